def matmul_kernel(
    a_ptr,
    b_ptr,
    c_ptr,
    M,
    N,
    K,
    stride_am,
    stride_ak,
    stride_bk,
    stride_bn,
    stride_cm,
    stride_cn,
    BLOCK_M: tl.constexpr,
    BLOCK_N: tl.constexpr,
    BLOCK_K: tl.constexpr,
    GROUP_M: tl.constexpr,
):
    pid = tl.program_id(axis=0)
    num_pid_m = tl.cdiv(M, BLOCK_M)
    num_pid_n = tl.cdiv(N, BLOCK_N)
    num_pid_in_group = GROUP_M * num_pid_n
    group_id = pid // num_pid_in_group
    first_pid_m = group_id * GROUP_M
    group_size_m = min(num_pid_m - first_pid_m, GROUP_M)
    pid_m = first_pid_m + ((pid % num_pid_in_group) % group_size_m)
    pid_n = (pid % num_pid_in_group) // group_size_m

    offs_am = (pid_m * BLOCK_M + tl.arange(0, BLOCK_M)) % M
    offs_bn = (pid_n * BLOCK_N + tl.arange(0, BLOCK_N)) % N
    offs_k = tl.arange(0, BLOCK_K)
    a_ptrs = a_ptr + offs_am[:, None] * stride_am + offs_k[None, :] * stride_ak
    b_ptrs = b_ptr + offs_k[:, None] * stride_bk + offs_bn[None, :] * stride_bn

    acc = tl.zeros((BLOCK_M, BLOCK_N), dtype=tl.float32)
    for kk in range(0, tl.cdiv(K, BLOCK_K)):
        a = tl.load(a_ptrs, mask=offs_k[None, :] < K - kk * BLOCK_K, other=0.0)
        b = tl.load(b_ptrs, mask=offs_k[:, None] < K - kk * BLOCK_K, other=0.0)
        acc = tl.dot(a, b, acc)
        a_ptrs += BLOCK_K * stride_ak
        b_ptrs += BLOCK_K * stride_bk

    c = acc.to(c_ptr.dtype.element_ty)
    offs_cm = pid_m * BLOCK_M + tl.arange(0, BLOCK_M)
    offs_cn = pid_n * BLOCK_N + tl.arange(0, BLOCK_N)
    c_ptrs = c_ptr + offs_cm[:, None] * stride_cm + offs_cn[None, :] * stride_cn
    mask = (offs_cm[:, None] < M) & (offs_cn[None, :] < N)
    tl.store(c_ptrs, c, mask=mask)

# config = {"BLOCK_K": 128, "BLOCK_M": 256, "BLOCK_N": 64, "GROUP_M": 8, "arch": "sm_100", "dtype": "fp8e4m3", "num_ctas": 1, "num_stages": 3, "num_warps": 8}
# arch = sm_100


// ===== COMPILED SASS (sm_100a) =====

	.target	sm_100a

	.elftype	@"ET_EXEC"


//--------------------- .note.nv.tkinfo           --------------------------
	.section	.note.nv.tkinfo,"",@"SHT_NOTE"
	.sectionflags	@"SHF_NOTE_NV_TKINFO"
	.tkinfo
        /*0018*/ 	.word	0x00000081
        /*0030*/ 	.string	""
        /*0030*/ 	.string	"ptxas-blackwell"
        /*0030*/ 	.string	"Cuda compilation tools, release 12.9, V12.9.86"
        /*0030*/ 	.string	"Build cuda_12.9.r12.9/compiler.36037853_0"
        /*0030*/ 	.string	"-v  -suppress-debug-info  -lineinfo  -arch sm_100a "



//--------------------- .note.nv.cuver            --------------------------
	.section	.note.nv.cuver,"",@"SHT_NOTE"
	.sectionflags	@"SHF_NOTE_NV_CUVER"
        /*0018*/ 	.short	0x0001
        /*001a*/ 	.short	0x0064
        /*001c*/ 	.short	0x0001
        /*001e*/ 	.short	0x0000
        /*0020*/ 	.short	0x0001
        /*0022*/ 	.short	0x0000


//--------------------- .nv.info                  --------------------------
	.section	.nv.info,"",@"SHT_CUDA_INFO"
	.align	4


	//----- nvinfo : EIATTR_REGCOUNT
	.align		4
        /*0000*/ 	.byte	0x04, 0x2f
        /*0002*/ 	.short	(.L_4 - .L_3)
	.align		4
.L_3:
        /*0004*/ 	.word	index@(matmul_kernel)
        /*0008*/ 	.word	0x00000080


	//----- nvinfo : EIATTR_FRAME_SIZE
	.align		4
.L_4:
        /*000c*/ 	.byte	0x04, 0x11
        /*000e*/ 	.short	(.L_6 - .L_5)
	.align		4
.L_5:
        /*0010*/ 	.word	index@($__internal_2_$__cuda_sm10x_tcgen05_guardrail_trap_unallocated_columns_being_dealloced)
        /*0014*/ 	.word	0x00000648


	//----- nvinfo : EIATTR_FRAME_SIZE
	.align		4
.L_6:
        /*0018*/ 	.byte	0x04, 0x11
        /*001a*/ 	.short	(.L_8 - .L_7)
	.align		4
.L_7:
        /*001c*/ 	.word	index@($__internal_1_$__cuda_sm10x_tcgen05_guardrail_trap_phase_invalid_during_alloc)
        /*0020*/ 	.word	0x00000648


	//----- nvinfo : EIATTR_FRAME_SIZE
	.align		4
.L_8:
        /*0024*/ 	.byte	0x04, 0x11
        /*0026*/ 	.short	(.L_10 - .L_9)
	.align		4
.L_9:
        /*0028*/ 	.word	index@($__internal_0_$__cuda_sm10x_tcgen05_guardrail_trap_col_being_dealloced_not_returned_by_alloc)
        /*002c*/ 	.word	0x00000648


	//----- nvinfo : EIATTR_FRAME_SIZE
	.align		4
.L_10:
        /*0030*/ 	.byte	0x04, 0x11
        /*0032*/ 	.short	(.L_12 - .L_11)
	.align		4
.L_11:
        /*0034*/ 	.word	index@(matmul_kernel)
        /*0038*/ 	.word	0x00000648


	//----- nvinfo : EIATTR_MIN_STACK_SIZE
	.align		4
.L_12:
        /*003c*/ 	.byte	0x04, 0x12
        /*003e*/ 	.short	(.L_14 - .L_13)
	.align		4
.L_13:
        /*0040*/ 	.word	index@(matmul_kernel)
        /*0044*/ 	.word	0x00000648
.L_14:


//--------------------- .nv.info.matmul_kernel    --------------------------
	.section	.nv.info.matmul_kernel,"",@"SHT_CUDA_INFO"
	.sectionflags	@""
	.align	4


	//----- nvinfo : EIATTR_CUDA_API_VERSION
	.align		4
        /*0000*/ 	.byte	0x04, 0x37
        /*0002*/ 	.short	(.L_16 - .L_15)
.L_15:
        /*0004*/ 	.word	0x00000081


	//----- nvinfo : EIATTR_KPARAM_INFO
	.align		4
.L_16:
        /*0008*/ 	.byte	0x04, 0x17
        /*000a*/ 	.short	(.L_18 - .L_17)
.L_17:
        /*000c*/ 	.word	0x00000000
        /*0010*/ 	.short	0x000d
        /*0012*/ 	.short	0x0048
        /*0014*/ 	.byte	0x00, 0xf4, 0x21, 0x00


	//----- nvinfo : EIATTR_KPARAM_INFO
	.align		4
.L_18:
        /*0018*/ 	.byte	0x04, 0x17
        /*001a*/ 	.short	(.L_20 - .L_19)
.L_19:
        /*001c*/ 	.word	0x00000000
        /*0020*/ 	.short	0x000c
        /*0022*/ 	.short	0x0040
        /*0024*/ 	.byte	0x00, 0xf4, 0x21, 0x00


	//----- nvinfo : EIATTR_KPARAM_INFO
	.align		4
.L_20:
        /*0028*/ 	.byte	0x04, 0x17
        /*002a*/ 	.short	(.L_22 - .L_21)
.L_21:
        /*002c*/ 	.word	0x00000000
        /*0030*/ 	.short	0x000b
        /*0032*/ 	.short	0x0038
        /*0034*/ 	.byte	0x00, 0xf0, 0x11, 0x00


	//----- nvinfo : EIATTR_KPARAM_INFO
	.align		4
.L_22:
        /*0038*/ 	.byte	0x04, 0x17
        /*003a*/ 	.short	(.L_24 - .L_23)
.L_23:
        /*003c*/ 	.word	0x00000000
        /*0040*/ 	.short	0x000a
        /*0042*/ 	.short	0x0034
        /*0044*/ 	.byte	0x00, 0xf0, 0x11, 0x00


	//----- nvinfo : EIATTR_KPARAM_INFO
	.align		4
.L_24:
        /*0048*/ 	.byte	0x04, 0x17
        /*004a*/ 	.short	(.L_26 - .L_25)
.L_25:
        /*004c*/ 	.word	0x00000000
        /*0050*/ 	.short	0x0009
        /*0052*/ 	.short	0x0030
        /*0054*/ 	.byte	0x00, 0xf0, 0x11, 0x00


	//----- nvinfo : EIATTR_KPARAM_INFO
	.align		4
.L_26:
        /*0058*/ 	.byte	0x04, 0x17
        /*005a*/ 	.short	(.L_28 - .L_27)
.L_27:
        /*005c*/ 	.word	0x00000000
        /*0060*/ 	.short	0x0008
        /*0062*/ 	.short	0x002c
        /*0064*/ 	.byte	0x00, 0xf0, 0x11, 0x00


	//----- nvinfo : EIATTR_KPARAM_INFO
	.align		4
.L_28:
        /*0068*/ 	.byte	0x04, 0x17
        /*006a*/ 	.short	(.L_30 - .L_29)
.L_29:
        /*006c*/ 	.word	0x00000000
        /*0070*/ 	.short	0x0007
        /*0072*/ 	.short	0x0028
        /*0074*/ 	.byte	0x00, 0xf0, 0x11, 0x00


	//----- nvinfo : EIATTR_KPARAM_INFO
	.align		4
.L_30:
        /*0078*/ 	.byte	0x04, 0x17
        /*007a*/ 	.short	(.L_32 - .L_31)
.L_31:
        /*007c*/ 	.word	0x00000000
        /*0080*/ 	.short	0x0006
        /*0082*/ 	.short	0x0024
        /*0084*/ 	.byte	0x00, 0xf0, 0x11, 0x00


	//----- nvinfo : EIATTR_KPARAM_INFO
	.align		4
.L_32:
        /*0088*/ 	.byte	0x04, 0x17
        /*008a*/ 	.short	(.L_34 - .L_33)
.L_33:
        /*008c*/ 	.word	0x00000000
        /*0090*/ 	.short	0x0005
        /*0092*/ 	.short	0x0020
        /*0094*/ 	.byte	0x00, 0xf0, 0x11, 0x00


	//----- nvinfo : EIATTR_KPARAM_INFO
	.align		4
.L_34:
        /*0098*/ 	.byte	0x04, 0x17
        /*009a*/ 	.short	(.L_36 - .L_35)
.L_35:
        /*009c*/ 	.word	0x00000000
        /*00a0*/ 	.short	0x0004
        /*00a2*/ 	.short	0x001c
        /*00a4*/ 	.byte	0x00, 0xf0, 0x11, 0x00


	//----- nvinfo : EIATTR_KPARAM_INFO
	.align		4
.L_36:
        /*00a8*/ 	.byte	0x04, 0x17
        /*00aa*/ 	.short	(.L_38 - .L_37)
.L_37:
        /*00ac*/ 	.word	0x00000000
        /*00b0*/ 	.short	0x0003
        /*00b2*/ 	.short	0x0018
        /*00b4*/ 	.byte	0x00, 0xf0, 0x11, 0x00


	//----- nvinfo : EIATTR_KPARAM_INFO
	.align		4
.L_38:
        /*00b8*/ 	.byte	0x04, 0x17
        /*00ba*/ 	.short	(.L_40 - .L_39)
.L_39:
        /*00bc*/ 	.word	0x00000000
        /*00c0*/ 	.short	0x0002
        /*00c2*/ 	.short	0x0010
        /*00c4*/ 	.byte	0x00, 0xf4, 0x21, 0x00


	//----- nvinfo : EIATTR_KPARAM_INFO
	.align		4
.L_40:
        /*00c8*/ 	.byte	0x04, 0x17
        /*00ca*/ 	.short	(.L_42 - .L_41)
.L_41:
        /*00cc*/ 	.word	0x00000000
        /*00d0*/ 	.short	0x0001
        /*00d2*/ 	.short	0x0008
        /*00d4*/ 	.byte	0x00, 0xf4, 0x21, 0x00


	//----- nvinfo : EIATTR_KPARAM_INFO
	.align		4
.L_42:
        /*00d8*/ 	.byte	0x04, 0x17
        /*00da*/ 	.short	(.L_44 - .L_43)
.L_43:
        /*00dc*/ 	.word	0x00000000
        /*00e0*/ 	.short	0x0000
        /*00e2*/ 	.short	0x0000
        /*00e4*/ 	.byte	0x00, 0xf4, 0x21, 0x00


	//----- nvinfo : EIATTR_AT_ENTRY_FRAGMENTS
	.align		4
.L_44:
        /*00e8*/ 	.byte	0x04, 0x4f
        /*00ea*/ 	.short	(.L_46 - .L_45)


	//   ....[0]....
.L_45:
        /*00ec*/ 	.word	0x00000004


	//----- nvinfo : EIATTR_RESERVED_SMEM_USED
	.align		4
.L_46:
        /*00f0*/ 	.byte	0x01, 0x41
	.zero		2


	//----- nvinfo : EIATTR_SPARSE_MMA_MASK
	.align		4
        /*00f4*/ 	.byte	0x03, 0x50
        /*00f6*/ 	.short	0x0000


	//----- nvinfo : EIATTR_TCGEN05_1CTA_USED
	.align		4
        /*00f8*/ 	.byte	0x01, 0x51
	.zero		2


	//----- nvinfo : EIATTR_MAXREG_COUNT
	.align		4
        /*00fc*/ 	.byte	0x03, 0x1b
        /*00fe*/ 	.short	0x00ff


	//----- nvinfo : EIATTR_NUM_BARRIERS
	.align		4
        /*0100*/ 	.byte	0x02, 0x4c
        /*0102*/ 	.byte	0x01
	.zero		1


	//----- nvinfo : EIATTR_ANNOTATIONS
	.align		4
        /*0104*/ 	.byte	0x04, 0x55
        /*0106*/ 	.short	(.L_48 - .L_47)


	//   ....[0]....
.L_47:
        /*0108*/ 	.word	0x00000001
        /*010c*/ 	.byte	0xb0, 0x0a, 0x00, 0x00, 0x01, 0x00, 0x00, 0x00, 0x00, 0x13, 0x00, 0x00, 0x01, 0x00, 0x00, 0x00
        /* <DEDUP_REMOVED lines=572> */
        /*24dc*/ 	.byte	0xd0, 0x22, 0x01, 0x00


	//----- nvinfo : EIATTR_INT_WARP_WIDE_INSTR_OFFSETS
	.align		4
.L_48:
        /*24e0*/ 	.byte	0x04, 0x31
        /*24e2*/ 	.short	(.L_50 - .L_49)


	//   ....[0]....
.L_49:
        /*24e4*/ 	.word	0x00001310


	//   ....[1]....
        /*24e8*/ 	.word	0x00001350


	//   ....[2]....
        /*24ec*/ 	.word	0x00006bb0


	//   ....[3]....
        /*24f0*/ 	.word	0x00014490


	//   ....[4]....
        /*24f4*/ 	.word	0x000144e0


	//----- nvinfo : EIATTR_COOP_GROUP_MASK_REGIDS
	.align		4
.L_50:
        /*24f8*/ 	.byte	0x04, 0x29
        /*24fa*/ 	.short	(.L_52 - .L_51)


	//   ....[0]....
.L_51:
        /*24fc*/ 	.word	0xffffffff


	//   ....[1]....
        /*2500*/ 	.word	0xffffffff


	//   ....[2]....
        /*2504*/ 	.word	0xffffffff


	//   ....[3]....
        /*2508*/ 	.word	0xffffffff


	//----- nvinfo : EIATTR_COOP_GROUP_INSTR_OFFSETS
	.align		4
.L_52:
        /*250c*/ 	.byte	0x04, 0x28
        /*250e*/ 	.short	(.L_54 - .L_53)


	//   ....[0]....
.L_53:
        /*2510*/ 	.word	0x00000070


	//   ....[1]....
        /*2514*/ 	.word	0x00000330


	//   ....[2]....
        /*2518*/ 	.word	0x00014320


	//   ....[3]....
        /*251c*/ 	.word	0x00014590


	//----- nvinfo : EIATTR_VRC_CTA_INIT_COUNT
	.align		4
.L_54:
        /*2520*/ 	.byte	0x02, 0x4a
        /*2522*/ 	.byte	0x80
	.zero		1


	//----- nvinfo : EIATTR_MBARRIER_INSTR_OFFSETS
	.align		4
        /*2524*/ 	.byte	0x04, 0x39
        /*2526*/ 	.short	(.L_56 - .L_55)


	//   ....[0]....
.L_55:
        /*2528*/ 	.word	0x000014c0
        /*252c*/ 	.word	0x000000ff
        /*2530*/ 	.word	0x00000000
        /*2534*/ 	.short	0x0100
        /*2536*/ 	.byte	0x0b
	.zero		1


	//   ....[1]....
        /*2538*/ 	.word	0x00006bf0
        /*253c*/ 	.word	0x000000ff
        /*2540*/ 	.word	0x00014008
        /*2544*/ 	.short	0x0100
        /*2546*/ 	.byte	0x09
	.zero		1


	//   ....[2]....
        /*2548*/ 	.word	0x0000a6f0
        /*254c*/ 	.word	0x000000ff
        /*2550*/ 	.word	0x00000000
        /*2554*/ 	.short	0x010a
        /*2556*/ 	.byte	0x0b
	.zero		1


	//   ....[3]....
        /*2558*/ 	.word	0x000122b0
        /*255c*/ 	.word	0x000000ff
        /*2560*/ 	.word	0x00000000
        /*2564*/ 	.short	0x010a
        /*2566*/ 	.byte	0x0b
	.zero		1


	//   ....[4]....
        /*2568*/ 	.word	0x000123a0
        /*256c*/ 	.word	0x000000ff
        /*2570*/ 	.word	0x00014000
        /*2574*/ 	.short	0x0108
        /*2576*/ 	.byte	0x09
	.zero		1


	//   ....[5]....
        /*2578*/ 	.word	0x00012430
        /*257c*/ 	.word	0x000000ff
        /*2580*/ 	.word	0x00014008
        /*2584*/ 	.short	0x0108
        /*2586*/ 	.byte	0x09
	.zero		1


	//   ....[6]....
        /*2588*/ 	.word	0x000145b0
        /*258c*/ 	.word	0x000000ff
        /*2590*/ 	.word	0x00000000
        /*2594*/ 	.short	0x010a
        /*2596*/ 	.byte	0x0b
	.zero		1


	//   ....[7]....
        /*2598*/ 	.word	0x000145e0
        /*259c*/ 	.word	0x000000ff
        /*25a0*/ 	.word	0x00000000
        /*25a4*/ 	.short	0x010a
        /*25a6*/ 	.byte	0x0b
	.zero		1


	//----- nvinfo : EIATTR_NUM_MBARRIERS
	.align		4
.L_56:
        /*25a8*/ 	.byte	0x03, 0x38
        /*25aa*/ 	.short	0x0002


	//----- nvinfo : EIATTR_EXIT_INSTR_OFFSETS
	.align		4
        /*25ac*/ 	.byte	0x04, 0x1c
        /*25ae*/ 	.short	(.L_58 - .L_57)


	//   ....[0]....
.L_57:
        /*25b0*/ 	.word	0x000145a0


	//----- nvinfo : EIATTR_REQNTID
	.align		4
.L_58:
        /*25b4*/ 	.byte	0x04, 0x10
        /*25b6*/ 	.short	(.L_60 - .L_59)
.L_59:
        /*25b8*/ 	.word	0x00000100
        /*25bc*/ 	.word	0x00000001
        /*25c0*/ 	.word	0x00000001


	//----- nvinfo : EIATTR_CRS_STACK_SIZE
	.align		4
.L_60:
        /*25c4*/ 	.byte	0x04, 0x1e
        /*25c6*/ 	.short	(.L_62 - .L_61)
.L_61:
        /*25c8*/ 	.word	0x00000000


	//----- nvinfo : EIATTR_CBANK_PARAM_SIZE
	.align		4
.L_62:
        /*25cc*/ 	.byte	0x03, 0x19
        /*25ce*/ 	.short	0x0050


	//----- nvinfo : EIATTR_PARAM_CBANK
	.align		4
        /*25d0*/ 	.byte	0x04, 0x0a
        /*25d2*/ 	.short	(.L_64 - .L_63)
	.align		4
.L_63:
        /*25d4*/ 	.word	index@(.nv.constant0.matmul_kernel)
        /*25d8*/ 	.short	0x0380
        /*25da*/ 	.short	0x0050


	//----- nvinfo : EIATTR_SW_WAR
	.align		4
.L_64:
        /*25dc*/ 	.byte	0x04, 0x36
        /*25de*/ 	.short	(.L_66 - .L_65)
.L_65:
        /*25e0*/ 	.word	0x00000008
.L_66:


//--------------------- .nv.compat                --------------------------
	.section	.nv.compat,"",@"SHT_CUDA_COMPAT_INFO"
	.align	4
        /*0000*/ 	.byte	0x02, 0x02, 0x02, 0x00, 0x02, 0x05, 0x05, 0x00, 0x02, 0x03, 0x00, 0x00, 0x02, 0x06, 0x01, 0x00


//--------------------- .nv.callgraph             --------------------------
	.section	.nv.callgraph,"",@"SHT_CUDA_CALLGRAPH"
	.align	4
	.sectionentsize	8
	.align		4
        /*0000*/ 	.word	0x00000000
	.align		4
        /*0004*/ 	.word	0xffffffff
	.align		4
        /*0008*/ 	.word	0x00000000
	.align		4
        /*000c*/ 	.word	0xfffffffe
	.align		4
        /*0010*/ 	.word	0x00000000
	.align		4
        /*0014*/ 	.word	0xfffffffd
	.align		4
        /*0018*/ 	.word	0x00000000
	.align		4
        /*001c*/ 	.word	0xfffffffc


//--------------------- .text.matmul_kernel       --------------------------
	.section	.text.matmul_kernel,"ax",@progbits
	.align	128
        .global         matmul_kernel
        .type           matmul_kernel,@function
        .size           matmul_kernel,(.L_x_20 - matmul_kernel)
        .other          matmul_kernel,@"STO_CUDA_ENTRY STV_DEFAULT"
matmul_kernel:
.text.matmul_kernel:
[----:B------:R-:W0:Y:S01]  /*0000*/  LDC R1, c[0x0][0x37c] ;  /* 0x0000df00ff017b82 */ /* 0x000e220000000800 */
[----:B------:R-:W1:Y:S01]  /*0010*/  S2R R0, SR_TID.X ;  /* 0x0000000000007919 */ /* 0x000e620000002100 */
[----:B0-----:R-:W-:Y:S01]  /*0020*/  VIADD R1, R1, 0xfffff9b8 ;  /* 0xfffff9b801017836 */ /* 0x001fe20000000000 */
[----:B-1----:R-:W-:-:S13]  /*0030*/  ISETP.GE.U32.AND P0, PT, R0, 0x20, PT ;  /* 0x000000200000780c */ /* 0x002fda0003f06070 */
[----:B------:R-:W-:Y:S02]  /*0040*/  VOTEU.ANY UP0, P0 ;  /* 0x0000000000ff7886 */ /* 0x000fe40000000100 */
[----:B------:R-:W-:Y:S05]  /*0050*/  BRA.U UP0, `(.L_x_0) ;  /* 0x0000000100b87547 */ /* 0x000fea000b800000 */
[----:B------:R-:W0:Y:S01]  /*0060*/  S2UR UR6, SR_CgaCtaId ;  /* 0x00000000000679c3 */ /* 0x000e220000008800 */
[----:B------:R-:W-:Y:S01]  /*0070*/  NOP ;  /* 0x0000000000007918 */ /* 0x000fe20000000000 */
[----:B------:R-:W-:Y:S02]  /*0080*/  UMOV UR4, 0x40 ;  /* 0x0000004000047882 */ /* 0x000fe40000000000 */
[----:B0-----:R-:W-:-:S09]  /*0090*/  ULEA UR4, UR6, UR4, 0x18 ;  /* 0x0000000406047291 */ /* 0x001fd2000f8ec0ff */
[----:B------:R-:W0:Y:S01]  /*00a0*/  LDS.U8 R0, [UR4] ;  /* 0x00000004ff007984 */ /* 0x000e220008000000 */
[----:B------:R-:W-:Y:S02]  /*00b0*/  UMOV UR4, 0x400 ;  /* 0x0000040000047882 */ /* 0x000fe40000000000 */
[----:B------:R-:W-:Y:S01]  /*00c0*/  ULEA UR4, UR6, UR4, 0x18 ;  /* 0x0000000406047291 */ /* 0x000fe2000f8ec0ff */
[----:B0-----:R-:W-:-:S13]  /*00d0*/  ISETP.NE.AND P0, PT, R0, RZ, PT ;  /* 0x000000ff0000720c */ /* 0x001fda0003f05270 */
[----:B------:R-:W-:Y:S05]  /*00e0*/  @P0 BRA `(.L_x_1) ;  /* 0x00000000007c0947 */ /* 0x000fea0003800000 */
[----:B------:R-:W-:-:S13]  /*00f0*/  ELECT P0, URZ, PT ;  /* 0x0000000000ff782f */ /* 0x000fda0003800000 */
[----:B------:R-:W-:Y:S05]  /*0100*/  @!P0 BRA `(.L_x_2) ;  /* 0x0000000000848947 */ /* 0x000fea0003800000 */
[----:B------:R-:W-:Y:S01]  /*0110*/  UMOV UR5, 0x4 ;  /* 0x0000000400057882 */ /* 0x000fe20000000000 */
[----:B------:R-:W-:Y:S02]  /*0120*/  IMAD.MOV.U32 R4, RZ, RZ, 0x1 ;  /* 0x00000001ff047424 */ /* 0x000fe400078e00ff */
[----:B------:R-:W-:Y:S02]  /*0130*/  IMAD.MOV.U32 R5, RZ, RZ, 0xf ;  /* 0x0000000fff057424 */ /* 0x000fe400078e00ff */
[----:B------:R-:W-:Y:S04]  /*0140*/  DEPBAR.LE SB0, 0x36 ;  /* 0x00008d800000791a */ /* 0x000fe80000000000 */
[----:B------:R-:W0:Y:S02]  /*0150*/  UTCATOMSWS.FIND_AND_SET.ALIGN UP1, UR5, UR5 ;  /* 0x00000005000575e3 */ /* 0x000e240008020800 */
[----:B0-----:R-:W-:-:S04]  /*0160*/  PLOP3.LUT P0, PT, PT, PT, UP1, 0x80, 0x8 ;  /* 0x000000000008781c */ /* 0x001fc80003f0f018 */
[----:B------:R-:W-:-:S04]  /*0170*/  SEL R0, RZ, 0xffffffff, !P0 ;  /* 0xffffffffff007807 */ /* 0x000fc80004000000 */
[----:B------:R-:W-:Y:S01]  /*0180*/  ISETP.NE.AND P0, PT, R0, RZ, PT ;  /* 0x000000ff0000720c */ /* 0x000fe20003f05270 */
[----:B------:R-:W-:-:S12]  /*0190*/  IMAD.U32 R0, RZ, RZ, UR5 ;  /* 0x00000005ff007e24 */ /* 0x000fd8000f8e00ff */
[----:B------:R-:W-:Y:S05]  /*01a0*/  @P0 BRA `(.L_x_3) ;  /* 0x0000000000240947 */ /* 0x000fea0003800000 */
.L_x_4:
[----:B------:R-:W-:Y:S05]  /*01b0*/  NANOSLEEP 0x64 ;  /* 0x000000640000795d */ /* 0x000fea0003800000 */
[----:B------:R-:W-:-:S05]  /*01c0*/  UMOV UR5, 0x4 ;  /* 0x0000000400057882 */ /* 0x000fca0000000000 */
[----:B------:R-:W-:Y:S04]  /*01d0*/  DEPBAR.LE SB0, 0x36 ;  /* 0x00008d800000791a */ /* 0x000fe80000000000 */
[----:B------:R-:W0:Y:S02]  /*01e0*/  UTCATOMSWS.FIND_AND_SET.ALIGN UP1, UR5, UR5 ;  /* 0x00000005000575e3 */ /* 0x000e240008020800 */
[----:B0-----:R-:W-:-:S04]  /*01f0*/  PLOP3.LUT P0, PT, PT, PT, UP1, 0x80, 0x8 ;  /* 0x000000000008781c */ /* 0x001fc80003f0f018 */
[----:B------:R-:W-:-:S04]  /*0200*/  SEL R0, RZ, 0xffffffff, !P0 ;  /* 0xffffffffff007807 */ /* 0x000fc80004000000 */
[----:B------:R-:W-:Y:S01]  /*0210*/  ISETP.NE.AND P0, PT, R0, RZ, PT ;  /* 0x000000ff0000720c */ /* 0x000fe20003f05270 */
[----:B------:R-:W-:-:S12]  /*0220*/  IMAD.U32 R0, RZ, RZ, UR5 ;  /* 0x00000005ff007e24 */ /* 0x000fd8000f8e00ff */
[----:B------:R-:W-:Y:S05]  /*0230*/  @!P0 BRA `(.L_x_4) ;  /* 0xfffffffc00dc8947 */ /* 0x000fea000383ffff */
.L_x_3:
[C---:B------:R-:W-:Y:S01]  /*0240*/  VIADD R3, R0.reuse, 0x10 ;  /* 0x0000001000037836 */ /* 0x040fe20000000000 */
[----:B------:R-:W-:Y:S01]  /*0250*/  UMOV UR5, 0x50 ;  /* 0x0000005000057882 */ /* 0x000fe20000000000 */
[----:B------:R-:W-:Y:S01]  /*0260*/  SHF.L.U32 R2, R5, R0, RZ ;  /* 0x0000000005027219 */ /* 0x000fe200000006ff */
[----:B------:R-:W-:Y:S01]  /*0270*/  ULEA UR5, UR6, UR5, 0x18 ;  /* 0x0000000506057291 */ /* 0x000fe2000f8ec0ff */
[----:B------:R-:W-:Y:S01]  /*0280*/  IMAD.SHL.U32 R0, R0, 0x20, RZ ;  /* 0x0000002000007824 */ /* 0x000fe200078e00ff */
[----:B------:R-:W-:-:S04]  /*0290*/  SHF.L.U32 R3, R4, R3, RZ ;  /* 0x0000000304037219 */ /* 0x000fc800000006ff */
[----:B------:R-:W-:-:S05]  /*02a0*/  LOP3.LUT R2, R3, R2, RZ, 0xfc, !PT ;  /* 0x0000000203027212 */ /* 0x000fca00078efcff */
[----:B------:R0:W-:Y:S04]  /*02b0*/  ATOMS.OR RZ, [UR5], R2 ;  /* 0x00000002ffff798c */ /* 0x0001e8000b000005 */
[----:B------:R0:W-:Y:S01]  /*02c0*/  STS [UR4], R0 ;  /* 0x00000000ff007988 */ /* 0x0001e20008000804 */
[----:B------:R-:W-:Y:S05]  /*02d0*/  BRA `(.L_x_2) ;  /* 0x0000000000107947 */ /* 0x000fea0003800000 */
.L_x_1:
[----:B------:R-:W-:Y:S01]  /*02e0*/  IMAD.MOV.U32 R0, RZ, RZ, -0x1 ;  /* 0xffffffffff007424 */ /* 0x000fe200078e00ff */
[----:B------:R-:W-:-:S04]  /*02f0*/  MOV R2, 0x320 ;  /* 0x0000032000027802 */ /* 0x000fc80000000f00 */
[----:B------:R0:W-:Y:S03]  /*0300*/  STS [UR4], R0 ;  /* 0x00000000ff007988 */ /* 0x0001e60008000804 */
[----:B0-----:R-:W-:Y:S05]  /*0310*/  CALL.REL.NOINC `($__internal_1_$__cuda_sm10x_tcgen05_guardrail_trap_phase_invalid_during_alloc) ;  /* 0x0000014000c87944 */ /* 0x001fea0003c00000 */
.L_x_2:
[----:B------:R-:W-:Y:S05]  /*0320*/  WARPSYNC.ALL ;  /* 0x0000000000007948 */ /* 0x000fea0003800000 */
[----:B------:R-:W-:Y:S01]  /*0330*/  NOP ;  /* 0x0000000000007918 */ /* 0x000fe20000000000 */
.L_x_0:
[----:B------:R-:W1:Y:S01]  /*0340*/  LDC.64 R38, c[0x0][0x398] ;  /* 0x0000e600ff267b82 */ /* 0x000e620000000a00 */
[----:B------:R-:W2:Y:S01]  /*0350*/  S2R R5, SR_CTAID.X ;  /* 0x0000000000057919 */ /* 0x000ea20000002500 */
[----:B------:R-:W-:Y:S01]  /*0360*/  UMOV UR9, 0x400 ;  /* 0x0000040000097882 */ /* 0x000fe20000000000 */
[----:B------:R-:W3:Y:S01]  /*0370*/  LDCU UR14, c[0x0][0x3a4] ;  /* 0x00007480ff0e77ac */ /* 0x000ee20008000800 */
[----:B------:R-:W4:Y:S01]  /*0380*/  S2R R13, SR_TID.X ;  /* 0x00000000000d7919 */ /* 0x000f220000002100 */
[----:B------:R-:W0:Y:S03]  /*0390*/  LDCU.64 UR20, c[0x0][0x358] ;  /* 0x00006b00ff1477ac */ /* 0x000e260008000a00 */
[----:B------:R-:W5:Y:S01]  /*03a0*/  S2UR UR6, SR_CgaCtaId ;  /* 0x00000000000679c3 */ /* 0x000f620000008800 */
[----:B------:R-:W0:Y:S01]  /*03b0*/  LDCU.128 UR16, c[0x0][0x380] ;  /* 0x00007000ff1077ac */ /* 0x000e220008000c00 */
[----:B------:R-:W-:-:S06]  /*03c0*/  UMOV UR12, 0x1 ;  /* 0x00000001000c7882 */ /* 0x000fcc0000000000 */
[----:B------:R-:W0:Y:S02]  /*03d0*/  LDC.64 R46, c[0x0][0x3a8] ;  /* 0x0000ea00ff2e7b82 */ /* 0x000e240000000a00 */
[----:B01----:R-:W-:Y:S01]  /*03e0*/  VIADD R0, R39, 0x3f ;  /* 0x0000003f27007836 */ /* 0x003fe20000000000 */
[----:B------:R-:W-:-:S04]  /*03f0*/  IABS R35, R39 ;  /* 0x0000002700237213 */ /* 0x000fc80000000000 */
[----:B------:R-:W-:Y:S01]  /*0400*/  SHF.R.S32.HI R3, RZ, 0x1f, R0 ;  /* 0x0000001fff037819 */ /* 0x000fe20000011400 */
[----:B-----5:R-:W-:-:S03]  /*0410*/  ULEA UR9, UR6, UR9, 0x18 ;  /* 0x0000000906097291 */ /* 0x020fc6000f8ec0ff */
[----:B------:R-:W-:Y:S01]  /*0420*/  LEA.HI R3, R3, R0, RZ, 0x6 ;  /* 0x0000000003037211 */ /* 0x000fe200078f30ff */
[----:B------:R-:W-:Y:S01]  /*0430*/  BAR.SYNC.DEFER_BLOCKING 0x0 ;  /* 0x0000000000007b1d */ /* 0x000fe20000010000 */
[----:B--2---:R-:W-:Y:S02]  /*0440*/  IABS R8, R5 ;  /* 0x0000000500087213 */ /* 0x004fe40000000000 */
[----:B------:R-:W-:-:S05]  /*0450*/  SHF.R.S32.HI R3, RZ, 0x6, R3 ;  /* 0x00000006ff037819 */ /* 0x000fca0000011403 */
[----:B------:R-:W-:-:S05]  /*0460*/  IMAD.SHL.U32 R4, R3, 0x8, RZ ;  /* 0x0000000803047824 */ /* 0x000fca00078e00ff */
[-C--:B------:R-:W-:Y:S02]  /*0470*/  IABS R7, R4.reuse ;  /* 0x0000000400077213 */ /* 0x080fe40000000000 */
[----:B------:R-:W-:Y:S02]  /*0480*/  IABS R10, R4 ;  /* 0x00000004000a7213 */ /* 0x000fe40000000000 */
[----:B------:R-:W0:Y:S01]  /*0490*/  I2F.RP R0, R7 ;  /* 0x0000000700007306 */ /* 0x000e220000209400 */
[----:B------:R-:W1:Y:S07]  /*04a0*/  LDS R12, [UR9] ;  /* 0x00000009ff0c7984 */ /* 0x000e6e0008000800 */
[----:B0-----:R-:W0:Y:S02]  /*04b0*/  MUFU.RCP R0, R0 ;  /* 0x0000000000007308 */ /* 0x001e240000001000 */
[----:B0-----:R-:W-:-:S02]  /*04c0*/  VIADD R2, R0, 0xffffffe ;  /* 0x0ffffffe00027836 */ /* 0x001fc40000000000 */
[----:B------:R-:W-:-:S04]  /*04d0*/  IMAD.MOV R0, RZ, RZ, -R10 ;  /* 0x000000ffff007224 */ /* 0x000fc800078e0a0a */
[----:B------:R0:W2:Y:S02]  /*04e0*/  F2I.FTZ.U32.TRUNC.NTZ R3, R2 ;  /* 0x0000000200037305 */ /* 0x0000a4000021f000 */
[----:B0-----:R-:W-:Y:S01]  /*04f0*/  IMAD.MOV.U32 R2, RZ, RZ, RZ ;  /* 0x000000ffff027224 */ /* 0x001fe200078e00ff */
[----:B-1----:R-:W-:Y:S01]  /*0500*/  R2UR UR8, R12 ;  /* 0x000000000c0872ca */ /* 0x002fe200000e0000 */
[----:B--2---:R-:W-:-:S04]  /*0510*/  IMAD.MOV R6, RZ, RZ, -R3 ;  /* 0x000000ffff067224 */ /* 0x004fc800078e0a03 */
[----:B------:R-:W-:Y:S02]  /*0520*/  IMAD R9, R6, R7, RZ ;  /* 0x0000000706097224 */ /* 0x000fe400078e02ff */
[----:B------:R-:W-:Y:S02]  /*0530*/  IMAD.MOV.U32 R6, RZ, RZ, R8 ;  /* 0x000000ffff067224 */ /* 0x000fe400078e0008 */
[----:B------:R-:W-:-:S06]  /*0540*/  IMAD.HI.U32 R3, R3, R9, R2 ;  /* 0x0000000903037227 */ /* 0x000fcc00078e0002 */
[----:B------:R-:W-:-:S04]  /*0550*/  IMAD.HI.U32 R3, R3, R6, RZ ;  /* 0x0000000603037227 */ /* 0x000fc800078e00ff */
[----:B------:R-:W-:Y:S01]  /*0560*/  IMAD R0, R3, R0, R6 ;  /* 0x0000000003007224 */ /* 0x000fe200078e0206 */
[----:B------:R-:W-:Y:S04]  /*0570*/  BAR.SYNC.DEFER_BLOCKING 0x0 ;  /* 0x0000000000007b1d */ /* 0x000fe80000010000 */
[----:B------:R-:W-:-:S13]  /*0580*/  ISETP.GT.U32.AND P1, PT, R7, R0, PT ;  /* 0x000000000700720c */ /* 0x000fda0003f24070 */
[----:B------:R-:W-:Y:S02]  /*0590*/  @!P1 IMAD.IADD R0, R0, 0x1, -R7 ;  /* 0x0000000100009824 */ /* 0x000fe400078e0a07 */
[----:B------:R-:W-:Y:S01]  /*05a0*/  @!P1 VIADD R3, R3, 0x1 ;  /* 0x0000000103039836 */ /* 0x000fe20000000000 */
[----:B------:R-:W-:Y:S02]  /*05b0*/  ISETP.NE.AND P1, PT, R4, RZ, PT ;  /* 0x000000ff0400720c */ /* 0x000fe40003f25270 */
[----:B------:R-:W-:Y:S02]  /*05c0*/  ISETP.GE.U32.AND P0, PT, R0, R7, PT ;  /* 0x000000070000720c */ /* 0x000fe40003f06070 */
[----:B------:R-:W-:-:S04]  /*05d0*/  LOP3.LUT R0, R5, R4, RZ, 0x3c, !PT ;  /* 0x0000000405007212 */ /* 0x000fc800078e3cff */
[----:B------:R-:W-:Y:S01]  /*05e0*/  ISETP.GE.AND P2, PT, R0, RZ, PT ;  /* 0x000000ff0000720c */ /* 0x000fe20003f46270 */
[----:B------:R-:W-:-:S06]  /*05f0*/  VIADD R0, R38, 0xff ;  /* 0x000000ff26007836 */ /* 0x000fcc0000000000 */
[----:B------:R-:W-:-:S04]  /*0600*/  @P0 VIADD R3, R3, 0x1 ;  /* 0x0000000103030836 */ /* 0x000fc80000000000 */
[----:B------:R-:W-:Y:S01]  /*0610*/  IMAD.MOV.U32 R2, RZ, RZ, R3 ;  /* 0x000000ffff027224 */ /* 0x000fe200078e0003 */
[----:B------:R-:W-:-:S03]  /*0620*/  SHF.R.S32.HI R3, RZ, 0x1f, R0 ;  /* 0x0000001fff037819 */ /* 0x000fc60000011400 */
[----:B------:R-:W-:Y:S01]  /*0630*/  @!P2 IMAD.MOV R2, RZ, RZ, -R2 ;  /* 0x000000ffff02a224 */ /* 0x000fe200078e0a02 */
[----:B------:R-:W-:Y:S02]  /*0640*/  @!P1 LOP3.LUT R2, RZ, R4, RZ, 0x33, !PT ;  /* 0x00000004ff029212 */ /* 0x000fe400078e33ff */
[----:B------:R-:W-:-:S03]  /*0650*/  LEA.HI R3, R3, R0, RZ, 0x8 ;  /* 0x0000000003037211 */ /* 0x000fc600078f40ff */
[----:B------:R-:W-:Y:S02]  /*0660*/  IMAD.SHL.U32 R8, R2, 0x8, RZ ;  /* 0x0000000802087824 */ /* 0x000fe400078e00ff */
[----:B------:R-:W-:-:S03]  /*0670*/  IMAD.MOV R2, RZ, RZ, -R2 ;  /* 0x000000ffff027224 */ /* 0x000fc600078e0a02 */
[----:B------:R-:W-:Y:S01]  /*0680*/  LEA.HI.SX32 R3, R3, -R8, 0x18 ;  /* 0x8000000803037211 */ /* 0x000fe200078fc2ff */
[----:B------:R-:W-:Y:S02]  /*0690*/  IMAD R9, R4, R2, R5 ;  /* 0x0000000204097224 */ /* 0x000fe400078e0205 */
[----:B------:R-:W-:Y:S01]  /*06a0*/  IMAD.MOV.U32 R2, RZ, RZ, RZ ;  /* 0x000000ffff027224 */ /* 0x000fe200078e00ff */
[----:B------:R-:W-:Y:S02]  /*06b0*/  VIMNMX R10, PT, PT, R3, 0x8, PT ;  /* 0x00000008030a7848 */ /* 0x000fe40003fe0100 */
[----:B------:R-:W-:Y:S02]  /*06c0*/  IABS R4, R9 ;  /* 0x0000000900047213 */ /* 0x000fe40000000000 */
[----:B------:R-:W-:-:S04]  /*06d0*/  IABS R6, R10 ;  /* 0x0000000a00067213 */ /* 0x000fc80000000000 */
[----:B------:R-:W0:Y:S08]  /*06e0*/  I2F.RP R0, R6 ;  /* 0x0000000600007306 */ /* 0x000e300000209400 */
[----:B0-----:R-:W0:Y:S02]  /*06f0*/  MUFU.RCP R0, R0 ;  /* 0x0000000000007308 */ /* 0x001e240000001000 */
[----:B0-----:R-:W-:-:S06]  /*0700*/  VIADD R3, R0, 0xffffffe ;  /* 0x0ffffffe00037836 */ /* 0x001fcc0000000000 */
[----:B------:R-:W0:Y:S02]  /*0710*/  F2I.FTZ.U32.TRUNC.NTZ R3, R3 ;  /* 0x0000000300037305 */ /* 0x000e24000021f000 */
[----:B0-----:R-:W-:-:S04]  /*0720*/  IMAD.MOV R7, RZ, RZ, -R3 ;  /* 0x000000ffff077224 */ /* 0x001fc800078e0a03 */
[----:B------:R-:W-:Y:S01]  /*0730*/  IMAD R5, R7, R6, RZ ;  /* 0x0000000607057224 */ /* 0x000fe200078e02ff */
[----:B------:R-:W-:-:S03]  /*0740*/  IABS R7, R10 ;  /* 0x0000000a00077213 */ /* 0x000fc60000000000 */
[----:B------:R-:W-:Y:S02]  /*0750*/  IMAD.HI.U32 R2, R3, R5, R2 ;  /* 0x0000000503027227 */ /* 0x000fe400078e0002 */
[----:B------:R-:W0:Y:S02]  /*0760*/  I2F.RP R5, R35 ;  /* 0x0000002300057306 */ /* 0x000e240000209400 */
[----:B------:R-:W-:Y:S02]  /*0770*/  IMAD.MOV.U32 R3, RZ, RZ, R4 ;  /* 0x000000ffff037224 */ /* 0x000fe400078e0004 */
[----:B------:R-:W-:Y:S02]  /*0780*/  IMAD.MOV R4, RZ, RZ, -R7 ;  /* 0x000000ffff047224 */ /* 0x000fe400078e0a07 */
[----:B------:R-:W-:Y:S01]  /*0790*/  IMAD.HI.U32 R0, R2, R3, RZ ;  /* 0x0000000302007227 */ /* 0x000fe200078e00ff */
[----:B------:R-:W-:-:S03]  /*07a0*/  IABS R2, R38 ;  /* 0x0000002600027213 */ /* 0x000fc60000000000 */
[----:B------:R-:W-:Y:S02]  /*07b0*/  IMAD R3, R0, R4, R3 ;  /* 0x0000000400037224 */ /* 0x000fe400078e0203 */
[----:B------:R-:W1:Y:S03]  /*07c0*/  I2F.RP R4, R2 ;  /* 0x0000000200047306 */ /* 0x000e660000209400 */
[----:B------:R-:W-:-:S05]  /*07d0*/  ISETP.GT.U32.AND P1, PT, R6, R3, PT ;  /* 0x000000030600720c */ /* 0x000fca0003f24070 */
[----:B0-----:R-:W0:Y:S08]  /*07e0*/  MUFU.RCP R5, R5 ;  /* 0x0000000500057308 */ /* 0x001e300000001000 */
[----:B------:R-:W-:Y:S01]  /*07f0*/  @!P1 IMAD.IADD R3, R3, 0x1, -R6 ;  /* 0x0000000103039824 */ /* 0x000fe200078e0a06 */
[----:B-1----:R-:W1:Y:S01]  /*0800*/  MUFU.RCP R4, R4 ;  /* 0x0000000400047308 */ /* 0x002e620000001000 */
[----:B------:R-:W-:Y:S01]  /*0810*/  @!P1 VIADD R0, R0, 0x1 ;  /* 0x0000000100009836 */ /* 0x000fe20000000000 */
[----:B------:R-:W-:-:S02]  /*0820*/  ISETP.NE.AND P1, PT, R10, RZ, PT ;  /* 0x000000ff0a00720c */ /* 0x000fc40003f25270 */
[----:B------:R-:W-:Y:S02]  /*0830*/  ISETP.GE.U32.AND P0, PT, R3, R6, PT ;  /* 0x000000060300720c */ /* 0x000fe40003f06070 */
[----:B------:R-:W-:Y:S01]  /*0840*/  LOP3.LUT R3, R9, R10, RZ, 0x3c, !PT ;  /* 0x0000000a09037212 */ /* 0x000fe200078e3cff */
[----:B0-----:R-:W-:-:S03]  /*0850*/  VIADD R6, R5, 0xffffffe ;  /* 0x0ffffffe05067836 */ /* 0x001fc60000000000 */
[----:B------:R-:W-:Y:S01]  /*0860*/  ISETP.GE.AND P2, PT, R3, RZ, PT ;  /* 0x000000ff0300720c */ /* 0x000fe20003f46270 */
[----:B------:R-:W0:Y:S01]  /*0870*/  F2I.FTZ.U32.TRUNC.NTZ R7, R6 ;  /* 0x0000000600077305 */ /* 0x000e22000021f000 */
[----:B----4-:R-:W-:-:S05]  /*0880*/  SHF.R.U32.HI R3, RZ, 0x7, R13 ;  /* 0x00000007ff037819 */ /* 0x010fca000001160d */
[----:B------:R-:W-:Y:S01]  /*0890*/  @P0 VIADD R0, R0, 0x1 ;  /* 0x0000000100000836 */ /* 0x000fe20000000000 */
[----:B------:R-:W-:Y:S01]  /*08a0*/  SGXT.U32 R3, R3, 0x1 ;  /* 0x000000010303781a */ /* 0x000fe20000000000 */
[----:B-1----:R-:W-:Y:S02]  /*08b0*/  VIADD R4, R4, 0xffffffe ;  /* 0x0ffffffe04047836 */ /* 0x002fe40000000000 */
[----:B------:R-:W-:Y:S02]  /*08c0*/  IMAD.MOV.U32 R11, RZ, RZ, R0 ;  /* 0x000000ffff0b7224 */ /* 0x000fe400078e0000 */
[----:B------:R1:W2:Y:S02]  /*08d0*/  F2I.FTZ.U32.TRUNC.NTZ R5, R4 ;  /* 0x0000000400057305 */ /* 0x0002a4000021f000 */
[----:B------:R-:W-:Y:S01]  /*08e0*/  @!P2 IMAD.MOV R11, RZ, RZ, -R11 ;  /* 0x000000ffff0ba224 */ /* 0x000fe200078e0a0b */
[----:B------:R-:W-:Y:S01]  /*08f0*/  @!P1 LOP3.LUT R11, RZ, R10, RZ, 0x33, !PT ;  /* 0x0000000aff0b9212 */ /* 0x000fe200078e33ff */
[----:B0-----:R-:W-:-:S04]  /*0900*/  IMAD.MOV R6, RZ, RZ, -R7 ;  /* 0x000000ffff067224 */ /* 0x001fc800078e0a07 */
[----:B------:R-:W-:Y:S01]  /*0910*/  IMAD.SHL.U32 R0, R11, 0x40, RZ ;  /* 0x000000400b007824 */ /* 0x000fe200078e00ff */
[----:B-1----:R-:W-:Y:S01]  /*0920*/  SHF.R.U32.HI R4, RZ, 0x5, R13 ;  /* 0x00000005ff047819 */ /* 0x002fe2000001160d */
[----:B------:R-:W-:Y:S02]  /*0930*/  IMAD R37, R6, R35, RZ ;  /* 0x0000002306257224 */ /* 0x000fe400078e02ff */
[----:B------:R-:W-:Y:S01]  /*0940*/  IMAD.MOV.U32 R6, RZ, RZ, RZ ;  /* 0x000000ffff067224 */ /* 0x000fe200078e00ff */
[----:B------:R-:W-:Y:S01]  /*0950*/  LOP3.LUT R36, R0, R3, RZ, 0xfc, !PT ;  /* 0x0000000300247212 */ /* 0x000fe200078efcff */
[----:B------:R-:W-:Y:S01]  /*0960*/  IMAD.MOV R3, RZ, RZ, -R11 ;  /* 0x000000ffff037224 */ /* 0x000fe200078e0a0b */
[----:B------:R-:W-:Y:S01]  /*0970*/  R2UR UR13, R4 ;  /* 0x00000000040d72ca */ /* 0x000fe200000e0000 */
[----:B------:R-:W-:Y:S01]  /*0980*/  IMAD.HI.U32 R37, R7, R37, R6 ;  /* 0x0000002507257227 */ /* 0x000fe200078e0006 */
[----:B------:R-:W-:Y:S01]  /*0990*/  IABS R40, R36 ;  /* 0x0000002400287213 */ /* 0x000fe20000000000 */
[----:B------:R-:W0:Y:S01]  /*09a0*/  LDC R11, c[0x0][0x3a0] ;  /* 0x0000e800ff0b7b82 */ /* 0x000e220000000800 */
[----:B------:R-:W-:Y:S01]  /*09b0*/  LOP3.LUT R91, R36, 0xa, RZ, 0xfc, !PT ;  /* 0x0000000a245b7812 */ /* 0x000fe200078efcff */
[----:B------:R-:W-:Y:S01]  /*09c0*/  IMAD R3, R10, R3, R9 ;  /* 0x000000030a037224 */ /* 0x000fe200078e0209 */
[----:B------:R-:W-:Y:S01]  /*09d0*/  LOP3.LUT R86, R36, 0x2, RZ, 0xfc, !PT ;  /* 0x0000000224567812 */ /* 0x000fe200078efcff */
[----:B------:R-:W-:Y:S01]  /*09e0*/  IMAD.HI.U32 R4, R37, R40, RZ ;  /* 0x0000002825047227 */ /* 0x000fe200078e00ff */
[----:B------:R-:W-:-:S02]  /*09f0*/  IABS R14, R91 ;  /* 0x0000005b000e7213 */ /* 0x000fc40000000000 */
[----:B------:R-:W-:Y:S01]  /*0a00*/  LOP3.LUT R6, R13, 0xff, RZ, 0xc0, !PT ;  /* 0x000000ff0d067812 */ /* 0x000fe200078ec0ff */
[----:B------:R-:W-:Y:S01]  /*0a10*/  IMAD.IADD R3, R8, 0x1, R3 ;  /* 0x0000000108037824 */ /* 0x000fe200078e0203 */
[----:B------:R-:W-:Y:S01]  /*0a20*/  IABS R10, R86 ;  /* 0x00000056000a7213 */ /* 0x000fe20000000000 */
[----:B------:R-:W-:Y:S01]  /*0a30*/  IMAD.MOV R8, RZ, RZ, -R4 ;  /* 0x000000ffff087224 */ /* 0x000fe200078e0a04 */
[C---:B------:R-:W-:Y:S01]  /*0a40*/  LOP3.LUT R99, R36.reuse, 0x14, RZ, 0xfc, !PT ;  /* 0x0000001424637812 */ /* 0x040fe200078efcff */
[----:B------:R-:W-:Y:S01]  /*0a50*/  IMAD R13, R3, 0x100, R6 ;  /* 0x00000100030d7824 */ /* 0x000fe200078e0206 */
[C---:B------:R-:W-:Y:S01]  /*0a60*/  LOP3.LUT R93, R36.reuse, 0xc, RZ, 0xfc, !PT ;  /* 0x0000000c245d7812 */ /* 0x040fe200078efcff */
[----:B------:R-:W-:Y:S01]  /*0a70*/  IMAD R40, R35, R8, R40 ;  /* 0x0000000823287224 */ /* 0x000fe200078e0228 */
[----:B------:R-:W-:Y:S01]  /*0a80*/  IABS R54, R99 ;  /* 0x0000006300367213 */ /* 0x000fe20000000000 */
[C---:B------:R-:W-:Y:S01]  /*0a90*/  IMAD.HI.U32 R8, R37.reuse, R14, RZ ;  /* 0x0000000e25087227 */ /* 0x040fe200078e00ff */
[----:B------:R-:W-:Y:S01]  /*0aa0*/  IABS R44, R93 ;  /* 0x0000005d002c7213 */ /* 0x000fe20000000000 */
[----:B------:R1:W-:Y:S01]  /*0ab0*/  STL [R1+0x558], R13 ;  /* 0x0005580d01007387 */ /* 0x0003e20000100800 */
[C---:B------:R-:W-:Y:S01]  /*0ac0*/  LOP3.LUT R87, R36.reuse, 0x4, RZ, 0xfc, !PT ;  /* 0x0000000424577812 */ /* 0x040fe200078efcff */
[----:B------:R-:W-:Y:S01]  /*0ad0*/  IMAD.MOV R8, RZ, RZ, -R8 ;  /* 0x000000ffff087224 */ /* 0x000fe200078e0a08 */
[C---:B------:R-:W-:Y:S01]  /*0ae0*/  LOP3.LUT R102, R36.reuse, 0x16, RZ, 0xfc, !PT ;  /* 0x0000001624667812 */ /* 0x040fe200078efcff */
[----:B------:R-:W-:Y:S01]  /*0af0*/  IMAD.HI.U32 R3, R37, R10, RZ ;  /* 0x0000000a25037227 */ /* 0x000fe200078e00ff */
[----:B------:R-:W-:Y:S01]  /*0b00*/  IABS R42, R87 ;  /* 0x00000057002a7213 */ /* 0x000fe20000000000 */
[----:B------:R-:W-:Y:S01]  /*0b10*/  USHF.L.U32 UR4, UR13, 0x15, URZ ;  /* 0x000000150d047899 */ /* 0x000fe200080006ff */
[C---:B------:R-:W-:Y:S01]  /*0b20*/  LOP3.LUT R90, R36.reuse, 0x6, RZ, 0xfc, !PT ;  /* 0x00000006245a7812 */ /* 0x040fe200078efcff */
[----:B------:R-:W-:Y:S01]  /*0b30*/  IMAD R45, R35, R8, R14 ;  /* 0x00000008232d7224 */ /* 0x000fe200078e020e */
[----:B------:R-:W-:Y:S01]  /*0b40*/  IABS R9, R13 ;  /* 0x0000000d00097213 */ /* 0x000fe20000000000 */
[----:B------:R-:W-:Y:S01]  /*0b50*/  IMAD.MOV R3, RZ, RZ, -R3 ;  /* 0x000000ffff037224 */ /* 0x000fe200078e0a03 */
[----:B------:R-:W-:Y:S01]  /*0b60*/  IABS R12, R90 ;  /* 0x0000005a000c7213 */ /* 0x000fe20000000000 */
[----:B------:R-:W-:Y:S01]  /*0b70*/  IMAD.HI.U32 R8, R37, R54, RZ ;  /* 0x0000003625087227 */ /* 0x000fe200078e00ff */
[----:B------:R-:W-:Y:S01]  /*0b80*/  LOP3.LUT R92, R36, 0xe, RZ, 0xfc, !PT ;  /* 0x0000000e245c7812 */ /* 0x000fe200078efcff */
[----:B------:R-:W-:Y:S01]  /*0b90*/  USHF.L.U32 UR5, UR13, 0x4, URZ ;  /* 0x000000040d057899 */ /* 0x000fe200080006ff */
[----:B------:R-:W-:Y:S01]  /*0ba0*/  ISETP.NE.U32.AND P1, PT, R6, RZ, PT ;  /* 0x000000ff0600720c */ /* 0x000fe20003f25070 */
[--C-:B--2---:R-:W-:Y:S01]  /*0bb0*/  IMAD.MOV R7, RZ, RZ, -R5.reuse ;  /* 0x000000ffff077224 */ /* 0x104fe200078e0a05 */
[C---:B------:R-:W-:Y:S01]  /*0bc0*/  LOP3.LUT R88, R36.reuse, 0x8, RZ, 0xfc, !PT ;  /* 0x0000000824587812 */ /* 0x040fe200078efcff */
[----:B------:R-:W-:Y:S01]  /*0bd0*/  IMAD R43, R35, R3, R10 ;  /* 0x00000003232b7224 */ /* 0x000fe200078e020a */
[----:B------:R-:W-:Y:S01]  /*0be0*/  IABS R10, R92 ;  /* 0x0000005c000a7213 */ /* 0x000fe20000000000 */
[----:B------:R-:W-:Y:S01]  /*0bf0*/  IMAD.MOV R8, RZ, RZ, -R8 ;  /* 0x000000ffff087224 */ /* 0x000fe200078e0a08 */
[C---:B------:R-:W-:Y:S01]  /*0c00*/  LOP3.LUT R95, R36.reuse, 0x10, RZ, 0xfc, !PT ;  /* 0x00000010245f7812 */ /* 0x040fe200078efcff */
[----:B------:R-:W-:Y:S01]  /*0c10*/  IMAD R7, R7, R2, RZ ;  /* 0x0000000207077224 */ /* 0x000fe200078e02ff */
[----:B------:R-:W-:Y:S01]  /*0c20*/  IABS R48, R88 ;  /* 0x0000005800307213 */ /* 0x000fe20000000000 */
[----:B------:R-:W-:Y:S01]  /*0c30*/  IMAD.MOV.U32 R4, RZ, RZ, RZ ;  /* 0x000000ffff047224 */ /* 0x000fe200078e00ff */
[----:B------:R-:W-:Y:S01]  /*0c40*/  IABS R50, R95 ;  /* 0x0000005f00327213 */ /* 0x000fe20000000000 */
[----:B------:R-:W-:Y:S01]  /*0c50*/  IMAD.HI.U32 R3, R37, R44, RZ ;  /* 0x0000002c25037227 */ /* 0x000fe200078e00ff */
[C---:B------:R-:W-:Y:S01]  /*0c60*/  LOP3.LUT R100, R36.reuse, 0x12, RZ, 0xfc, !PT ;  /* 0x0000001224647812 */ /* 0x040fe200078efcff */
[----:B------:R-:W-:Y:S01]  /*0c70*/  ULOP3.LUT UR4, UR4, 0x600000, URZ, 0xc0, !UPT ;  /* 0x0060000004047892 */ /* 0x000fe2000f8ec0ff */
[C---:B------:R-:W-:Y:S01]  /*0c80*/  LOP3.LUT R103, R36.reuse, 0x1a, RZ, 0xfc, !PT ;  /* 0x0000001a24677812 */ /* 0x040fe200078efcff */
[----:B------:R-:W-:Y:S01]  /*0c90*/  IMAD R54, R35, R8, R54 ;  /* 0x0000000823367224 */ /* 0x000fe200078e0236 */
[----:B------:R-:W-:Y:S01]  /*0ca0*/  IABS R8, R102 ;  /* 0x0000006600087213 */ /* 0x000fe20000000000 */
[----:B------:R-:W-:Y:S01]  /*0cb0*/  IMAD.HI.U32 R4, R5, R7, R4 ;  /* 0x0000000705047227 */ /* 0x000fe200078e0004 */
[C---:B------:R-:W-:Y:S01]  /*0cc0*/  LOP3.LUT R105, R36.reuse, 0x18, RZ, 0xfc, !PT ;  /* 0x0000001824697812 */ /* 0x040fe200078efcff */
[----:B------:R-:W-:Y:S01]  /*0cd0*/  ULOP3.LUT UR5, UR5, 0x40, URZ, 0xc0, !UPT ;  /* 0x0000004005057892 */ /* 0x000fe2000f8ec0ff */
[C---:B------:R-:W-:Y:S01]  /*0ce0*/  LOP3.LUT R108, R36.reuse, 0x1e, RZ, 0xfc, !PT ;  /* 0x0000001e246c7812 */ /* 0x040fe200078efcff */
[----:B------:R-:W-:Y:S01]  /*0cf0*/  IMAD.MOV R3, RZ, RZ, -R3 ;  /* 0x000000ffff037224 */ /* 0x000fe200078e0a03 */
[----:B------:R-:W-:Y:S01]  /*0d00*/  IABS R52, R105 ;  /* 0x0000006900347213 */ /* 0x000fe20000000000 */
[----:B------:R-:W-:Y:S01]  /*0d10*/  IMAD.HI.U32 R5, R37, R42, RZ ;  /* 0x0000002a25057227 */ /* 0x000fe200078e00ff */
[----:B------:R-:W-:-:S02]  /*0d20*/  LOP3.LUT R110, R36, 0x26, RZ, 0xfc, !PT ;  /* 0x00000026246e7812 */ /* 0x000fc400078efcff */
[C---:B------:R-:W-:Y:S01]  /*0d30*/  LOP3.LUT R109, R36.reuse, 0x22, RZ, 0xfc, !PT ;  /* 0x00000022246d7812 */ /* 0x040fe200078efcff */
[----:B------:R-:W-:Y:S01]  /*0d40*/  IMAD R44, R35, R3, R44 ;  /* 0x00000003232c7224 */ /* 0x000fe200078e022c */
[C---:B------:R-:W-:Y:S01]  /*0d50*/  LOP3.LUT R107, R36.reuse, 0x20, RZ, 0xfc, !PT ;  /* 0x00000020246b7812 */ /* 0x040fe200078efcff */
[C---:B------:R-:W-:Y:S01]  /*0d60*/  IMAD.HI.U32 R3, R37.reuse, R8, RZ ;  /* 0x0000000825037227 */ /* 0x040fe200078e00ff */
[----:B------:R-:W-:Y:S02]  /*0d70*/  LOP3.LUT R106, R36, 0x1c, RZ, 0xfc, !PT ;  /* 0x0000001c246a7812 */ /* 0x000fe400078efcff */
[----:B------:R-:W-:Y:S01]  /*0d80*/  IABS R60, R107 ;  /* 0x0000006b003c7213 */ /* 0x000fe20000000000 */
[----:B------:R-:W-:Y:S01]  /*0d90*/  IMAD.HI.U32 R4, R4, R9, RZ ;  /* 0x0000000904047227 */ /* 0x000fe200078e00ff */
[----:B------:R-:W-:Y:S02]  /*0da0*/  IABS R56, R106 ;  /* 0x0000006a00387213 */ /* 0x000fe40000000000 */
[C---:B------:R-:W-:Y:S01]  /*0db0*/  LOP3.LUT R68, R36.reuse, 0x2a, RZ, 0xfc, !PT ;  /* 0x0000002a24447812 */ /* 0x040fe200078efcff */
[----:B------:R-:W-:Y:S01]  /*0dc0*/  IMAD.MOV R5, RZ, RZ, -R5 ;  /* 0x000000ffff057224 */ /* 0x000fe200078e0a05 */
[C---:B------:R-:W-:Y:S01]  /*0dd0*/  LOP3.LUT R111, R36.reuse, 0x24, RZ, 0xfc, !PT ;  /* 0x00000024246f7812 */ /* 0x040fe200078efcff */
[----:B------:R-:W-:Y:S01]  /*0de0*/  IMAD.HI.U32 R6, R37, R12, RZ ;  /* 0x0000000c25067227 */ /* 0x000fe200078e00ff */
[----:B------:R-:W-:-:S02]  /*0df0*/  LOP3.LUT R114, R36, 0x28, RZ, 0xfc, !PT ;  /* 0x0000002824727812 */ /* 0x000fc400078efcff */
[----:B------:R-:W-:Y:S01]  /*0e00*/  ISETP.GE.AND P2, PT, R13, RZ, PT ;  /* 0x000000ff0d00720c */ /* 0x000fe20003f46270 */
[----:B------:R-:W-:Y:S01]  /*0e10*/  IMAD.MOV R3, RZ, RZ, -R3 ;  /* 0x000000ffff037224 */ /* 0x000fe200078e0a03 */
[----:B------:R-:W-:Y:S01]  /*0e20*/  IABS R58, R111 ;  /* 0x0000006f003a7213 */ /* 0x000fe20000000000 */
[----:B------:R-:W-:Y:S01]  /*0e30*/  IMAD.MOV R4, RZ, RZ, -R4 ;  /* 0x000000ffff047224 */ /* 0x000fe200078e0a04 */
[----:B------:R-:W-:Y:S01]  /*0e40*/  IABS R62, R114 ;  /* 0x00000072003e7213 */ /* 0x000fe20000000000 */
[----:B------:R-:W-:Y:S02]  /*0e50*/  IMAD R42, R35, R5, R42 ;  /* 0x00000005232a7224 */ /* 0x000fe400078e022a */
[----:B------:R-:W-:Y:S02]  /*0e60*/  IMAD.MOV R6, RZ, RZ, -R6 ;  /* 0x000000ffff067224 */ /* 0x000fe400078e0a06 */
[----:B------:R-:W-:-:S04]  /*0e70*/  IMAD.HI.U32 R5, R37, R10, RZ ;  /* 0x0000000a25057227 */ /* 0x000fc800078e00ff */
[----:B------:R-:W-:Y:S01]  /*0e80*/  IMAD R53, R35, R3, R8 ;  /* 0x0000000323357224 */ /* 0x000fe200078e0208 */
[----:B------:R-:W-:Y:S01]  /*0e90*/  IABS R8, R108 ;  /* 0x0000006c00087213 */ /* 0x000fe20000000000 */
[----:B------:R-:W-:Y:S02]  /*0ea0*/  IMAD R3, R2, R4, R9 ;  /* 0x0000000402037224 */ /* 0x000fe400078e0209 */
[----:B------:R-:W-:-:S03]  /*0eb0*/  IMAD.HI.U32 R7, R37, R48, RZ ;  /* 0x0000003025077227 */ /* 0x000fc600078e00ff */
[----:B------:R-:W-:Y:S01]  /*0ec0*/  ISETP.GT.U32.AND P0, PT, R2, R3, PT ;  /* 0x000000030200720c */ /* 0x000fe20003f04070 */
[----:B------:R-:W-:Y:S01]  /*0ed0*/  IMAD R41, R35, R6, R12 ;  /* 0x0000000623297224 */ /* 0x000fe200078e020c */
[----:B------:R-:W-:Y:S01]  /*0ee0*/  IABS R12, R100 ;  /* 0x00000064000c7213 */ /* 0x000fe20000000000 */
[----:B------:R-:W-:Y:S02]  /*0ef0*/  IMAD.MOV R5, RZ, RZ, -R5 ;  /* 0x000000ffff057224 */ /* 0x000fe400078e0a05 */
[----:B------:R-:W-:-:S04]  /*0f00*/  IMAD.HI.U32 R6, R37, R50, RZ ;  /* 0x0000003225067227 */ /* 0x000fc800078e00ff */
[----:B------:R-:W-:Y:S02]  /*0f10*/  IMAD.MOV R7, RZ, RZ, -R7 ;  /* 0x000000ffff077224 */ /* 0x000fe400078e0a07 */
[C---:B------:R-:W-:Y:S01]  /*0f20*/  IMAD R51, R35.reuse, R5, R10 ;  /* 0x0000000523337224 */ /* 0x040fe200078e020a */
[----:B------:R-:W-:Y:S01]  /*0f30*/  IABS R10, R103 ;  /* 0x00000067000a7213 */ /* 0x000fe20000000000 */
[----:B------:R-:W-:Y:S02]  /*0f40*/  IMAD.MOV R6, RZ, RZ, -R6 ;  /* 0x000000ffff067224 */ /* 0x000fe400078e0a06 */
[----:B------:R-:W-:Y:S02]  /*0f50*/  IMAD R48, R35, R7, R48 ;  /* 0x0000000723307224 */ /* 0x000fe400078e0230 */
[----:B------:R-:W-:-:S04]  /*0f60*/  IMAD.HI.U32 R7, R37, R12, RZ ;  /* 0x0000000c25077227 */ /* 0x000fc800078e00ff */
[----:B------:R-:W-:Y:S02]  /*0f70*/  IMAD R50, R35, R6, R50 ;  /* 0x0000000623327224 */ /* 0x000fe400078e0232 */
[----:B------:R-:W-:-:S04]  /*0f80*/  IMAD.HI.U32 R6, R37, R10, RZ ;  /* 0x0000000a25067227 */ /* 0x000fc800078e00ff */
[----:B------:R-:W-:Y:S02]  /*0f90*/  IMAD.MOV R7, RZ, RZ, -R7 ;  /* 0x000000ffff077224 */ /* 0x000fe400078e0a07 */
[----:B------:R-:W-:Y:S02]  /*0fa0*/  IMAD.MOV R6, RZ, RZ, -R6 ;  /* 0x000000ffff067224 */ /* 0x000fe400078e0a06 */
[----:B------:R-:W-:Y:S02]  /*0fb0*/  @!P0 IMAD.IADD R3, R3, 0x1, -R2 ;  /* 0x0000000103038824 */ /* 0x000fe400078e0a02 */
[----:B------:R-:W-:Y:S01]  /*0fc0*/  IMAD R49, R35, R7, R12 ;  /* 0x0000000723317224 */ /* 0x000fe200078e020c */
[----:B------:R-:W-:Y:S01]  /*0fd0*/  IABS R12, R110 ;  /* 0x0000006e000c7213 */ /* 0x000fe20000000000 */
[----:B------:R-:W-:Y:S01]  /*0fe0*/  IMAD.HI.U32 R5, R37, R52, RZ ;  /* 0x0000003425057227 */ /* 0x000fe200078e00ff */
[----:B------:R-:W-:-:S03]  /*0ff0*/  ISETP.GT.U32.AND P0, PT, R2, R3, PT ;  /* 0x000000030200720c */ /* 0x000fc60003f04070 */
[----:B------:R-:W-:Y:S01]  /*1000*/  IMAD R57, R35, R6, R10 ;  /* 0x0000000623397224 */ /* 0x000fe200078e020a */
[----:B------:R-:W-:Y:S01]  /*1010*/  IABS R10, R109 ;  /* 0x0000006d000a7213 */ /* 0x000fe20000000000 */
[----:B------:R-:W-:-:S04]  /*1020*/  IMAD.HI.U32 R4, R37, R8, RZ ;  /* 0x0000000825047227 */ /* 0x000fc800078e00ff */
[----:B------:R-:W-:Y:S02]  /*1030*/  IMAD.MOV R5, RZ, RZ, -R5 ;  /* 0x000000ffff057224 */ /* 0x000fe400078e0a05 */
[----:B------:R-:W-:Y:S02]  /*1040*/  IMAD.MOV R55, RZ, RZ, -R4 ;  /* 0x000000ffff377224 */ /* 0x000fe400078e0a04 */
[----:B------:R-:W-:-:S04]  /*1050*/  IMAD.HI.U32 R4, R37, R12, RZ ;  /* 0x0000000c25047227 */ /* 0x000fc800078e00ff */
[----:B------:R-:W-:-:S04]  /*1060*/  IMAD.HI.U32 R6, R37, R10, RZ ;  /* 0x0000000a25067227 */ /* 0x000fc800078e00ff */
[----:B------:R-:W-:Y:S02]  /*1070*/  IMAD R52, R35, R5, R52 ;  /* 0x0000000523347224 */ /* 0x000fe400078e0234 */
[----:B------:R-:W-:-:S04]  /*1080*/  IMAD.HI.U32 R5, R37, R60, RZ ;  /* 0x0000003c25057227 */ /* 0x000fc800078e00ff */
[----:B------:R-:W-:Y:S02]  /*1090*/  IMAD.MOV R4, RZ, RZ, -R4 ;  /* 0x000000ffff047224 */ /* 0x000fe400078e0a04 */
[----:B------:R-:W-:Y:S02]  /*10a0*/  IMAD.MOV R6, RZ, RZ, -R6 ;  /* 0x000000ffff067224 */ /* 0x000fe400078e0a06 */
[----:B------:R-:W-:-:S04]  /*10b0*/  IMAD.HI.U32 R7, R37, R56, RZ ;  /* 0x0000003825077227 */ /* 0x000fc800078e00ff */
[----:B------:R-:W-:Y:S02]  /*10c0*/  IMAD.MOV R5, RZ, RZ, -R5 ;  /* 0x000000ffff057224 */ /* 0x000fe400078e0a05 */
[C---:B------:R-:W-:Y:S02]  /*10d0*/  IMAD R63, R35.reuse, R4, R12 ;  /* 0x00000004233f7224 */ /* 0x040fe400078e020c */
[----:B------:R-:W-:Y:S01]  /*10e0*/  IMAD R59, R35, R6, R10 ;  /* 0x00000006233b7224 */ /* 0x000fe200078e020a */
[----:B------:R-:W-:Y:S01]  /*10f0*/  IABS R6, R68 ;  /* 0x0000004400067213 */ /* 0x000fe20000000000 */
[----:B0-----:R-:W-:Y:S02]  /*1100*/  VIADD R4, R11, 0xfffffff7 ;  /* 0xfffffff70b047836 */ /* 0x001fe40000000000 */
[----:B------:R-:W-:Y:S01]  /*1110*/  @!P0 IMAD.IADD R3, R3, 0x1, -R2 ;  /* 0x0000000103038824 */ /* 0x000fe200078e0a02 */
[----:B------:R-:W-:Y:S01]  /*1120*/  ISETP.NE.AND P0, PT, R38, RZ, PT ;  /* 0x000000ff2600720c */ /* 0x000fe20003f05270 */
[----:B------:R-:W-:Y:S01]  /*1130*/  IMAD.MOV R7, RZ, RZ, -R7 ;  /* 0x000000ffff077224 */ /* 0x000fe200078e0a07 */
[----:B------:R-:W-:Y:S01]  /*1140*/  ISETP.GE.U32.AND P5, PT, R4, 0x7fffff78, PT ;  /* 0x7fffff780400780c */ /* 0x000fe20003fa6070 */
[----:B------:R-:W-:-:S02]  /*1150*/  IMAD R60, R35, R5, R60 ;  /* 0x00000005233c7224 */ /* 0x000fc400078e023c */
[----:B------:R-:W-:Y:S02]  /*1160*/  VIADD R5, R11, 0xffffffff ;  /* 0xffffffff0b057836 */ /* 0x000fe40000000000 */
[----:B------:R-:W-:Y:S02]  /*1170*/  IMAD R56, R35, R7, R56 ;  /* 0x0000000723387224 */ /* 0x000fe400078e0238 */
[----:B------:R-:W-:Y:S01]  /*1180*/  IMAD.HI.U32 R4, R37, R6, RZ ;  /* 0x0000000625047227 */ /* 0x000fe200078e00ff */
[----:B------:R-:W-:-:S03]  /*1190*/  ISETP.GE.U32.AND P3, PT, R5, 0x7fffff80, PT ;  /* 0x7fffff800500780c */ /* 0x000fc60003f66070 */
[----:B------:R-:W-:-:S04]  /*11a0*/  IMAD.HI.U32 R7, R37, R58, RZ ;  /* 0x0000003a25077227 */ /* 0x000fc800078e00ff */
[----:B------:R-:W-:-:S04]  /*11b0*/  IMAD.HI.U32 R2, R37, R62, RZ ;  /* 0x0000003e25027227 */ /* 0x000fc800078e00ff */
[----:B------:R-:W-:Y:S02]  /*11c0*/  VIADD R5, R11, 0xffffffef ;  /* 0xffffffef0b057836 */ /* 0x000fe40000000000 */
[----:B------:R-:W-:Y:S02]  /*11d0*/  IMAD.MOV R4, RZ, RZ, -R4 ;  /* 0x000000ffff047224 */ /* 0x000fe400078e0a04 */
[----:B------:R-:W-:Y:S01]  /*11e0*/  IMAD.MOV R7, RZ, RZ, -R7 ;  /* 0x000000ffff077224 */ /* 0x000fe200078e0a07 */
[----:B------:R-:W-:Y:S01]  /*11f0*/  ISETP.GE.U32.AND P4, PT, R5, 0x7fffff70, PT ;  /* 0x7fffff700500780c */ /* 0x000fe20003f86070 */
[----:B------:R-:W-:Y:S02]  /*1200*/  IMAD.MOV R2, RZ, RZ, -R2 ;  /* 0x000000ffff027224 */ /* 0x000fe400078e0a02 */
[----:B------:R-:W-:Y:S01]  /*1210*/  @!P2 IMAD.MOV R3, RZ, RZ, -R3 ;  /* 0x000000ffff03a224 */ /* 0x000fe200078e0a03 */
[----:B------:R-:W-:Y:S01]  /*1220*/  @!P0 LOP3.LUT R3, RZ, R38, RZ, 0x33, !PT ;  /* 0x00000026ff038212 */ /* 0x000fe200078e33ff */
[----:B------:R-:W-:-:S02]  /*1230*/  IMAD R61, R35, R4, R6 ;  /* 0x00000004233d7224 */ /* 0x000fc400078e0206 */
[C---:B------:R-:W-:Y:S02]  /*1240*/  IMAD R55, R35.reuse, R55, R8 ;  /* 0x0000003723377224 */ /* 0x040fe400078e0208 */
[C---:B------:R-:W-:Y:S02]  /*1250*/  IMAD R58, R35.reuse, R7, R58 ;  /* 0x00000007233a7224 */ /* 0x040fe400078e023a */
[----:B------:R-:W-:Y:S02]  /*1260*/  IMAD R62, R35, R2, R62 ;  /* 0x00000002233e7224 */ /* 0x000fe400078e023e */
[----:B------:R-:W-:Y:S01]  /*1270*/  VIADD R4, R11, 0xffffffe7 ;  /* 0xffffffe70b047836 */ /* 0x000fe20000000000 */
[----:B-1-3--:R-:W-:Y:S06]  /*1280*/  BRA.U UP0, `(.L_x_5) ;  /* 0x0000000100187547 */ /* 0x00afec000b800000 */
[----:B------:R-:W-:Y:S01]  /*1290*/  ELECT P0, URZ, PT ;  /* 0x0000000000ff782f */ /* 0x000fe20003800000 */
[----:B------:R-:W-:Y:S01]  /*12a0*/  IMAD.MOV.U32 R2, RZ, RZ, 0x1 ;  /* 0x00000001ff027424 */ /* 0x000fe200078e00ff */
[----:B------:R-:W-:Y:S01]  /*12b0*/  UMOV UR7, 0x40 ;  /* 0x0000004000077882 */ /* 0x000fe20000000000 */
[----:B------:R-:W-:Y:S01]  /*12c0*/  UVIRTCOUNT.DEALLOC.SMPOOL 0x80 ;  /* 0x000000800000784c */ /* 0x000fe20000000000 */
[----:B------:R-:W-:-:S09]  /*12d0*/  ULEA UR7, UR6, UR7, 0x18 ;  /* 0x0000000706077291 */ /* 0x000fd2000f8ec0ff */
[----:B------:R0:W-:Y:S03]  /*12e0*/  @P0 STS.U8 [UR7], R2 ;  /* 0x00000002ff000988 */ /* 0x0001e60008000007 */
.L_x_5:
[----:B------:R-:W-:Y:S01]  /*12f0*/  UIADD3 UR10, UPT, UPT, UR5, UR4, UR8 ;  /* 0x00000004050a7290 */ /* 0x000fe2000fffe008 */
[----:B------:R-:W-:Y:S01]  /*1300*/  STL [R1+0x590], R47 ;  /* 0x0005902f01007387 */ /* 0x000fe20000100800 */
[----:B------:R-:W-:Y:S01]  /*1310*/  VOTEU.ALL UP1, P1 ;  /* 0x0000000000ff7886 */ /* 0x000fe20000820000 */
[----:B------:R-:W-:Y:S01]  /*1320*/  UIADD3 UR11, UPT, UPT, UR9, 0x14000, URZ ;  /* 0x00014000090b7890 */ /* 0x000fe2000fffe0ff */
[----:B------:R-:W-:Y:S01]  /*1330*/  IMAD R3, R3, UR14, RZ ;  /* 0x0000000e03037c24 */ /* 0x000fe2000f8e02ff */
[----:B------:R1:W-:Y:S01]  /*1340*/  STL [R1+0x55c], R0 ;  /* 0x00055c0001007387 */ /* 0x0003e20000100800 */
[----:B------:R-:W-:Y:S01]  /*1350*/  VOTEU.ALL UP2, P1 ;  /* 0x0000000000ff7886 */ /* 0x000fe20000840000 */
[----:B------:R-:W-:-:S04]  /*1360*/  @!UP1 UIADD3 UR4, UPT, UPT, -UR12, 0x100000, URZ ;  /* 0x001000000c049890 */ /* 0x000fc8000fffe1ff */
[----:B------:R-:W-:Y:S02]  /*1370*/  @!UP1 USHF.L.U32 UR5, UR4, 0xb, URZ ;  /* 0x0000000b04059899 */ /* 0x000fe400080006ff */
[----:B------:R-:W-:Y:S01]  /*1380*/  @!UP1 USHF.L.U32 UR4, UR4, 0x1, URZ ;  /* 0x0000000104049899 */ /* 0x000fe200080006ff */
[----:B------:R-:W-:Y:S01]  /*1390*/  IMAD.SHL.U32 R5, R46, 0x8, RZ ;  /* 0x000000082e057824 */ /* 0x000fe200078e00ff */
[----:B------:R-:W-:Y:S01]  /*13a0*/  STTM.x64 tmem[UR10], RZ ;  /* 0x000000ff000079ed */ /* 0x000fe2000834000a */
[----:B------:R-:W2:Y:S02]  /*13b0*/  FENCE.VIEW.ASYNC.T ;  /* 0x00000000000073c6 */ /* 0x000ea40000000200 */
[----:B--2---:R-:W-:Y:S01]  /*13c0*/  BAR.SYNC.DEFER_BLOCKING 0x0 ;  /* 0x0000000000007b1d */ /* 0x004fe20000010000 */
[----:B------:R-:W-:Y:S02]  /*13d0*/  PRMT R7, RZ, 0x7610, R7 ;  /* 0x00007610ff077816 */ /* 0x000fe40000000007 */
[----:B------:R-:W-:-:S05]  /*13e0*/  ISETP.GE.U32.AND P2, PT, R4, 0x7fffff68, PT ;  /* 0x7fffff680400780c */ /* 0x000fca0003f46070 */
[----:B-1----:R-:W1:Y:S01]  /*13f0*/  LDC R0, c[0x0][0x3a0] ;  /* 0x0000e800ff007b82 */ /* 0x002e620000000800 */
[----:B------:R-:W-:Y:S02]  /*1400*/  PRMT R10, RZ, 0x7610, R10 ;  /* 0x00007610ff0a7816 */ /* 0x000fe4000000000a */
[----:B------:R-:W-:Y:S01]  /*1410*/  PRMT R11, RZ, 0x7610, R11 ;  /* 0x00007610ff0b7816 */ /* 0x000fe2000000000b */
[----:B------:R-:W-:Y:S01]  /*1420*/  IMAD R8, R46, 0x18, RZ ;  /* 0x000000182e087824 */ /* 0x000fe200078e02ff */
[----:B------:R-:W-:Y:S01]  /*1430*/  PRMT R12, RZ, 0x7610, R12 ;  /* 0x00007610ff0c7816 */ /* 0x000fe2000000000c */
[----:B------:R-:W2:Y:S01]  /*1440*/  LDCU UR7, c[0x0][0x3b0] ;  /* 0x00007600ff0777ac */ /* 0x000ea20008000800 */
[----:B------:R-:W-:Y:S02]  /*1450*/  PRMT R84, RZ, 0x7610, R84 ;  /* 0x00007610ff547816 */ /* 0x000fe40000000054 */
[----:B------:R-:W-:Y:S01]  /*1460*/  PRMT R83, RZ, 0x7610, R83 ;  /* 0x00007610ff537816 */ /* 0x000fe20000000053 */
[----:B------:R-:W3:Y:S01]  /*1470*/  LDCU UR30, c[0x0][0x3b0] ;  /* 0x00007600ff1e77ac */ /* 0x000ee20008000800 */
[----:B------:R-:W-:-:S02]  /*1480*/  PRMT R81, RZ, 0x7610, R81 ;  /* 0x00007610ff517816 */ /* 0x000fc40000000051 */
[----:B------:R-:W-:Y:S01]  /*1490*/  PRMT R82, RZ, 0x7610, R82 ;  /* 0x00007610ff527816 */ /* 0x000fe20000000052 */
[----:B------:R-:W4:Y:S01]  /*14a0*/  LDCU UR23, c[0x0][0x3b0] ;  /* 0x00007600ff1777ac */ /* 0x000f220008000800 */
[----:B------:R-:W0:Y:S02]  /*14b0*/  FENCE.VIEW.ASYNC.S ;  /* 0x00000000000073c6 */ /* 0x000e240000000000 */
[----:B0-----:R0:W0:Y:S01]  /*14c0*/  @!UP2 SYNCS.EXCH.64 URZ, [UR11], UR4 ;  /* 0x000000040bffa5b2 */ /* 0x0010220008000100 */
[----:B------:R-:W-:Y:S01]  /*14d0*/  PRMT R80, RZ, 0x7610, R80 ;  /* 0x00007610ff507816 */ /* 0x000fe20000000050 */
[----:B------:R-:W0:Y:S01]  /*14e0*/  LDCU UR28, c[0x0][0x3b0] ;  /* 0x00007600ff1c77ac */ /* 0x000e220008000800 */
[C---:B-1----:R-:W-:Y:S01]  /*14f0*/  VIADD R2, R0.reuse, 0xffffffdf ;  /* 0xffffffdf00027836 */ /* 0x042fe20000000000 */
[----:B------:R-:W-:Y:S01]  /*1500*/  PRMT R79, RZ, 0x7610, R79 ;  /* 0x00007610ff4f7816 */ /* 0x000fe2000000004f */
[----:B------:R-:W-:Y:S01]  /*1510*/  VIADD R6, R0, 0xffffffd7 ;  /* 0xffffffd700067836 */ /* 0x000fe20000000000 */
[----:B------:R-:W-:Y:S01]  /*1520*/  PRMT R77, RZ, 0x7610, R77 ;  /* 0x00007610ff4d7816 */ /* 0x000fe2000000004d */
[----:B------:R-:W1:Y:S01]  /*1530*/  LDCU UR22, c[0x0][0x3b0] ;  /* 0x00007600ff1677ac */ /* 0x000e620008000800 */
[----:B------:R-:W-:-:S02]  /*1540*/  ISETP.GE.U32.AND P0, PT, R2, 0x7fffff60, PT ;  /* 0x7fffff600200780c */ /* 0x000fc40003f06070 */
[C---:B------:R-:W-:Y:S01]  /*1550*/  IADD3 R2, P6, PT, R3.reuse, UR16, RZ ;  /* 0x0000001003027c10 */ /* 0x040fe2000ffde0ff */
[----:B------:R-:W-:Y:S01]  /*1560*/  VIADD R9, R0, 0xffffffcf ;  /* 0xffffffcf00097836 */ /* 0x000fe20000000000 */
[----:B------:R-:W-:Y:S01]  /*1570*/  PRMT R78, RZ, 0x7610, R78 ;  /* 0x00007610ff4e7816 */ /* 0x000fe2000000004e */
[----:B------:R-:W1:Y:S01]  /*1580*/  LDCU UR6, c[0x0][0x3b0] ;  /* 0x00007600ff0677ac */ /* 0x000e620008000800 */
[----:B------:R-:W-:Y:S01]  /*1590*/  LEA.HI.X.SX32 R3, R3, UR17, 0x1, P6 ;  /* 0x0000001103037c11 */ /* 0x000fe2000b0f0eff */
[----:B0-----:R-:W-:Y:S01]  /*15a0*/  BAR.SYNC.DEFER_BLOCKING 0x0 ;  /* 0x0000000000007b1d */ /* 0x001fe20000010000 */
[----:B------:R-:W-:Y:S02]  /*15b0*/  PRMT R76, RZ, 0x7610, R76 ;  /* 0x00007610ff4c7816 */ /* 0x000fe4000000004c */
[----:B------:R-:W-:Y:S02]  /*15c0*/  PRMT R73, RZ, 0x7610, R73 ;  /* 0x00007610ff497816 */ /* 0x000fe40000000049 */
[----:B------:R-:W-:Y:S01]  /*15d0*/  PRMT R13, RZ, 0x7610, R13 ;  /* 0x00007610ff0d7816 */ /* 0x000fe2000000000d */
[----:B------:R-:W0:Y:S01]  /*15e0*/  LDCU UR17, c[0x0][0x3b0] ;  /* 0x00007600ff1177ac */ /* 0x000e220008000800 */
[----:B------:R-:W-:-:S02]  /*15f0*/  PRMT R14, RZ, 0x7610, R14 ;  /* 0x00007610ff0e7816 */ /* 0x000fc4000000000e */
[----:B------:R-:W-:Y:S01]  /*1600*/  PRMT R16, RZ, 0x7610, R16 ;  /* 0x00007610ff107816 */ /* 0x000fe20000000010 */
[----:B------:R-:W0:Y:S01]  /*1610*/  LDCU UR29, c[0x0][0x3b0] ;  /* 0x00007600ff1d77ac */ /* 0x000e220008000800 */
[----:B------:R-:W-:Y:S02]  /*1620*/  PRMT R75, RZ, 0x7610, R75 ;  /* 0x00007610ff4b7816 */ /* 0x000fe4000000004b */
[----:B------:R-:W-:Y:S01]  /*1630*/  PRMT R15, RZ, 0x7610, R15 ;  /* 0x00007610ff0f7816 */ /* 0x000fe2000000000f */
[----:B------:R-:W0:Y:S01]  /*1640*/  LDCU UR14, c[0x0][0x3b0] ;  /* 0x00007600ff0e77ac */ /* 0x000e220008000800 */
[----:B------:R-:W-:Y:S02]  /*1650*/  PRMT R74, RZ, 0x7610, R74 ;  /* 0x00007610ff4a7816 */ /* 0x000fe4000000004a */
[----:B------:R-:W-:Y:S01]  /*1660*/  PRMT R72, RZ, 0x7610, R72 ;  /* 0x00007610ff487816 */ /* 0x000fe20000000048 */
[----:B------:R-:W0:Y:S01]  /*1670*/  LDCU UR15, c[0x0][0x3b0] ;  /* 0x00007600ff0f77ac */ /* 0x000e220008000800 */
[----:B------:R-:W-:-:S02]  /*1680*/  PRMT R71, RZ, 0x7610, R71 ;  /* 0x00007610ff477816 */ /* 0x000fc40000000047 */
[----:B------:R-:W-:Y:S01]  /*1690*/  PRMT R70, RZ, 0x7610, R70 ;  /* 0x00007610ff467816 */ /* 0x000fe20000000046 */
[----:B------:R-:W0:Y:S01]  /*16a0*/  LDCU UR16, c[0x0][0x3b0] ;  /* 0x00007600ff1077ac */ /* 0x000e220008000800 */
[----:B------:R-:W2:Y:S01]  /*16b0*/  @!P3 LDG.E.U8 R7, desc[UR20][R2.64] ;  /* 0x000000140207b981 */ /* 0x000ea2000c1e1100 */
[C---:B------:R-:W-:Y:S01]  /*16c0*/  IADD3 R4, P6, PT, R5.reuse, R2, RZ ;  /* 0x0000000205047210 */ /* 0x040fe20007fde0ff */
[----:B------:R-:W0:Y:S01]  /*16d0*/  LDCU UR24, c[0x0][0x3b0] ;  /* 0x00007600ff1877ac */ /* 0x000e220008000800 */
[----:B------:R-:W-:Y:S02]  /*16e0*/  ISETP.GE.U32.AND P3, PT, R6, 0x7fffff58, PT ;  /* 0x7fffff580600780c */ /* 0x000fe40003f66070 */
[----:B------:R-:W-:Y:S01]  /*16f0*/  LEA.HI.X.SX32 R5, R5, R3, 0x1, P6 ;  /* 0x0000000305057211 */ /* 0x000fe200030f0eff */
[----:B------:R-:W0:Y:S04]  /*1700*/  LDCU UR25, c[0x0][0x3b0] ;  /* 0x00007600ff1977ac */ /* 0x000e280008000800 */
[----:B------:R-:W3:Y:S01]  /*1710*/  @!P5 LDG.E.U8 R11, desc[UR20][R4.64] ;  /* 0x00000014040bd981 */ /* 0x000ee2000c1e1100 */
[----:B------:R-:W-:Y:S01]  /*1720*/  PRMT R69, RZ, 0x7610, R69 ;  /* 0x00007610ff457816 */ /* 0x000fe20000000045 */
[----:B------:R-:W0:Y:S01]  /*1730*/  LDCU UR26, c[0x0][0x3b0] ;  /* 0x00007600ff1a77ac */ /* 0x000e220008000800 */
[----:B------:R-:W-:-:S02]  /*1740*/  PRMT R67, RZ, 0x7610, R67 ;  /* 0x00007610ff437816 */ /* 0x000fc40000000043 */
[----:B------:R-:W-:Y:S01]  /*1750*/  PRMT R21, RZ, 0x7610, R21 ;  /* 0x00007610ff157816 */ /* 0x000fe20000000015 */
[----:B------:R-:W0:Y:S01]  /*1760*/  LDCU UR27, c[0x0][0x3b0] ;  /* 0x00007600ff1b77ac */ /* 0x000e220008000800 */
[----:B--2---:R2:W-:Y:S02]  /*1770*/  STL [R1+0x10c], R7 ;  /* 0x00010c0701007387 */ /* 0x0045e40000100800 */
[----:B--2---:R-:W-:-:S05]  /*1780*/  IMAD.SHL.U32 R7, R46, 0x10, RZ ;  /* 0x000000102e077824 */ /* 0x004fca00078e00ff */
[----:B------:R-:W-:-:S04]  /*1790*/  IADD3 R6, P6, PT, R7, R2, RZ ;  /* 0x0000000207067210 */ /* 0x000fc80007fde0ff */
[----:B------:R-:W-:-:S05]  /*17a0*/  LEA.HI.X.SX32 R7, R7, R3, 0x1, P6 ;  /* 0x0000000307077211 */ /* 0x000fca00030f0eff */
[----:B------:R-:W2:Y:S01]  /*17b0*/  @!P4 LDG.E.U8 R10, desc[UR20][R6.64] ;  /* 0x00000014060ac981 */ /* 0x000ea2000c1e1100 */
[----:B------:R-:W-:Y:S02]  /*17c0*/  IADD3 R89, P6, PT, R8, R2, RZ ;  /* 0x0000000208597210 */ /* 0x000fe40007fde0ff */
[----:B------:R-:W-:Y:S01]  /*17d0*/  ISETP.GE.U32.AND P5, PT, R9, 0x7fffff50, PT ;  /* 0x7fffff500900780c */ /* 0x000fe20003fa6070 */
[----:B------:R-:W-:Y:S01]  /*17e0*/  STL [R1+0x564], R4 ;  /* 0x0005640401007387 */ /* 0x000fe20000100800 */
[----:B------:R-:W-:Y:S01]  /*17f0*/  VIADD R9, R0, 0xffffffc7 ;  /* 0xffffffc700097836 */ /* 0x000fe20000000000 */
[----:B------:R-:W-:Y:S02]  /*1800*/  LEA.HI.X.SX32 R8, R8, R3, 0x1, P6 ;  /* 0x0000000308087211 */ /* 0x000fe400030f0eff */
[----:B------:R-:W-:Y:S04]  /*1810*/  STL [R1+0x560], R5 ;  /* 0x0005600501007387 */ /* 0x000fe80000100800 */
[----:B------:R-:W-:Y:S01]  /*1820*/  STL [R1+0x56c], R6 ;  /* 0x00056c0601007387 */ /* 0x000fe20000100800 */
[----:B------:R-:W-:-:S03]  /*1830*/  ISETP.GE.U32.AND P4, PT, R9, 0x7fffff48, PT ;  /* 0x7fffff480900780c */ /* 0x000fc60003f86070 */
[----:B------:R-:W-:Y:S01]  /*1840*/  STL [R1+0x48], R89 ;  /* 0x0000485901007387 */ /* 0x000fe20000100800 */
[----:B------:R-:W-:-:S03]  /*1850*/  @!P2 IMAD.MOV.U32 R9, RZ, RZ, R8 ;  /* 0x000000ffff09a224 */ /* 0x000fc600078e0008 */
[----:B------:R-:W-:Y:S04]  /*1860*/  STL [R1+0x568], R7 ;  /* 0x0005680701007387 */ /* 0x000fe80000100800 */
[----:B--2---:R-:W-:Y:S04]  /*1870*/  STL [R1+0xcc], R10 ;  /* 0x0000cc0a01007387 */ /* 0x004fe80000100800 */
[----:B---3--:R-:W-:Y:S04]  /*1880*/  STL [R1+0xd0], R11 ;  /* 0x0000d00b01007387 */ /* 0x008fe80000100800 */
[----:B------:R2:W-:Y:S02]  /*1890*/  STL [R1+0x2c], R8 ;  /* 0x00002c0801007387 */ /* 0x0005e40000100800 */
[----:B--2---:R-:W-:-:S05]  /*18a0*/  @!P2 IMAD.MOV.U32 R8, RZ, RZ, R89 ;  /* 0x000000ffff08a224 */ /* 0x004fca00078e0059 */
[----:B------:R2:W3:Y:S01]  /*18b0*/  @!P2 LDG.E.U8 R12, desc[UR20][R8.64] ;  /* 0x00000014080ca981 */ /* 0x0004e2000c1e1100 */
[----:B------:R-:W-:-:S05]  /*18c0*/  IMAD.SHL.U32 R10, R46, 0x20, RZ ;  /* 0x000000202e0a7824 */ /* 0x000fca00078e00ff */
[----:B------:R-:W-:Y:S01]  /*18d0*/  IADD3 R85, P6, PT, R10, R2, RZ ;  /* 0x000000020a557210 */ /* 0x000fe20007fde0ff */
[----:B------:R-:W-:-:S03]  /*18e0*/  VIADD R11, R0, 0xffffffbf ;  /* 0xffffffbf000b7836 */ /* 0x000fc60000000000 */
[-C--:B------:R-:W-:Y:S01]  /*18f0*/  LEA.HI.X.SX32 R97, R10, R3.reuse, 0x1, P6 ;  /* 0x000000030a617211 */ /* 0x080fe200030f0eff */
[----:B--2---:R-:W-:Y:S01]  /*1900*/  @!P0 IMAD.MOV.U32 R8, RZ, RZ, R85 ;  /* 0x000000ffff088224 */ /* 0x004fe200078e0055 */
[----:B------:R-:W-:Y:S01]  /*1910*/  ISETP.GE.U32.AND P2, PT, R11, 0x7fffff40, PT ;  /* 0x7fffff400b00780c */ /* 0x000fe20003f46070 */
[----:B------:R-:W-:Y:S02]  /*1920*/  IMAD R11, R46, 0x28, RZ ;  /* 0x000000282e0b7824 */ /* 0x000fe400078e02ff */
[----:B------:R-:W-:Y:S01]  /*1930*/  @!P0 IMAD.MOV.U32 R9, RZ, RZ, R97 ;  /* 0x000000ffff098224 */ /* 0x000fe200078e0061 */
[----:B------:R-:W-:Y:S02]  /*1940*/  STL [R1+0xe0], R85 ;  /* 0x0000e05501007387 */ /* 0x000fe40000100800 */
[C---:B------:R-:W-:Y:S02]  /*1950*/  IADD3 R89, P6, PT, R11.reuse, R2, RZ ;  /* 0x000000020b597210 */ /* 0x040fe40007fde0ff */
[----:B------:R2:W4:Y:S03]  /*1960*/  @!P0 LDG.E.U8 R84, desc[UR20][R8.64] ;  /* 0x0000001408548981 */ /* 0x000526000c1e1100 */
[----:B--2---:R-:W-:Y:S01]  /*1970*/  @!P3 IMAD.MOV.U32 R8, RZ, RZ, R89 ;  /* 0x000000ffff08b224 */ /* 0x004fe200078e0059 */
[----:B---3--:R-:W-:Y:S04]  /*1980*/  STL [R1+0x1e8], R12 ;  /* 0x0001e80c01007387 */ /* 0x008fe80000100800 */
[----:B------:R2:W-:Y:S02]  /*1990*/  STL [R1+0xdc], R97 ;  /* 0x0000dc6101007387 */ /* 0x0005e40000100800 */
[----:B--2---:R-:W-:-:S05]  /*19a0*/  LEA.HI.X.SX32 R97, R11, R3, 0x1, P6 ;  /* 0x000000030b617211 */ /* 0x004fca00030f0eff */
[----:B------:R-:W-:-:S05]  /*19b0*/  @!P3 IMAD.MOV.U32 R9, RZ, RZ, R97 ;  /* 0x000000ffff09b224 */ /* 0x000fca00078e0061 */
[----:B------:R2:W3:Y:S01]  /*19c0*/  @!P3 LDG.E.U8 R83, desc[UR20][R8.64] ;  /* 0x000000140853b981 */ /* 0x0004e2000c1e1100 */
[----:B------:R-:W-:-:S03]  /*19d0*/  IMAD R10, R46, 0x30, RZ ;  /* 0x000000302e0a7824 */ /* 0x000fc600078e02ff */
[----:B------:R-:W-:Y:S04]  /*19e0*/  STL [R1+0x120], R89 ;  /* 0x0001205901007387 */ /* 0x000fe80000100800 */
[----:B----4-:R4:W-:Y:S02]  /*19f0*/  STL [R1+0x1d0], R84 ;  /* 0x0001d05401007387 */ /* 0x0109e40000100800 */
[----:B----4-:R-:W-:-:S04]  /*1a00*/  IADD3 R84, P6, PT, R10, R2, RZ ;  /* 0x000000020a547210 */ /* 0x010fc80007fde0ff */
[----:B------:R-:W-:Y:S01]  /*1a10*/  LEA.HI.X.SX32 R85, R10, R3, 0x1, P6 ;  /* 0x000000030a557211 */ /* 0x000fe200030f0eff */
[----:B--2---:R-:W-:Y:S01]  /*1a20*/  @!P5 IMAD.MOV.U32 R8, RZ, RZ, R84 ;  /* 0x000000ffff08d224 */ /* 0x004fe200078e0054 */
[----:B------:R-:W-:Y:S01]  /*1a30*/  STL [R1+0x11c], R97 ;  /* 0x00011c6101007387 */ /* 0x000fe20000100800 */
[----:B------:R-:W-:Y:S02]  /*1a40*/  IMAD R11, R46, 0x38, RZ ;  /* 0x000000382e0b7824 */ /* 0x000fe400078e02ff */
[----:B------:R-:W-:Y:S01]  /*1a50*/  @!P5 IMAD.MOV.U32 R9, RZ, RZ, R85 ;  /* 0x000000ffff09d224 */ /* 0x000fe200078e0055 */
[----:B------:R-:W-:Y:S04]  /*1a60*/  STL [R1+0x160], R84 ;  /* 0x0001605401007387 */ /* 0x000fe80000100800 */
[----:B------:R-:W-:Y:S04]  /*1a70*/  STL [R1+0x15c], R85 ;  /* 0x00015c5501007387 */ /* 0x000fe80000100800 */
[----:B------:R2:W4:Y:S04]  /*1a80*/  @!P5 LDG.E.U8 R81, desc[UR20][R8.64] ;  /* 0x000000140851d981 */ /* 0x000528000c1e1100 */
[----:B---3--:R3:W-:Y:S02]  /*1a90*/  STL [R1+0x110], R83 ;  /* 0x0001105301007387 */ /* 0x0087e40000100800 */
[----:B---3--:R-:W-:-:S04]  /*1aa0*/  IADD3 R83, P6, PT, R11, R2, RZ ;  /* 0x000000020b537210 */ /* 0x008fc80007fde0ff */
[----:B------:R-:W-:Y:S01]  /*1ab0*/  LEA.HI.X.SX32 R84, R11, R3, 0x1, P6 ;  /* 0x000000030b547211 */ /* 0x000fe200030f0eff */
[----:B--2---:R-:W-:-:S04]  /*1ac0*/  @!P4 IMAD.MOV.U32 R8, RZ, RZ, R83 ;  /* 0x000000ffff08c224 */ /* 0x004fc800078e0053 */
[----:B------:R-:W-:-:S05]  /*1ad0*/  @!P4 IMAD.MOV.U32 R9, RZ, RZ, R84 ;  /* 0x000000ffff09c224 */ /* 0x000fca00078e0054 */
[----:B------:R2:W3:Y:S01]  /*1ae0*/  @!P4 LDG.E.U8 R82, desc[UR20][R8.64] ;  /* 0x000000140852c981 */ /* 0x0004e2000c1e1100 */
[----:B------:R-:W-:-:S03]  /*1af0*/  IMAD.SHL.U32 R10, R46, 0x40, RZ ;  /* 0x000000402e0a7824 */ /* 0x000fc600078e00ff */
[----:B------:R-:W-:Y:S04]  /*1b00*/  STL [R1+0x1a0], R83 ;  /* 0x0001a05301007387 */ /* 0x000fe80000100800 */
[----:B------:R-:W-:Y:S04]  /*1b10*/  STL [R1+0x19c], R84 ;  /* 0x00019c5401007387 */ /* 0x000fe80000100800 */
[----:B----4-:R4:W-:Y:S01]  /*1b20*/  STL [R1+0x1ec], R81 ;  /* 0x0001ec5101007387 */ /* 0x0109e20000100800 */
[C---:B------:R-:W-:Y:S02]  /*1b30*/  VIADD R11, R0.reuse, 0xffffff9f ;  /* 0xffffff9f000b7836 */ /* 0x040fe40000000000 */
[----:B------:R-:W-:Y:S01]  /*1b40*/  VIADD R12, R0, 0xffffffb7 ;  /* 0xffffffb7000c7836 */ /* 0x000fe20000000000 */
[----:B----4-:R-:W-:-:S04]  /*1b50*/  IADD3 R81, P6, PT, R10, R2, RZ ;  /* 0x000000020a517210 */ /* 0x010fc80007fde0ff */
[----:B------:R-:W-:Y:S01]  /*1b60*/  LEA.HI.X.SX32 R83, R10, R3, 0x1, P6 ;  /* 0x000000030a537211 */ /* 0x000fe200030f0eff */
[----:B--2---:R-:W-:Y:S01]  /*1b70*/  @!P2 IMAD.MOV.U32 R8, RZ, RZ, R81 ;  /* 0x000000ffff08a224 */ /* 0x004fe200078e0051 */
[----:B------:R-:W-:Y:S01]  /*1b80*/  ISETP.GE.U32.AND P4, PT, R11, 0x7fffff20, PT ;  /* 0x7fffff200b00780c */ /* 0x000fe20003f86070 */
[----:B------:R-:W-:Y:S02]  /*1b90*/  IMAD R11, R46, 0x48, RZ ;  /* 0x000000482e0b7824 */ /* 0x000fe400078e02ff */
[----:B------:R-:W-:Y:S01]  /*1ba0*/  @!P2 IMAD.MOV.U32 R9, RZ, RZ, R83 ;  /* 0x000000ffff09a224 */ /* 0x000fe200078e0053 */
[----:B------:R-:W-:Y:S01]  /*1bb0*/  ISETP.GE.U32.AND P0, PT, R12, 0x7fffff38, PT ;  /* 0x7fffff380c00780c */ /* 0x000fe20003f06070 */
        /* <DEDUP_REMOVED lines=9> */
[----:B------:R-:W-:Y:S02]  /*1c50*/  VIADD R12, R0, 0xffffffaf ;  /* 0xffffffaf000c7836 */ /* 0x000fe40000000000 */
[----:B------:R-:W-:Y:S01]  /*1c60*/  IMAD R10, R46, 0x50, RZ ;  /* 0x000000502e0a7824 */ /* 0x000fe200078e02ff */
[----:B------:R-:W-:Y:S02]  /*1c70*/  STL [R1+0x23c], R82 ;  /* 0x00023c5201007387 */ /* 0x000fe40000100800 */
[----:B------:R-:W-:Y:S01]  /*1c80*/  ISETP.GE.U32.AND P3, PT, R12, 0x7fffff30, PT ;  /* 0x7fffff300c00780c */ /* 0x000fe20003f66070 */
[----:B------:R-:W-:Y:S01]  /*1c90*/  VIADD R12, R0, 0xffffffa7 ;  /* 0xffffffa7000c7836 */ /* 0x000fe20000000000 */
[----:B----4-:R4:W-:Y:S02]  /*1ca0*/  STL [R1+0x14c], R80 ;  /* 0x00014c5001007387 */ /* 0x0109e40000100800 */
[----:B----4-:R-:W-:-:S04]  /*1cb0*/  IADD3 R80, P6, PT, R10, R2, RZ ;  /* 0x000000020a507210 */ /* 0x010fc80007fde0ff */
[----:B------:R-:W-:-:S05]  /*1cc0*/  LEA.HI.X.SX32 R81, R10, R3, 0x1, P6 ;  /* 0x000000030a517211 */ /* 0x000fca00030f0eff */
[----:B--2---:R-:W-:Y:S01]  /*1cd0*/  @!P3 IMAD.MOV.U32 R8, RZ, RZ, R80 ;  /* 0x000000ffff08b224 */ /* 0x004fe200078e0050 */
[----:B------:R-:W-:Y:S01]  /*1ce0*/  ISETP.GE.U32.AND P5, PT, R12, 0x7fffff28, PT ;  /* 0x7fffff280c00780c */ /* 0x000fe20003fa6070 */
[----:B------:R-:W-:Y:S02]  /*1cf0*/  IMAD R11, R46, 0x58, RZ ;  /* 0x000000582e0b7824 */ /* 0x000fe400078e02ff */
[----:B------:R-:W-:Y:S01]  /*1d00*/  @!P3 IMAD.MOV.U32 R9, RZ, RZ, R81 ;  /* 0x000000ffff09b224 */ /* 0x000fe200078e0051 */
[----:B------:R-:W-:Y:S04]  /*1d10*/  STL [R1+0x238], R83 ;  /* 0x0002385301007387 */ /* 0x000fe80000100800 */
        /* <DEDUP_REMOVED lines=9> */
[----:B------:R-:W-:-:S03]  /*1db0*/  IMAD R10, R46, 0x60, RZ ;  /* 0x000000602e0a7824 */ /* 0x000fc600078e02ff */
[----:B------:R-:W-:Y:S04]  /*1dc0*/  STL [R1+0x418], R79 ;  /* 0x0004184f01007387 */ /* 0x000fe80000100800 */
[----:B------:R-:W-:Y:S01]  /*1dd0*/  STL [R1+0x414], R80 ;  /* 0x0004145001007387 */ /* 0x000fe20000100800 */
[C---:B------:R-:W-:Y:S02]  /*1de0*/  VIADD R11, R0.reuse, 0xfffffff6 ;  /* 0xfffffff6000b7836 */ /* 0x040fe40000000000 */
[----:B------:R-:W-:-:S03]  /*1df0*/  VIADD R12, R0, 0xffffff97 ;  /* 0xffffff97000c7836 */ /* 0x000fc60000000000 */
[----:B------:R-:W-:Y:S01]  /*1e00*/  ISETP.GE.U32.AND P5, PT, R11, 0x7fffff77, PT ;  /* 0x7fffff770b00780c */ /* 0x000fe20003fa6070 */
[----:B----4-:R4:W-:Y:S02]  /*1e10*/  STL [R1+0x190], R77 ;  /* 0x0001904d01007387 */ /* 0x0109e40000100800 */
[----:B----4-:R-:W-:-:S04]  /*1e20*/  IADD3 R77, P6, PT, R10, R2, RZ ;  /* 0x000000020a4d7210 */ /* 0x010fc80007fde0ff */
[----:B------:R-:W-:Y:S01]  /*1e30*/  LEA.HI.X.SX32 R79, R10, R3, 0x1, P6 ;  /* 0x000000030a4f7211 */ /* 0x000fe200030f0eff */
[----:B--2---:R-:W-:Y:S01]  /*1e40*/  @!P4 IMAD.MOV.U32 R8, RZ, RZ, R77 ;  /* 0x000000ffff08c224 */ /* 0x004fe200078e004d */
[----:B------:R-:W-:Y:S01]  /*1e50*/  ISETP.GE.U32.AND P2, PT, R12, 0x7fffff18, PT ;  /* 0x7fffff180c00780c */ /* 0x000fe20003f46070 */
        /* <DEDUP_REMOVED lines=15> */
[----:B------:R-:W-:-:S05]  /*1f50*/  VIADD R12, R0, 0xffffff87 ;  /* 0xffffff87000c7836 */ /* 0x000fca0000000000 */
[----:B------:R-:W-:Y:S01]  /*1f60*/  ISETP.GE.U32.AND P3, PT, R12, 0x7fffff08, PT ;  /* 0x7fffff080c00780c */ /* 0x000fe20003f66070 */
[----:B------:R-:W-:Y:S02]  /*1f70*/  VIADD R12, R0, 0xffffffee ;  /* 0xffffffee000c7836 */ /* 0x000fe40000000000 */
[----:B------:R-:W-:-:S03]  /*1f80*/  IMAD R11, R46, 0x78, RZ ;  /* 0x000000782e0b7824 */ /* 0x000fc600078e02ff */
[----:B------:R-:W-:Y:S01]  /*1f90*/  ISETP.GE.U32.AND P4, PT, R12, 0x7fffff6f, PT ;  /* 0x7fffff6f0c00780c */ /* 0x000fe20003f86070 */
[----:B----4-:R4:W-:Y:S02]  /*1fa0*/  STL [R1+0x1c8], R76 ;  /* 0x0001c84c01007387 */ /* 0x0109e40000100800 */
[----:B----4-:R-:W-:-:S04]  /*1fb0*/  IADD3 R76, P6, PT, R10, R2, RZ ;  /* 0x000000020a4c7210 */ /* 0x010fc80007fde0ff */
[----:B------:R-:W-:Y:S01]  /*1fc0*/  LEA.HI.X.SX32 R77, R10, R3, 0x1, P6 ;  /* 0x000000030a4d7211 */ /* 0x000fe200030f0eff */
[----:B--2---:R-:W-:Y:S02]  /*1fd0*/  @!P0 IMAD.MOV.U32 R8, RZ, RZ, R76 ;  /* 0x000000ffff088224 */ /* 0x004fe400078e004c */
[C---:B------:R-:W-:Y:S02]  /*1fe0*/  VIADD R12, R0.reuse, 0xffffffe6 ;  /* 0xffffffe6000c7836 */ /* 0x040fe40000000000 */
[----:B------:R-:W-:Y:S01]  /*1ff0*/  @!P0 IMAD.MOV.U32 R9, RZ, RZ, R77 ;  /* 0x000000ffff098224 */ /* 0x000fe200078e004d */
[----:B------:R-:W-:Y:S01]  /*2000*/  STL [R1+0x464], R79 ;  /* 0x0004644f01007387 */ /* 0x000fe20000100800 */
[----:B------:R-:W-:Y:S01]  /*2010*/  VIADD R10, R0, 0xffffffde ;  /* 0xffffffde000a7836 */ /* 0x000fe20000000000 */
[----:B------:R-:W-:Y:S02]  /*2020*/  ISETP.GE.U32.AND P2, PT, R12, 0x7fffff67, PT ;  /* 0x7fffff670c00780c */ /* 0x000fe40003f46070 */
[----:B------:R-:W-:Y:S01]  /*2030*/  STL [R1+0x490], R76 ;  /* 0x0004904c01007387 */ /* 0x000fe20000100800 */
[----:B------:R-:W-:-:S03]  /*2040*/  IMAD R12, R46, 0x9, RZ ;  /* 0x000000092e0c7824 */ /* 0x000fc600078e02ff */
[----:B------:R-:W-:Y:S04]  /*2050*/  STL [R1+0x48c], R77 ;  /* 0x00048c4d01007387 */ /* 0x000fe80000100800 */
[----:B------:R2:W4:Y:S01]  /*2060*/  @!P0 LDG.E.U8 R13, desc[UR20][R8.64] ;  /* 0x00000014080d8981 */ /* 0x000522000c1e1100 */
[----:B------:R-:W-:-:S03]  /*2070*/  ISETP.GE.U32.AND P0, PT, R10, 0x7fffff5f, PT ;  /* 0x7fffff5f0a00780c */ /* 0x000fc60003f06070 */
[----:B---3--:R3:W-:Y:S02]  /*2080*/  STL [R1+0x1b8], R73 ;  /* 0x0001b84901007387 */ /* 0x0087e40000100800 */
[----:B---3--:R-:W-:-:S04]  /*2090*/  IADD3 R73, P6, PT, R11, R2, RZ ;  /* 0x000000020b497210 */ /* 0x008fc80007fde0ff */
[----:B------:R-:W-:Y:S01]  /*20a0*/  LEA.HI.X.SX32 R11, R11, R3, 0x1, P6 ;  /* 0x000000030b0b7211 */ /* 0x000fe200030f0eff */
[----:B------:R-:W-:Y:S01]  /*20b0*/  @!P3 IMAD.MOV.U32 R10, RZ, RZ, R73 ;  /* 0x000000ffff0ab224 */ /* 0x000fe200078e0049 */
[----:B--2---:R-:W-:-:S04]  /*20c0*/  IADD3 R8, P6, PT, R12, R2, RZ ;  /* 0x000000020c087210 */ /* 0x004fc80007fde0ff */
[----:B------:R-:W-:Y:S01]  /*20d0*/  LEA.HI.X.SX32 R9, R12, R3, 0x1, P6 ;  /* 0x000000030c097211 */ /* 0x000fe200030f0eff */
[----:B------:R2:W3:Y:S04]  /*20e0*/  @!P3 LDG.E.U8 R14, desc[UR20][R10.64] ;  /* 0x000000140a0eb981 */ /* 0x0004e8000c1e1100 */
[----:B------:R-:W3:Y:S04]  /*20f0*/  @!P5 LDG.E.U8 R16, desc[UR20][R8.64] ;  /* 0x000000140810d981 */ /* 0x000ee8000c1e1100 */
[----:B------:R-:W-:Y:S01]  /*2100*/  STL [R1+0x4b8], R73 ;  /* 0x0004b84901007387 */ /* 0x000fe20000100800 */
[----:B------:R-:W-:-:S03]  /*2110*/  IMAD R12, R46, 0x19, RZ ;  /* 0x000000192e0c7824 */ /* 0x000fc600078e02ff */
[----:B----4-:R4:W-:Y:S02]  /*2120*/  STL [R1+0x198], R13 ;  /* 0x0001980d01007387 */ /* 0x0109e40000100800 */
[----:B----4-:R-:W-:-:S05]  /*2130*/  VIADD R13, R0, 0xffffffd6 ;  /* 0xffffffd6000d7836 */ /* 0x010fca0000000000 */
[----:B------:R-:W-:Y:S01]  /*2140*/  ISETP.GE.U32.AND P3, PT, R13, 0x7fffff57, PT ;  /* 0x7fffff570d00780c */ /* 0x000fe20003f66070 */
[----:B------:R-:W-:Y:S01]  /*2150*/  IMAD R13, R46, 0x11, RZ ;  /* 0x000000112e0d7824 */ /* 0x000fe200078e02ff */
[----:B------:R4:W-:Y:S04]  /*2160*/  STL [R1+0x4b4], R11 ;  /* 0x0004b40b01007387 */ /* 0x0009e80000100800 */
[----:B--2---:R-:W-:-:S04]  /*2170*/  IADD3 R10, P6, PT, R13, R2, RZ ;  /* 0x000000020d0a7210 */ /* 0x004fc80007fde0ff */
[----:B----4-:R-:W-:Y:S01]  /*2180*/  LEA.HI.X.SX32 R11, R13, R3, 0x1, P6 ;  /* 0x000000030d0b7211 */ /* 0x010fe200030f0eff */
[----:B------:R-:W-:-:S04]  /*2190*/  VIADD R13, R0, 0xffffffc6 ;  /* 0xffffffc6000d7836 */ /* 0x000fc80000000000 */
[----:B------:R-:W2:Y:S01]  /*21a0*/  @!P4 LDG.E.U8 R75, desc[UR20][R10.64] ;  /* 0x000000140a4bc981 */ /* 0x000ea2000c1e1100 */
[----:B------:R-:W-:-:S03]  /*21b0*/  ISETP.GE.U32.AND P4, PT, R13, 0x7fffff47, PT ;  /* 0x7fffff470d00780c */ /* 0x000fc60003f86070 */
[----:B---3--:R-:W-:Y:S04]  /*21c0*/  STL [R1+0x1c4], R14 ;  /* 0x0001c40e01007387 */ /* 0x008fe80000100800 */
[----:B------:R-:W-:Y:S04]  /*21d0*/  STL [R1+0x574], R8 ;  /* 0x0005740801007387 */ /* 0x000fe80000100800 */
[----:B------:R-:W-:Y:S04]  /*21e0*/  STL [R1+0x570], R9 ;  /* 0x0005700901007387 */ /* 0x000fe80000100800 */
[----:B------:R3:W-:Y:S02]  /*21f0*/  STL [R1+0x1c0], R16 ;  /* 0x0001c01001007387 */ /* 0x0007e40000100800 */
[----:B---3--:R-:W-:-:S04]  /*2200*/  IADD3 R16, P6, PT, R12, R2, RZ ;  /* 0x000000020c107210 */ /* 0x008fc80007fde0ff */
[----:B------:R-:W-:Y:S01]  /*2210*/  LEA.HI.X.SX32 R73, R12, R3, 0x1, P6 ;  /* 0x000000030c497211 */ /* 0x000fe200030f0eff */
[----:B------:R-:W-:-:S04]  /*2220*/  @!P2 IMAD.MOV.U32 R12, RZ, RZ, R16 ;  /* 0x000000ffff0ca224 */ /* 0x000fc800078e0010 */
[----:B------:R-:W-:-:S05]  /*2230*/  @!P2 IMAD.MOV.U32 R13, RZ, RZ, R73 ;  /* 0x000000ffff0da224 */ /* 0x000fca00078e0049 */
[----:B------:R3:W4:Y:S01]  /*2240*/  @!P2 LDG.E.U8 R15, desc[UR20][R12.64] ;  /* 0x000000140c0fa981 */ /* 0x000722000c1e1100 */
[----:B------:R-:W-:-:S03]  /*2250*/  VIADD R14, R0, 0xffffffce ;  /* 0xffffffce000e7836 */ /* 0x000fc60000000000 */
[----:B------:R-:W-:Y:S02]  /*2260*/  STL [R1+0x78], R16 ;  /* 0x0000781001007387 */ /* 0x000fe40000100800 */
[----:B------:R-:W-:Y:S01]  /*2270*/  ISETP.GE.U32.AND P5, PT, R14, 0x7fffff4f, PT ;  /* 0x7fffff4f0e00780c */ /* 0x000fe20003fa6070 */
[----:B------:R-:W-:Y:S01]  /*2280*/  IMAD R14, R46, 0x21, RZ ;  /* 0x000000212e0e7824 */ /* 0x000fe200078e02ff */
[----:B------:R-:W-:Y:S04]  /*2290*/  STL [R1+0x57c], R10 ;  /* 0x00057c0a01007387 */ /* 0x000fe80000100800 */
[----:B------:R-:W-:Y:S04]  /*22a0*/  STL [R1+0x5c], R73 ;  /* 0x00005c4901007387 */ /* 0x000fe80000100800 */
[----:B------:R-:W-:Y:S04]  /*22b0*/  STL [R1+0x578], R11 ;  /* 0x0005780b01007387 */ /* 0x000fe80000100800 */
[----:B--2---:R2:W-:Y:S02]  /*22c0*/  STL [R1+0x158], R75 ;  /* 0x0001584b01007387 */ /* 0x0045e40000100800 */
[----:B--2---:R-:W-:-:S04]  /*22d0*/  IADD3 R75, P6, PT, R14, R2, RZ ;  /* 0x000000020e4b7210 */ /* 0x004fc80007fde0ff */
[----:B------:R-:W-:Y:S01]  /*22e0*/  LEA.HI.X.SX32 R76, R14, R3, 0x1, P6 ;  /* 0x000000030e4c7211 */ /* 0x000fe200030f0eff */
[----:B------:R-:W-:Y:S01]  /*22f0*/  STL [R1+0xe8], R75 ;  /* 0x0000e84b01007387 */ /* 0x000fe20000100800 */
[----:B---3--:R-:W-:-:S03]  /*2300*/  @!P0 IMAD.MOV.U32 R12, RZ, RZ, R75 ;  /* 0x000000ffff0c8224 */ /* 0x008fc600078e004b */
[----:B------:R-:W-:-:S05]  /*2310*/  @!P0 IMAD.MOV.U32 R13, RZ, RZ, R76 ;  /* 0x000000ffff0d8224 */ /* 0x000fca00078e004c */
[----:B------:R2:W3:Y:S04]  /*2320*/  @!P0 LDG.E.U8 R74, desc[UR20][R12.64] ;  /* 0x000000140c4a8981 */ /* 0x0004e8000c1e1100 */
[----:B----4-:R4:W-:Y:S02]  /*2330*/  STL [R1+0x154], R15 ;  /* 0x0001540f01007387 */ /* 0x0109e40000100800 */
[----:B----4-:R-:W-:-:S05]  /*2340*/  IMAD R15, R46, 0x29, RZ ;  /* 0x000000292e0f7824 */ /* 0x010fca00078e02ff */
[----:B------:R-:W-:-:S04]  /*2350*/  IADD3 R73, P6, PT, R15, R2, RZ ;  /* 0x000000020f497210 */ /* 0x000fc80007fde0ff */
[----:B------:R-:W-:Y:S01]  /*2360*/  LEA.HI.X.SX32 R75, R15, R3, 0x1, P6 ;  /* 0x000000030f4b7211 */ /* 0x000fe200030f0eff */
[----:B--2---:R-:W-:-:S04]  /*2370*/  @!P3 IMAD.MOV.U32 R12, RZ, RZ, R73 ;  /* 0x000000ffff0cb224 */ /* 0x004fc800078e0049 */
[----:B------:R-:W-:-:S05]  /*2380*/  @!P3 IMAD.MOV.U32 R13, RZ, RZ, R75 ;  /* 0x000000ffff0db224 */ /* 0x000fca00078e004b */
[----:B------:R2:W4:Y:S01]  /*2390*/  @!P3 LDG.E.U8 R72, desc[UR20][R12.64] ;  /* 0x000000140c48b981 */ /* 0x000522000c1e1100 */
[----:B------:R-:W-:-:S03]  /*23a0*/  VIADD R14, R0, 0xffffffb6 ;  /* 0xffffffb6000e7836 */ /* 0x000fc60000000000 */
[----:B------:R-:W-:Y:S02]  /*23b0*/  STL [R1+0xe4], R76 ;  /* 0x0000e44c01007387 */ /* 0x000fe40000100800 */
[----:B------:R-:W-:Y:S01]  /*23c0*/  ISETP.GE.U32.AND P0, PT, R14, 0x7fffff37, PT ;  /* 0x7fffff370e00780c */ /* 0x000fe20003f06070 */
[----:B------:R-:W-:Y:S01]  /*23d0*/  IMAD R14, R46, 0x31, RZ ;  /* 0x000000312e0e7824 */ /* 0x000fe200078e02ff */
[----:B------:R-:W-:Y:S01]  /*23e0*/  STL [R1+0x128], R73 ;  /* 0x0001284901007387 */ /* 0x000fe20000100800 */
[----:B------:R-:W-:-:S03]  /*23f0*/  VIADD R16, R0, 0xffffffbe ;  /* 0xffffffbe00107836 */ /* 0x000fc60000000000 */
[----:B------:R-:W-:Y:S02]  /*2400*/  STL [R1+0x124], R75 ;  /* 0x0001244b01007387 */ /* 0x000fe40000100800 */
[----:B------:R-:W-:Y:S01]  /*2410*/  ISETP.GE.U32.AND P2, PT, R16, 0x7fffff3f, PT ;  /* 0x7fffff3f1000780c */ /* 0x000fe20003f46070 */
[----:B------:R-:W-:Y:S01]  /*2420*/  IMAD R16, R46, 0x39, RZ ;  /* 0x000000392e107824 */ /* 0x000fe200078e02ff */
[----:B---3--:R3:W-:Y:S02]  /*2430*/  STL [R1+0x194], R74 ;  /* 0x0001944a01007387 */ /* 0x0087e40000100800 */
[----:B---3--:R-:W-:-:S04]  /*2440*/  IADD3 R74, P6, PT, R14, R2, RZ ;  /* 0x000000020e4a7210 */ /* 0x008fc80007fde0ff */
[----:B------:R-:W-:Y:S01]  /*2450*/  LEA.HI.X.SX32 R75, R14, R3, 0x1, P6 ;  /* 0x000000030e4b7211 */ /* 0x000fe200030f0eff */
[----:B------:R-:W-:Y:S01]  /*2460*/  STL [R1+0x168], R74 ;  /* 0x0001684a01007387 */ /* 0x000fe20000100800 */
[----:B--2---:R-:W-:-:S03]  /*2470*/  @!P5 IMAD.MOV.U32 R12, RZ, RZ, R74 ;  /* 0x000000ffff0cd224 */ /* 0x004fc600078e004a */
[----:B------:R-:W-:-:S05]  /*2480*/  @!P5 IMAD.MOV.U32 R13, RZ, RZ, R75 ;  /* 0x000000ffff0dd224 */ /* 0x000fca00078e004b */
[----:B------:R2:W3:Y:S04]  /*2490*/  @!P5 LDG.E.U8 R71, desc[UR20][R12.64] ;  /* 0x000000140c47d981 */ /* 0x0004e8000c1e1100 */
[----:B----4-:R4:W-:Y:S02]  /*24a0*/  STL [R1+0x118], R72 ;  /* 0x0001184801007387 */ /* 0x0109e40000100800 */
[----:B----4-:R-:W-:-:S04]  /*24b0*/  IADD3 R72, P6, PT, R16, R2, RZ ;  /* 0x0000000210487210 */ /* 0x010fc80007fde0ff */
        /* <DEDUP_REMOVED lines=10> */
[----:B------:R-:W-:Y:S01]  /*2560*/  STL [R1+0x1a4], R73 ;  /* 0x0001a44901007387 */ /* 0x000fe20000100800 */
[----:B--2---:R-:W-:Y:S01]  /*2570*/  VIADD R12, R0, 0xffffff9e ;  /* 0xffffff9e000c7836 */ /* 0x004fe20000000000 */
[----:B------:R-:W-:Y:S01]  /*2580*/  ISETP.GE.U32.AND P5, PT, R14, 0x7fffff27, PT ;  /* 0x7fffff270e00780c */ /* 0x000fe20003fa6070 */
[----:B------:R-:W-:Y:S01]  /*2590*/  IMAD R14, R46, 0x49, RZ ;  /* 0x000000492e0e7824 */ /* 0x000fe200078e02ff */
[----:B------:R-:W-:Y:S02]  /*25a0*/  PRMT R16, RZ, 0x7610, R16 ;  /* 0x00007610ff107816 */ /* 0x000fe40000000010 */
[----:B------:R-:W-:Y:S01]  /*25b0*/  ISETP.GE.U32.AND P4, PT, R12, 0x7fffff1f, PT ;  /* 0x7fffff1f0c00780c */ /* 0x000fe20003f86070 */
[----:B---3--:R2:W-:Y:S02]  /*25c0*/  STL [R1+0xa4], R71 ;  /* 0x0000a44701007387 */ /* 0x0085e40000100800 */
[----:B--2---:R-:W-:-:S04]  /*25d0*/  IADD3 R71, P6, PT, R15, R2, RZ ;  /* 0x000000020f477210 */ /* 0x004fc80007fde0ff */
[----:B------:R-:W-:Y:S01]  /*25e0*/  LEA.HI.X.SX32 R72, R15, R3, 0x1, P6 ;  /* 0x000000030f487211 */ /* 0x000fe200030f0eff */
[----:B------:R-:W-:Y:S01]  /*25f0*/  STL [R1+0x204], R71 ;  /* 0x0002044701007387 */ /* 0x000fe20000100800 */
[----:B------:R-:W-:-:S03]  /*2600*/  @!P2 IMAD.MOV.U32 R12, RZ, RZ, R71 ;  /* 0x000000ffff0ca224 */ /* 0x000fc600078e0047 */
[----:B------:R-:W-:Y:S01]  /*2610*/  STL [R1+0x200], R72 ;  /* 0x0002004801007387 */ /* 0x000fe20000100800 */
        /* <DEDUP_REMOVED lines=8> */
[----:B------:R-:W-:-:S05]  /*26a0*/  VIADD R15, R0, 0xffffff96 ;  /* 0xffffff96000f7836 */ /* 0x000fca0000000000 */
[----:B------:R-:W-:Y:S01]  /*26b0*/  ISETP.GE.U32.AND P2, PT, R15, 0x7fffff17, PT ;  /* 0x7fffff170f00780c */ /* 0x000fe20003f46070 */
[C---:B------:R-:W-:Y:S01]  /*26c0*/  IMAD R15, R46.reuse, 0x51, RZ ;  /* 0x000000512e0f7824 */ /* 0x040fe200078e02ff */
[----:B------:R-:W-:Y:S04]  /*26d0*/  STL [R1+0x244], R70 ;  /* 0x0002444601007387 */ /* 0x000fe80000100800 */
[----:B------:R-:W-:Y:S01]  /*26e0*/  IADD3 R71, P6, PT, R15, R2, RZ ;  /* 0x000000020f477210 */ /* 0x000fe20007fde0ff */
[----:B------:R-:W-:-:S04]  /*26f0*/  IMAD R14, R46, 0x59, RZ ;  /* 0x000000592e0e7824 */ /* 0x000fc800078e02ff */
[----:B--2---:R-:W-:Y:S01]  /*2700*/  @!P3 IMAD.MOV.U32 R12, RZ, RZ, R71 ;  /* 0x000000ffff0cb224 */ /* 0x004fe200078e0047 */
[----:B---3--:R-:W-:Y:S04]  /*2710*/  STL [R1+0xd4], R16 ;  /* 0x0000d41001007387 */ /* 0x008fe80000100800 */
[----:B------:R2:W-:Y:S04]  /*2720*/  STL [R1+0x240], R72 ;  /* 0x0002404801007387 */ /* 0x0005e80000100800 */
[----:B------:R-:W-:Y:S01]  /*2730*/  STL [R1+0x3f8], R71 ;  /* 0x0003f84701007387 */ /* 0x000fe20000100800 */
[----:B--2---:R-:W-:-:S05]  /*2740*/  LEA.HI.X.SX32 R72, R15, R3, 0x1, P6 ;  /* 0x000000030f487211 */ /* 0x004fca00030f0eff */
        /* <DEDUP_REMOVED lines=8> */
[----:B------:R-:W-:-:S03]  /*27d0*/  IMAD R15, R46, 0x61, RZ ;  /* 0x000000612e0f7824 */ /* 0x000fc600078e02ff */
[----:B------:R-:W-:Y:S01]  /*27e0*/  STL [R1+0x280], R72 ;  /* 0x0002804801007387 */ /* 0x000fe20000100800 */
[----:B------:R-:W-:-:S03]  /*27f0*/  VIADD R16, R0, 0xffffff8e ;  /* 0xffffff8e00107836 */ /* 0x000fc60000000000 */
[----:B------:R-:W-:Y:S04]  /*2800*/  STL [R1+0x420], R69 ;  /* 0x0004204501007387 */ /* 0x000fe80000100800 */
[----:B------:R-:W-:Y:S01]  /*2810*/  STL [R1+0x41c], R70 ;  /* 0x00041c4601007387 */ /* 0x000fe20000100800 */
[----:B------:R-:W-:Y:S01]  /*2820*/  ISETP.GE.U32.AND P0, PT, R16, 0x7fffff0f, PT ;  /* 0x7fffff0f1000780c */ /* 0x000fe20003f06070 */
[----:B------:R-:W-:Y:S02]  /*2830*/  VIADD R16, R0, 0xffffff86 ;  /* 0xffffff8600107836 */ /* 0x000fe40000000000 */
[----:B------:R-:W-:Y:S02]  /*2840*/  IMAD R14, R46, 0x69, RZ ;  /* 0x000000692e0e7824 */ /* 0x000fe400078e02ff */
[----:B--2---:R-:W-:Y:S01]  /*2850*/  VIADD R12, R0, 0xfffffffe ;  /* 0xfffffffe000c7836 */ /* 0x004fe20000000000 */
[----:B------:R-:W-:Y:S01]  /*2860*/  ISETP.GE.U32.AND P3, PT, R16, 0x7fffff07, PT ;  /* 0x7fffff071000780c */ /* 0x000fe20003f66070 */
[----:B---3--:R2:W-:Y:S02]  /*2870*/  STL [R1+0x114], R67 ;  /* 0x0001144301007387 */ /* 0x0085e40000100800 */
[----:B--2---:R-:W-:-:S04]  /*2880*/  IADD3 R67, P6, PT, R15, R2, RZ ;  /* 0x000000020f437210 */ /* 0x004fc80007fde0ff */
[----:B------:R-:W-:Y:S01]  /*2890*/  LEA.HI.X.SX32 R69, R15, R3, 0x1, P6 ;  /* 0x000000030f457211 */ /* 0x000fe200030f0eff */
[----:B------:R-:W-:Y:S01]  /*28a0*/  STL [R1+0x448], R67 ;  /* 0x0004484301007387 */ /* 0x000fe20000100800 */
[----:B------:R-:W-:-:S03]  /*28b0*/  PRMT R16, RZ, 0x7610, R16 ;  /* 0x00007610ff107816 */ /* 0x000fc60000000010 */
[----:B------:R-:W-:Y:S01]  /*28c0*/  STL [R1+0x444], R69 ;  /* 0x0004444501007387 */ /* 0x000fe20000100800 */
[----:B------:R-:W-:Y:S01]  /*28d0*/  ISETP.GE.U32.AND P5, PT, R12, 0x7fffff7f, PT ;  /* 0x7fffff7f0c00780c */ /* 0x000fe20003fa6070 */
[----:B------:R-:W-:Y:S02]  /*28e0*/  @!P4 IMAD.MOV.U32 R12, RZ, RZ, R67 ;  /* 0x000000ffff0cc224 */ /* 0x000fe400078e0043 */
[----:B------:R-:W-:Y:S01]  /*28f0*/  @!P4 IMAD.MOV.U32 R13, RZ, RZ, R69 ;  /* 0x000000ffff0dc224 */ /* 0x000fe200078e0045 */
[----:B------:R-:W-:-:S04]  /*2900*/  PRMT R19, RZ, 0x7610, R19 ;  /* 0x00007610ff137816 */ /* 0x000fc80000000013 */
        /* <DEDUP_REMOVED lines=12> */
[----:B------:R-:W-:Y:S01]  /*29d0*/  IMAD R14, R46, 0x79, RZ ;  /* 0x000000792e0e7824 */ /* 0x000fe200078e02ff */
[----:B------:R-:W-:-:S03]  /*29e0*/  PRMT R66, RZ, 0x7610, R66 ;  /* 0x00007610ff427816 */ /* 0x000fc60000000042 */
[----:B--2---:R-:W-:Y:S01]  /*29f0*/  @!P0 IMAD.MOV.U32 R12, RZ, RZ, R67 ;  /* 0x000000ffff0c8224 */ /* 0x004fe200078e0043 */
[----:B------:R-:W-:Y:S01]  /*2a00*/  PRMT R17, RZ, 0x7610, R17 ;  /* 0x00007610ff117816 */ /* 0x000fe20000000011 */
[----:B---3--:R-:W-:Y:S04]  /*2a10*/  STL [R1+0x8c], R16 ;  /* 0x00008c1001007387 */ /* 0x008fe80000100800 */
[----:B------:R2:W-:Y:S04]  /*2a20*/  STL [R1+0x46c], R69 ;  /* 0x00046c4501007387 */ /* 0x0005e80000100800 */
[----:B------:R-:W-:Y:S01]  /*2a30*/  STL [R1+0x498], R67 ;  /* 0x0004984301007387 */ /* 0x000fe20000100800 */
[----:B--2---:R-:W-:-:S05]  /*2a40*/  LEA.HI.X.SX32 R69, R15, R3, 0x1, P6 ;  /* 0x000000030f457211 */ /* 0x004fca00030f0eff */
[----:B------:R-:W-:Y:S02]  /*2a50*/  @!P0 IMAD.MOV.U32 R13, RZ, RZ, R69 ;  /* 0x000000ffff0d8224 */ /* 0x000fe400078e0045 */
[----:B------:R-:W-:-:S03]  /*2a60*/  VIADD R15, R0, 0xffffffed ;  /* 0xffffffed000f7836 */ /* 0x000fc60000000000 */
[----:B------:R2:W3:Y:S01]  /*2a70*/  @!P0 LDG.E.U8 R66, desc[UR20][R12.64] ;  /* 0x000000140c428981 */ /* 0x0004e2000c1e1100 */
[----:B------:R-:W-:Y:S02]  /*2a80*/  PRMT R18, RZ, 0x7610, R18 ;  /* 0x00007610ff127816 */ /* 0x000fe40000000012 */
[----:B------:R-:W-:Y:S01]  /*2a90*/  ISETP.GE.U32.AND P0, PT, R15, 0x7fffff6e, PT ;  /* 0x7fffff6e0f00780c */ /* 0x000fe20003f06070 */
[----:B----4-:R4:W-:Y:S02]  /*2aa0*/  STL [R1+0xb0], R19 ;  /* 0x0000b01301007387 */ /* 0x0109e40000100800 */
[----:B----4-:R-:W-:-:S04]  /*2ab0*/  IADD3 R19, P6, PT, R14, R2, RZ ;  /* 0x000000020e137210 */ /* 0x010fc80007fde0ff */
[----:B------:R-:W-:Y:S02]  /*2ac0*/  LEA.HI.X.SX32 R21, R14, R3, 0x1, P6 ;  /* 0x000000030e157211 */ /* 0x000fe400030f0eff */
[----:B--2---:R-:W-:-:S04]  /*2ad0*/  IADD3 R12, P6, PT, R2, R46, RZ ;  /* 0x0000002e020c7210 */ /* 0x004fc80007fde0ff */
[----:B------:R-:W-:Y:S01]  /*2ae0*/  LEA.HI.X.SX32 R13, R46, R3, 0x1, P6 ;  /* 0x000000032e0d7211 */ /* 0x000fe200030f0eff */
[----:B------:R-:W-:Y:S02]  /*2af0*/  @!P3 IMAD.MOV.U32 R14, RZ, RZ, R19 ;  /* 0x000000ffff0eb224 */ /* 0x000fe400078e0013 */
[----:B------:R-:W-:Y:S02]  /*2b00*/  @!P3 IMAD.MOV.U32 R15, RZ, RZ, R21 ;  /* 0x000000ffff0fb224 */ /* 0x000fe400078e0015 */
[----:B------:R-:W2:Y:S04]  /*2b10*/  @!P5 LDG.E.U8 R17, desc[UR20][R12.64] ;  /* 0x000000140c11d981 */ /* 0x000ea8000c1e1100 */
[----:B------:R4:W3:Y:S01]  /*2b20*/  @!P3 LDG.E.U8 R18, desc[UR20][R14.64] ;  /* 0x000000140e12b981 */ /* 0x0008e2000c1e1100 */
[----:B------:R-:W-:-:S03]  /*2b30*/  VIADD R16, R0, 0xfffffff5 ;  /* 0xfffffff500107836 */ /* 0x000fc60000000000 */
[----:B------:R-:W-:Y:S01]  /*2b40*/  STL [R1+0x494], R69 ;  /* 0x0004944501007387 */ /* 0x000fe20000100800 */
[----:B----4-:R-:W-:Y:S02]  /*2b50*/  VIADD R14, R0, 0xffffffe5 ;  /* 0xffffffe5000e7836 */ /* 0x010fe40000000000 */
[----:B------:R-:W-:Y:S01]  /*2b60*/  IMAD.SHL.U32 R15, R46, 0x2, RZ ;  /* 0x000000022e0f7824 */ /* 0x000fe200078e00ff */
[----:B------:R4:W-:Y:S02]  /*2b70*/  STL [R1+0x4c0], R19 ;  /* 0x0004c01301007387 */ /* 0x0009e40000100800 */
[----:B------:R-:W-:Y:S02]  /*2b80*/  ISETP.GE.U32.AND P3, PT, R14, 0x7fffff66, PT ;  /* 0x7fffff660e00780c */ /* 0x000fe40003f66070 */
[----:B------:R-:W-:Y:S01]  /*2b90*/  STL [R1+0x4bc], R21 ;  /* 0x0004bc1501007387 */ /* 0x000fe20000100800 */
[----:B------:R-:W-:Y:S02]  /*2ba0*/  IADD3 R14, P6, PT, R15, R2, RZ ;  /* 0x000000020f0e7210 */ /* 0x000fe40007fde0ff */
[----:B------:R-:W-:Y:S01]  /*2bb0*/  ISETP.GE.U32.AND P2, PT, R16, 0x7fffff76, PT ;  /* 0x7fffff761000780c */ /* 0x000fe20003f46070 */
[----:B------:R-:W-:Y:S01]  /*2bc0*/  STL [R1+0x584], R12 ;  /* 0x0005840c01007387 */ /* 0x000fe20000100800 */
[----:B------:R-:W-:Y:S01]  /*2bd0*/  VIADD R16, R0, 0xffffffdd ;  /* 0xffffffdd00107836 */ /* 0x000fe20000000000 */
[----:B------:R-:W-:-:S02]  /*2be0*/  PRMT R20, RZ, 0x7610, R20 ;  /* 0x00007610ff147816 */ /* 0x000fc40000000014 */
[----:B------:R-:W-:Y:S01]  /*2bf0*/  STL [R1+0x580], R13 ;  /* 0x0005800d01007387 */ /* 0x000fe20000100800 */
[----:B------:R-:W-:Y:S01]  /*2c00*/  LEA.HI.X.SX32 R15, R15, R3, 0x1, P6 ;  /* 0x000000030f0f7211 */ /* 0x000fe200030f0eff */
[----:B----4-:R-:W-:Y:S01]  /*2c10*/  IMAD R19, R46, 0x12, RZ ;  /* 0x000000122e137824 */ /* 0x010fe200078e02ff */
[----:B------:R-:W-:-:S03]  /*2c20*/  ISETP.GE.U32.AND P5, PT, R16, 0x7fffff5e, PT ;  /* 0x7fffff5e1000780c */ /* 0x000fc60003fa6070 */
[----:B------:R-:W4:Y:S01]  /*2c30*/  @!P4 LDG.E.U8 R20, desc[UR20][R14.64] ;  /* 0x000000140e14c981 */ /* 0x000f22000c1e1100 */
[----:B------:R-:W-:Y:S02]  /*2c40*/  PRMT R22, RZ, 0x7610, R22 ;  /* 0x00007610ff167816 */ /* 0x000fe40000000016 */
[----:B------:R-:W-:Y:S01]  /*2c50*/  PRMT R23, RZ, 0x7610, R23 ;  /* 0x00007610ff177816 */ /* 0x000fe20000000017 */
[----:B--2---:R2:W-:Y:S04]  /*2c60*/  STL [R1+0xac], R17 ;  /* 0x0000ac1101007387 */ /* 0x0045e80000100800 */
[----:B---3--:R3:W-:Y:S01]  /*2c70*/  STL [R1+0x94], R18 ;  /* 0x0000941201007387 */ /* 0x0087e20000100800 */
[----:B--2---:R-:W-:Y:S02]  /*2c80*/  IMAD R17, R46, 0xa, RZ ;  /* 0x0000000a2e117824 */ /* 0x004fe400078e02ff */
[----:B---3--:R-:W-:-:S03]  /*2c90*/  VIADD R18, R0, 0xffffffd5 ;  /* 0xffffffd500127836 */ /* 0x008fc60000000000 */
[CC--:B------:R-:W-:Y:S02]  /*2ca0*/  IADD3 R16, P6, PT, R17.reuse, R2.reuse, RZ ;  /* 0x0000000211107210 */ /* 0x0c0fe40007fde0ff */
[----:B------:R-:W-:Y:S02]  /*2cb0*/  ISETP.GE.U32.AND P4, PT, R18, 0x7fffff56, PT ;  /* 0x7fffff561200780c */ /* 0x000fe40003f86070 */
[----:B------:R-:W-:Y:S02]  /*2cc0*/  LEA.HI.X.SX32 R17, R17, R3, 0x1, P6 ;  /* 0x0000000311117211 */ /* 0x000fe400030f0eff */
[----:B------:R-:W-:-:S03]  /*2cd0*/  IADD3 R18, P6, PT, R19, R2, RZ ;  /* 0x0000000213127210 */ /* 0x000fc60007fde0ff */
[----:B------:R-:W2:Y:S01]  /*2ce0*/  @!P2 LDG.E.U8 R23, desc[UR20][R16.64] ;  /* 0x000000141017a981 */ /* 0x000ea2000c1e1100 */
[----:B------:R-:W-:-:S05]  /*2cf0*/  LEA.HI.X.SX32 R19, R19, R3, 0x1, P6 ;  /* 0x0000000313137211 */ /* 0x000fca00030f0eff */
[----:B------:R-:W3:Y:S04]  /*2d00*/  @!P0 LDG.E.U8 R22, desc[UR20][R18.64] ;  /* 0x0000001412168981 */ /* 0x000ee8000c1e1100 */
[----:B------:R-:W-:Y:S04]  /*2d10*/  STL [R1+0x58c], R14 ;  /* 0x00058c0e01007387 */ /* 0x000fe80000100800 */
[----:B------:R-:W-:Y:S04]  /*2d20*/  STL [R1+0x588], R15 ;  /* 0x0005880f01007387 */ /* 0x000fe80000100800 */
[----:B------:R-:W-:Y:S04]  /*2d30*/  STL [R1+0x98], R66 ;  /* 0x0000984201007387 */ /* 0x000fe80000100800 */
[----:B----4-:R4:W-:Y:S01]  /*2d40*/  STL [R1+0xa0], R20 ;  /* 0x0000a01401007387 */ /* 0x0109e20000100800 */
[----:B------:R-:W-:-:S02]  /*2d50*/  VIADD R21, R0, 0xffffffcd ;  /* 0xffffffcd00157836 */ /* 0x000fc40000000000 */
[----:B----4-:R-:W-:Y:S01]  /*2d60*/  IMAD R20, R46, 0x1a, RZ ;  /* 0x0000001a2e147824 */ /* 0x010fe200078e02ff */
[----:B------:R-:W-:Y:S04]  /*2d70*/  STL [R1+0x598], R16 ;  /* 0x0005981001007387 */ /* 0x000fe80000100800 */
[----:B------:R-:W-:Y:S01]  /*2d80*/  IADD3 R67, P6, PT, R20, R2, RZ ;  /* 0x0000000214437210 */ /* 0x000fe20007fde0ff */
[----:B------:R-:W-:Y:S01]  /*2d90*/  STL [R1+0x594], R17 ;  /* 0x0005941101007387 */ /* 0x000fe20000100800 */
[----:B------:R-:W-:-:S03]  /*2da0*/  ISETP.GE.U32.AND P2, PT, R21, 0x7fffff4e, PT ;  /* 0x7fffff4e1500780c */ /* 0x000fc60003f46070 */
[----:B------:R-:W-:Y:S01]  /*2db0*/  STL [R1+0x5a0], R18 ;  /* 0x0005a01201007387 */ /* 0x000fe20000100800 */
[----:B------:R-:W-:-:S03]  /*2dc0*/  VIADD R21, R0, 0xffffffc5 ;  /* 0xffffffc500157836 */ /* 0x000fc60000000000 */
[----:B------:R-:W-:Y:S01]  /*2dd0*/  STL [R1+0xa8], R67 ;  /* 0x0000a84301007387 */ /* 0x000fe20000100800 */
[----:B------:R-:W-:-:S03]  /*2de0*/  LEA.HI.X.SX32 R20, R20, R3, 0x1, P6 ;  /* 0x0000000314147211 */ /* 0x000fc600030f0eff */
[----:B------:R-:W-:Y:S01]  /*2df0*/  STL [R1+0x59c], R19 ;  /* 0x00059c1301007387 */ /* 0x000fe20000100800 */
[----:B------:R-:W-:Y:S01]  /*2e00*/  ISETP.GE.U32.AND P0, PT, R21, 0x7fffff46, PT ;  /* 0x7fffff461500780c */ /* 0x000fe20003f06070 */
[----:B------:R-:W-:Y:S01]  /*2e10*/  @!P3 IMAD.MOV.U32 R21, RZ, RZ, R20 ;  /* 0x000000ffff15b224 */ /* 0x000fe200078e0014 */
[----:B------:R-:W-:Y:S02]  /*2e20*/  PRMT R24, RZ, 0x7610, R24 ;  /* 0x00007610ff187816 */ /* 0x000fe40000000018 */
[----:B------:R-:W-:Y:S01]  /*2e30*/  PRMT R65, RZ, 0x7610, R65 ;  /* 0x00007610ff417816 */ /* 0x000fe20000000041 */
[----:B---3--:R3:W-:Y:S04]  /*2e40*/  STL [R1+0x84], R22 ;  /* 0x0000841601007387 */ /* 0x0087e80000100800 */
[----:B--2---:R-:W-:Y:S01]  /*2e50*/  STL [R1+0x88], R23 ;  /* 0x0000881701007387 */ /* 0x004fe20000100800 */
[----:B---3--:R-:W-:-:S03]  /*2e60*/  IMAD R22, R46, 0x22, RZ ;  /* 0x000000222e167824 */ /* 0x008fc600078e02ff */
[----:B------:R2:W-:Y:S02]  /*2e70*/  STL [R1+0x90], R20 ;  /* 0x0000901401007387 */ /* 0x0005e40000100800 */
[----:B------:R-:W-:Y:S01]  /*2e80*/  IADD3 R66, P6, PT, R22, R2, RZ ;  /* 0x0000000216427210 */ /* 0x000fe20007fde0ff */
[----:B--2---:R-:W-:-:S03]  /*2e90*/  @!P3 IMAD.MOV.U32 R20, RZ, RZ, R67 ;  /* 0x000000ffff14b224 */ /* 0x004fc600078e0043 */
[----:B------:R-:W-:Y:S02]  /*2ea0*/  LEA.HI.X.SX32 R69, R22, R3, 0x1, P6 ;  /* 0x0000000316457211 */ /* 0x000fe400030f0eff */
[----:B------:R2:W3:Y:S02]  /*2eb0*/  @!P3 LDG.E.U8 R24, desc[UR20][R20.64] ;  /* 0x000000141418b981 */ /* 0x0004e4000c1e1100 */
[----:B--2---:R-:W-:Y:S02]  /*2ec0*/  @!P5 IMAD.MOV.U32 R20, RZ, RZ, R66 ;  /* 0x000000ffff14d224 */ /* 0x004fe400078e0042 */
        /* <DEDUP_REMOVED lines=14> */
[----:B--2---:R-:W-:-:S03]  /*2fb0*/  LEA.HI.X.SX32 R69, R23, R3, 0x1, P6 ;  /* 0x0000000317457211 */ /* 0x004fc600030f0eff */
[----:B----4-:R2:W-:Y:S02]  /*2fc0*/  STL [R1+0x74], R65 ;  /* 0x0000744101007387 */ /* 0x0105e40000100800 */
[----:B------:R-:W-:-:S05]  /*2fd0*/  @!P4 IMAD.MOV.U32 R21, RZ, RZ, R69 ;  /* 0x000000ffff15c224 */ /* 0x000fca00078e0045 */
[----:B------:R3:W4:Y:S01]  /*2fe0*/  @!P4 LDG.E.U8 R64, desc[UR20][R20.64] ;  /* 0x000000141440c981 */ /* 0x000722000c1e1100 */
[----:B--2---:R-:W-:-:S04]  /*2ff0*/  IADD3 R65, P6, PT, R22, R2, RZ ;  /* 0x0000000216417210 */ /* 0x004fc80007fde0ff */
[----:B------:R-:W-:Y:S01]  /*3000*/  LEA.HI.X.SX32 R66, R22, R3, 0x1, P6 ;  /* 0x0000000316427211 */ /* 0x000fe200030f0eff */
[----:B---3--:R-:W-:-:S04]  /*3010*/  @!P2 IMAD.MOV.U32 R20, RZ, RZ, R65 ;  /* 0x000000ffff14a224 */ /* 0x008fc800078e0041 */
[----:B------:R-:W-:-:S05]  /*3020*/  @!P2 IMAD.MOV.U32 R21, RZ, RZ, R66 ;  /* 0x000000ffff15a224 */ /* 0x000fca00078e0042 */
[----:B------:R2:W3:Y:S01]  /*3030*/  @!P2 LDG.E.U8 R38, desc[UR20][R20.64] ;  /* 0x000000141426a981 */ /* 0x0004e2000c1e1100 */
[----:B------:R-:W-:-:S03]  /*3040*/  IMAD R23, R46, 0x3a, RZ ;  /* 0x0000003a2e177824 */ /* 0x000fc600078e02ff */
[----:B------:R-:W-:Y:S01]  /*3050*/  STL [R1+0x12c], R69 ;  /* 0x00012c4501007387 */ /* 0x000fe20000100800 */
[----:B------:R-:W-:-:S03]  /*3060*/  VIADD R24, R0, 0xffffffb5 ;  /* 0xffffffb500187836 */ /* 0x000fc60000000000 */
[----:B------:R-:W-:Y:S04]  /*3070*/  STL [R1+0x170], R65 ;  /* 0x0001704101007387 */ /* 0x000fe80000100800 */
[----:B------:R-:W-:Y:S01]  /*3080*/  STL [R1+0x16c], R66 ;  /* 0x00016c4201007387 */ /* 0x000fe20000100800 */
[----:B------:R-:W-:Y:S01]  /*3090*/  ISETP.GE.U32.AND P5, PT, R24, 0x7fffff36, PT ;  /* 0x7fffff361800780c */ /* 0x000fe20003fa6070 */
[C---:B------:R-:W-:Y:S02]  /*30a0*/  VIADD R24, R0.reuse, 0xffffffad ;  /* 0xffffffad00187836 */ /* 0x040fe40000000000 */
[----:B--2---:R-:W-:Y:S02]  /*30b0*/  VIADD R20, R0, 0xffffffa5 ;  /* 0xffffffa500147836 */ /* 0x004fe40000000000 */
[----:B------:R-:W-:Y:S01]  /*30c0*/  IMAD R22, R46, 0x42, RZ ;  /* 0x000000422e167824 */ /* 0x000fe200078e02ff */
[----:B------:R-:W-:-:S02]  /*30d0*/  ISETP.GE.U32.AND P4, PT, R24, 0x7fffff2e, PT ;  /* 0x7fffff2e1800780c */ /* 0x000fc40003f86070 */
[----:B------:R-:W-:Y:S02]  /*30e0*/  PRMT R24, RZ, 0x7610, R24 ;  /* 0x00007610ff187816 */ /* 0x000fe40000000018 */
[----:B------:R-:W-:Y:S02]  /*30f0*/  ISETP.GE.U32.AND P2, PT, R20, 0x7fffff26, PT ;  /* 0x7fffff261400780c */ /* 0x000fe40003f46070 */
[----:B------:R-:W-:Y:S01]  /*3100*/  PRMT R34, RZ, 0x7610, R34 ;  /* 0x00007610ff227816 */ /* 0x000fe20000000022 */
[----:B----4-:R2:W-:Y:S02]  /*3110*/  STL [R1+0x70], R64 ;  /* 0x0000704001007387 */ /* 0x0105e40000100800 */
[----:B--2---:R-:W-:-:S04]  /*3120*/  IADD3 R64, P6, PT, R23, R2, RZ ;  /* 0x0000000217407210 */ /* 0x004fc80007fde0ff */
[----:B------:R-:W-:Y:S01]  /*3130*/  LEA.HI.X.SX32 R65, R23, R3, 0x1, P6 ;  /* 0x0000000317417211 */ /* 0x000fe200030f0eff */
[----:B------:R-:W-:Y:S01]  /*3140*/  STL [R1+0x1b0], R64 ;  /* 0x0001b04001007387 */ /* 0x000fe20000100800 */
[----:B------:R-:W-:-:S03]  /*3150*/  @!P0 IMAD.MOV.U32 R20, RZ, RZ, R64 ;  /* 0x000000ffff148224 */ /* 0x000fc600078e0040 */
[----:B------:R-:W-:Y:S01]  /*3160*/  STL [R1+0x1ac], R65 ;  /* 0x0001ac4101007387 */ /* 0x000fe20000100800 */
[----:B------:R-:W-:-:S03]  /*3170*/  @!P0 IMAD.MOV.U32 R21, RZ, RZ, R65 ;  /* 0x000000ffff158224 */ /* 0x000fc600078e0041 */
[----:B---3--:R2:W-:Y:S04]  /*3180*/  STL [R1+0x7c], R38 ;  /* 0x00007c2601007387 */ /* 0x0085e80000100800 */
[----:B------:R3:W4:Y:S01]  /*3190*/  @!P0 LDG.E.U8 R24, desc[UR20][R20.64] ;  /* 0x0000001414188981 */ /* 0x000722000c1e1100 */
[----:B--2---:R-:W-:-:S04]  /*31a0*/  IADD3 R38, P6, PT, R22, R2, RZ ;  /* 0x0000000216267210 */ /* 0x004fc80007fde0ff */
[----:B------:R-:W-:Y:S01]  /*31b0*/  LEA.HI.X.SX32 R65, R22, R3, 0x1, P6 ;  /* 0x0000000316417211 */ /* 0x000fe200030f0eff */
[----:B---3--:R-:W-:-:S04]  /*31c0*/  @!P3 IMAD.MOV.U32 R20, RZ, RZ, R38 ;  /* 0x000000ffff14b224 */ /* 0x008fc800078e0026 */
[----:B------:R-:W-:-:S05]  /*31d0*/  @!P3 IMAD.MOV.U32 R21, RZ, RZ, R65 ;  /* 0x000000ffff15b224 */ /* 0x000fca00078e0041 */
[----:B------:R2:W3:Y:S01]  /*31e0*/  @!P3 LDG.E.U8 R34, desc[UR20][R20.64] ;  /* 0x000000141422b981 */ /* 0x0004e2000c1e1100 */
        /* <DEDUP_REMOVED lines=9> */
[----:B----4-:R-:W-:Y:S04]  /*3280*/  STL [R1+0x6c], R24 ;  /* 0x00006c1801007387 */ /* 0x010fe80000100800 */
[----:B------:R2:W-:Y:S04]  /*3290*/  STL [R1+0x208], R65 ;  /* 0x0002084101007387 */ /* 0x0005e80000100800 */
[----:B------:R-:W-:Y:S01]  /*32a0*/  STL [R1+0x24c], R64 ;  /* 0x00024c4001007387 */ /* 0x000fe20000100800 */
[----:B--2---:R-:W-:-:S05]  /*32b0*/  LEA.HI.X.SX32 R65, R23, R3, 0x1, P6 ;  /* 0x0000000317417211 */ /* 0x004fca00030f0eff */
[----:B------:R-:W-:Y:S01]  /*32c0*/  @!P5 IMAD.MOV.U32 R21, RZ, RZ, R65 ;  /* 0x000000ffff15d224 */ /* 0x000fe200078e0041 */
[----:B---3--:R2:W-:Y:S04]  /*32d0*/  STL [R1+0x60], R34 ;  /* 0x0000602201007387 */ /* 0x0085e80000100800 */
[----:B------:R3:W4:Y:S01]  /*32e0*/  @!P5 LDG.E.U8 R33, desc[UR20][R20.64] ;  /* 0x000000141421d981 */ /* 0x000722000c1e1100 */
[----:B--2---:R-:W-:-:S04]  /*32f0*/  IADD3 R34, P6, PT, R22, R2, RZ ;  /* 0x0000000216227210 */ /* 0x004fc80007fde0ff */
[----:B------:R-:W-:Y:S01]  /*3300*/  LEA.HI.X.SX32 R38, R22, R3, 0x1, P6 ;  /* 0x0000000316267211 */ /* 0x000fe200030f0eff */
[----:B---3--:R-:W-:-:S04]  /*3310*/  @!P4 IMAD.MOV.U32 R20, RZ, RZ, R34 ;  /* 0x000000ffff14c224 */ /* 0x008fc800078e0022 */
[----:B------:R-:W-:-:S05]  /*3320*/  @!P4 IMAD.MOV.U32 R21, RZ, RZ, R38 ;  /* 0x000000ffff15c224 */ /* 0x000fca00078e0026 */
[----:B------:R2:W3:Y:S01]  /*3330*/  @!P4 LDG.E.U8 R31, desc[UR20][R20.64] ;  /* 0x00000014141fc981 */ /* 0x0004e2000c1e1100 */
[----:B------:R-:W-:-:S03]  /*3340*/  IMAD R23, R46, 0x5a, RZ ;  /* 0x0000005a2e177824 */ /* 0x000fc600078e02ff */
[----:B------:R-:W-:Y:S04]  /*3350*/  STL [R1+0x248], R65 ;  /* 0x0002484101007387 */ /* 0x000fe80000100800 */
[----:B------:R-:W-:Y:S01]  /*3360*/  STL [R1+0x400], R34 ;  /* 0x0004002201007387 */ /* 0x000fe20000100800 */
[----:B------:R-:W-:-:S03]  /*3370*/  VIADD R24, R0, 0xffffff95 ;  /* 0xffffff9500187836 */ /* 0x000fc60000000000 */
[----:B------:R-:W-:Y:S01]  /*3380*/  STL [R1+0x3fc], R38 ;  /* 0x0003fc2601007387 */ /* 0x000fe20000100800 */
[----:B------:R-:W-:Y:S01]  /*3390*/  IMAD R22, R46, 0x62, RZ ;  /* 0x000000622e167824 */ /* 0x000fe200078e02ff */
[----:B------:R-:W-:Y:S01]  /*33a0*/  ISETP.GE.U32.AND P3, PT, R24, 0x7fffff16, PT ;  /* 0x7fffff161800780c */ /* 0x000fe20003f66070 */
[C---:B------:R-:W-:Y:S02]  /*33b0*/  VIADD R24, R0.reuse, 0xffffff8d ;  /* 0xffffff8d00187836 */ /* 0x040fe40000000000 */
[----:B--2---:R-:W-:-:S03]  /*33c0*/  VIADD R20, R0, 0xffffff85 ;  /* 0xffffff8500147836 */ /* 0x004fc60000000000 */
[----:B------:R-:W-:Y:S02]  /*33d0*/  ISETP.GE.U32.AND P5, PT, R24, 0x7fffff0e, PT ;  /* 0x7fffff0e1800780c */ /* 0x000fe40003fa6070 */
[----:B------:R-:W-:Y:S02]  /*33e0*/  PRMT R24, RZ, 0x7610, R24 ;  /* 0x00007610ff187816 */ /* 0x000fe40000000018 */
[----:B------:R-:W-:Y:S02]  /*33f0*/  ISETP.GE.U32.AND P4, PT, R20, 0x7fffff06, PT ;  /* 0x7fffff061400780c */ /* 0x000fe40003f86070 */
[----:B------:R-:W-:Y:S01]  /*3400*/  PRMT R29, RZ, 0x7610, R29 ;  /* 0x00007610ff1d7816 */ /* 0x000fe2000000001d */
[----:B----4-:R2:W-:Y:S02]  /*3410*/  STL [R1+0x68], R33 ;  /* 0x0000682101007387 */ /* 0x0105e40000100800 */
[----:B--2---:R-:W-:-:S04]  /*3420*/  IADD3 R33, P6, PT, R23, R2, RZ ;  /* 0x0000000217217210 */ /* 0x004fc80007fde0ff */
[----:B------:R-:W-:Y:S01]  /*3430*/  LEA.HI.X.SX32 R34, R23, R3, 0x1, P6 ;  /* 0x0000000317227211 */ /* 0x000fe200030f0eff */
[----:B------:R-:W-:Y:S04]  /*3440*/  STL [R1+0x428], R33 ;  /* 0x0004282101007387 */ /* 0x000fe80000100800 */
[----:B------:R-:W-:Y:S04]  /*3450*/  STL [R1+0x424], R34 ;  /* 0x0004242201007387 */ /* 0x000fe80000100800 */
[----:B---3--:R2:W-:Y:S01]  /*3460*/  STL [R1+0x64], R31 ;  /* 0x0000641f01007387 */ /* 0x0085e20000100800 */
[----:B------:R-:W-:-:S02]  /*3470*/  @!P2 IMAD.MOV.U32 R20, RZ, RZ, R33 ;  /* 0x000000ffff14a224 */ /* 0x000fc400078e0021 */
[----:B------:R-:W-:-:S05]  /*3480*/  @!P2 IMAD.MOV.U32 R21, RZ, RZ, R34 ;  /* 0x000000ffff15a224 */ /* 0x000fca00078e0022 */
[----:B------:R3:W4:Y:S01]  /*3490*/  @!P2 LDG.E.U8 R24, desc[UR20][R20.64] ;  /* 0x000000141418a981 */ /* 0x000722000c1e1100 */
[----:B--2---:R-:W-:-:S04]  /*34a0*/  IADD3 R31, P6, PT, R22, R2, RZ ;  /* 0x00000002161f7210 */ /* 0x004fc80007fde0ff */
[----:B------:R-:W-:Y:S01]  /*34b0*/  LEA.HI.X.SX32 R34, R22, R3, 0x1, P6 ;  /* 0x0000000316227211 */ /* 0x000fe200030f0eff */
[----:B---3--:R-:W-:-:S04]  /*34c0*/  @!P0 IMAD.MOV.U32 R20, RZ, RZ, R31 ;  /* 0x000000ffff148224 */ /* 0x008fc800078e001f */
[----:B------:R-:W-:-:S05]  /*34d0*/  @!P0 IMAD.MOV.U32 R21, RZ, RZ, R34 ;  /* 0x000000ffff158224 */ /* 0x000fca00078e0022 */
[----:B------:R-:W2:Y:S01]  /*34e0*/  @!P0 LDG.E.U8 R29, desc[UR20][R20.64] ;  /* 0x00000014141d8981 */ /* 0x000ea2000c1e1100 */
[----:B------:R-:W-:-:S05]  /*34f0*/  VIADD R23, R0, 0xfffffffc ;  /* 0xfffffffc00177836 */ /* 0x000fca0000000000 */
[----:B------:R-:W-:Y:S01]  /*3500*/  ISETP.GE.U32.AND P2, PT, R23, 0x7fffff7d, PT ;  /* 0x7fffff7d1700780c */ /* 0x000fe20003f46070 */
[C---:B------:R-:W-:Y:S01]  /*3510*/  IMAD R23, R46.reuse, 0x6a, RZ ;  /* 0x0000006a2e177824 */ /* 0x040fe200078e02ff */
[----:B------:R-:W-:Y:S01]  /*3520*/  STL [R1+0x450], R31 ;  /* 0x0004501f01007387 */ /* 0x000fe20000100800 */
[----:B------:R-:W-:-:S03]  /*3530*/  IMAD R22, R46, 0x72, RZ ;  /* 0x000000722e167824 */ /* 0x000fc600078e02ff */
[C---:B------:R-:W-:Y:S02]  /*3540*/  IADD3 R33, P6, PT, R23.reuse, R2, RZ ;  /* 0x0000000217217210 */ /* 0x040fe40007fde0ff */
[----:B------:R-:W-:Y:S01]  /*3550*/  PRMT R25, RZ, 0x7610, R25 ;  /* 0x00007610ff197816 */ /* 0x000fe20000000019 */
[----:B----4-:R-:W-:Y:S04]  /*3560*/  STL [R1+0x54], R24 ;  /* 0x0000541801007387 */ /* 0x010fe80000100800 */
[----:B------:R3:W-:Y:S04]  /*3570*/  STL [R1+0x44c], R34 ;  /* 0x00044c2201007387 */ /* 0x0007e80000100800 */
[----:B------:R-:W-:Y:S01]  /*3580*/  STL [R1+0x478], R33 ;  /* 0x0004782101007387 */ /* 0x000fe20000100800 */
[----:B---3--:R-:W-:Y:S01]  /*3590*/  LEA.HI.X.SX32 R34, R23, R3, 0x1, P6 ;  /* 0x0000000317227211 */ /* 0x008fe200030f0eff */
[----:B------:R-:W-:-:S02]  /*35a0*/  IMAD R23, R46, 0x7a, RZ ;  /* 0x0000007a2e177824 */ /* 0x000fc400078e02ff */
[----:B--2---:R2:W-:Y:S02]  /*35b0*/  STL [R1+0x58], R29 ;  /* 0x0000581d01007387 */ /* 0x0045e40000100800 */
[----:B--2---:R-:W-:-:S04]  /*35c0*/  IADD3 R29, P6, PT, R22, R2, RZ ;  /* 0x00000002161d7210 */ /* 0x004fc80007fde0ff */
[----:B------:R-:W-:Y:S02]  /*35d0*/  LEA.HI.X.SX32 R31, R22, R3, 0x1, P6 ;  /* 0x00000003161f7211 */ /* 0x000fe400030f0eff */
[----:B------:R-:W-:-:S04]  /*35e0*/  IADD3 R22, P6, PT, R23, R2, RZ ;  /* 0x0000000217167210 */ /* 0x000fc80007fde0ff */
[----:B------:R-:W-:-:S05]  /*35f0*/  LEA.HI.X.SX32 R23, R23, R3, 0x1, P6 ;  /* 0x0000000317177211 */ /* 0x000fca00030f0eff */
[----:B------:R-:W2:Y:S01]  /*3600*/  @!P4 LDG.E.U8 R25, desc[UR20][R22.64] ;  /* 0x000000141619c981 */ /* 0x000ea2000c1e1100 */
[----:B------:R-:W-:Y:S01]  /*3610*/  PRMT R32, RZ, 0x7610, R32 ;  /* 0x00007610ff207816 */ /* 0x000fe20000000020 */
[----:B------:R-:W-:Y:S02]  /*3620*/  @!P3 IMAD.MOV.U32 R20, RZ, RZ, R33 ;  /* 0x000000ffff14b224 */ /* 0x000fe400078e0021 */
[----:B------:R-:W-:Y:S01]  /*3630*/  @!P3 IMAD.MOV.U32 R21, RZ, RZ, R34 ;  /* 0x000000ffff15b224 */ /* 0x000fe200078e0022 */
[----:B------:R-:W-:-:S04]  /*3640*/  PRMT R27, RZ, 0x7610, R27 ;  /* 0x00007610ff1b7816 */ /* 0x000fc8000000001b */
[----:B------:R3:W4:Y:S01]  /*3650*/  @!P3 LDG.E.U8 R32, desc[UR20][R20.64] ;  /* 0x000000141420b981 */ /* 0x000722000c1e1100 */
[----:B------:R-:W-:Y:S02]  /*3660*/  VIADD R24, R0, 0xfffffff4 ;  /* 0xfffffff400187836 */ /* 0x000fe40000000000 */
[----:B---3--:R-:W-:Y:S02]  /*3670*/  @!P5 IMAD.MOV.U32 R20, RZ, RZ, R29 ;  /* 0x000000ffff14d224 */ /* 0x008fe400078e001d */
[----:B------:R-:W-:-:S05]  /*3680*/  @!P5 IMAD.MOV.U32 R21, RZ, RZ, R31 ;  /* 0x000000ffff15d224 */ /* 0x000fca00078e001f */
[----:B------:R3:W4:Y:S01]  /*3690*/  @!P5 LDG.E.U8 R27, desc[UR20][R20.64] ;  /* 0x00000014141bd981 */ /* 0x000722000c1e1100 */
[----:B------:R-:W-:Y:S01]  /*36a0*/  ISETP.GE.U32.AND P0, PT, R24, 0x7fffff75, PT ;  /* 0x7fffff751800780c */ /* 0x000fe20003f06070 */
[C---:B------:R-:W-:Y:S02]  /*36b0*/  VIADD R24, R0.reuse, 0xffffffec ;  /* 0xffffffec00187836 */ /* 0x040fe40000000000 */
[----:B---3--:R-:W-:Y:S02]  /*36c0*/  VIADD R20, R0, 0xffffffe4 ;  /* 0xffffffe400147836 */ /* 0x008fe40000000000 */
[----:B------:R-:W-:-:S03]  /*36d0*/  IMAD R21, R46, 0x3, RZ ;  /* 0x000000032e157824 */ /* 0x000fc600078e02ff */
[----:B------:R-:W-:Y:S02]  /*36e0*/  ISETP.GE.U32.AND P5, PT, R20, 0x7fffff65, PT ;  /* 0x7fffff651400780c */ /* 0x000fe40003fa6070 */
[C---:B------:R-:W-:Y:S01]  /*36f0*/  IADD3 R20, P6, PT, R21.reuse, R2, RZ ;  /* 0x0000000215147210 */ /* 0x040fe20007fde0ff */
[----:B------:R-:W-:Y:S01]  /*3700*/  STL [R1+0x474], R34 ;  /* 0x0004742201007387 */ /* 0x000fe20000100800 */
[----:B------:R-:W-:Y:S02]  /*3710*/  PRMT R26, RZ, 0x7610, R26 ;  /* 0x00007610ff1a7816 */ /* 0x000fe4000000001a */
[----:B------:R-:W-:Y:S01]  /*3720*/  LEA.HI.X.SX32 R21, R21, R3, 0x1, P6 ;  /* 0x0000000315157211 */ /* 0x000fe200030f0eff */
[----:B------:R-:W-:Y:S01]  /*3730*/  STL [R1+0x4a0], R29 ;  /* 0x0004a01d01007387 */ /* 0x000fe20000100800 */
[----:B------:R-:W-:Y:S01]  /*3740*/  ISETP.GE.U32.AND P3, PT, R24, 0x7fffff6d, PT ;  /* 0x7fffff6d1800780c */ /* 0x000fe20003f66070 */
[----:B------:R-:W-:Y:S02]  /*3750*/  VIADD R24, R0, 0xffffffdc ;  /* 0xffffffdc00187836 */ /* 0x000fe40000000000 */
[----:B------:R-:W-:Y:S04]  /*3760*/  STL [R1+0x49c], R31 ;  /* 0x00049c1f01007387 */ /* 0x000fe80000100800 */
[----:B------:R-:W-:Y:S04]  /*3770*/  STL [R1+0x4c8], R22 ;  /* 0x0004c81601007387 */ /* 0x000fe80000100800 */
[----:B------:R3:W-:Y:S01]  /*3780*/  STL [R1+0x4c4], R23 ;  /* 0x0004c41701007387 */ /* 0x0007e20000100800 */
[----:B------:R-:W-:-:S03]  /*3790*/  ISETP.GE.U32.AND P4, PT, R24, 0x7fffff5d, PT ;  /* 0x7fffff5d1800780c */ /* 0x000fc60003f86070 */
[----:B------:R-:W4:Y:S01]  /*37a0*/  @!P2 LDG.E.U8 R26, desc[UR20][R20.64] ;  /* 0x00000014141aa981 */ /* 0x000f22000c1e1100 */
[----:B------:R-:W-:Y:S02]  /*37b0*/  VIADD R24, R0, 0xffffffd4 ;  /* 0xffffffd400187836 */ /* 0x000fe40000000000 */
[----:B---3--:R-:W-:Y:S01]  /*37c0*/  IMAD R23, R46, 0xb, RZ ;  /* 0x0000000b2e177824 */ /* 0x008fe200078e02ff */
[----:B------:R-:W-:-:S04]  /*37d0*/  PRMT R28, RZ, 0x7610, R28 ;  /* 0x00007610ff1c7816 */ /* 0x000fc8000000001c */
[C---:B------:R-:W-:Y:S02]  /*37e0*/  IADD3 R22, P6, PT, R23.reuse, R2, RZ ;  /* 0x0000000217167210 */ /* 0x040fe40007fde0ff */
[----:B------:R-:W-:Y:S02]  /*37f0*/  ISETP.GE.U32.AND P2, PT, R24, 0x7fffff55, PT ;  /* 0x7fffff551800780c */ /* 0x000fe40003f46070 */
[----:B------:R-:W-:Y:S02]  /*3800*/  LEA.HI.X.SX32 R23, R23, R3, 0x1, P6 ;  /* 0x0000000317177211 */ /* 0x000fe400030f0eff */
[----:B------:R-:W-:-:S03]  /*3810*/  PRMT R15, RZ, 0x7610, R15 ;  /* 0x00007610ff0f7816 */ /* 0x000fc6000000000f */
[----:B------:R-:W3:Y:S04]  /*3820*/  @!P0 LDG.E.U8 R28, desc[UR20][R22.64] ;  /* 0x00000014161c8981 */ /* 0x000ee8000c1e1100 */
[----:B--2---:R2:W-:Y:S02]  /*3830*/  STL [R1+0x44], R25 ;  /* 0x0000441901007387 */ /* 0x0045e40000100800 */
[----:B--2---:R-:W-:-:S05]  /*3840*/  IMAD R25, R46, 0x13, RZ ;  /* 0x000000132e197824 */ /* 0x004fca00078e02ff */
[----:B------:R-:W-:-:S04]  /*3850*/  IADD3 R24, P6, PT, R25, R2, RZ ;  /* 0x0000000219187210 */ /* 0x000fc80007fde0ff */
[----:B------:R-:W-:-:S05]  /*3860*/  LEA.HI.X.SX32 R25, R25, R3, 0x1, P6 ;  /* 0x0000000319197211 */ /* 0x000fca00030f0eff */
[----:B------:R-:W2:Y:S04]  /*3870*/  @!P3 LDG.E.U8 R15, desc[UR20][R24.64] ;  /* 0x00000014180fb981 */ /* 0x000ea8000c1e1100 */
[----:B------:R-:W-:Y:S04]  /*3880*/  STL [R1+0x5a8], R20 ;  /* 0x0005a81401007387 */ /* 0x000fe80000100800 */
[----:B------:R-:W-:Y:S04]  /*3890*/  STL [R1+0x5a4], R21 ;  /* 0x0005a41501007387 */ /* 0x000fe80000100800 */
[----:B----4-:R-:W-:Y:S04]  /*38a0*/  STL [R1+0x50], R32 ;  /* 0x0000502001007387 */ /* 0x010fe80000100800 */
[----:B------:R4:W-:Y:S02]  /*38b0*/  STL [R1+0x4c], R27 ;  /* 0x00004c1b01007387 */ /* 0x0009e40000100800 */
[----:B----4-:R-:W-:-:S02]  /*38c0*/  VIADD R27, R0, 0xffffffcc ;  /* 0xffffffcc001b7836 */ /* 0x010fc40000000000 */
[----:B------:R4:W-:Y:S02]  /*38d0*/  STL [R1+0x40], R26 ;  /* 0x0000401a01007387 */ /* 0x0009e40000100800 */
[----:B----4-:R-:W-:Y:S02]  /*38e0*/  IMAD R26, R46, 0x1b, RZ ;  /* 0x0000001b2e1a7824 */ /* 0x010fe400078e02ff */
[----:B------:R-:W-:Y:S03]  /*38f0*/  STL [R1+0x5b0], R22 ;  /* 0x0005b01601007387 */ /* 0x000fe60000100800 */
[----:B------:R-:W-:Y:S01]  /*3900*/  IADD3 R31, P6, PT, R26, R2, RZ ;  /* 0x000000021a1f7210 */ /* 0x000fe20007fde0ff */
[----:B------:R-:W-:Y:S01]  /*3910*/  STL [R1+0x5ac], R23 ;  /* 0x0005ac1701007387 */ /* 0x000fe20000100800 */
[----:B------:R-:W-:-:S03]  /*3920*/  ISETP.GE.U32.AND P0, PT, R27, 0x7fffff4d, PT ;  /* 0x7fffff4d1b00780c */ /* 0x000fc60003f06070 */
[----:B------:R-:W-:Y:S01]  /*3930*/  STL [R1+0x5b8], R24 ;  /* 0x0005b81801007387 */ /* 0x000fe20000100800 */
[----:B------:R-:W-:Y:S01]  /*3940*/  LEA.HI.X.SX32 R26, R26, R3, 0x1, P6 ;  /* 0x000000031a1a7211 */ /* 0x000fe200030f0eff */
[----:B------:R-:W-:Y:S02]  /*3950*/  VIADD R27, R0, 0xffffffc4 ;  /* 0xffffffc4001b7836 */ /* 0x000fe40000000000 */
[----:B------:R-:W-:Y:S04]  /*3960*/  STL [R1+0xb8], R31 ;  /* 0x0000b81f01007387 */ /* 0x000fe80000100800 */
[----:B------:R-:W-:Y:S04]  /*3970*/  STL [R1+0x5b4], R25 ;  /* 0x0005b41901007387 */ /* 0x000fe80000100800 */
[----:B---3--:R3:W-:Y:S01]  /*3980*/  STL [R1+0x10], R28 ;  /* 0x0000101c01007387 */ /* 0x0087e20000100800 */
[----:B------:R-:W-:Y:S01]  /*3990*/  ISETP.GE.U32.AND P3, PT, R27, 0x7fffff45, PT ;  /* 0x7fffff451b00780c */ /* 0x000fe20003f66070 */
[----:B------:R-:W-:-:S02]  /*39a0*/  @!P5 IMAD.MOV.U32 R27, RZ, RZ, R26 ;  /* 0x000000ffff1bd224 */ /* 0x000fc400078e001a */
[----:B------:R4:W-:Y:S01]  /*39b0*/  STL [R1+0xb4], R26 ;  /* 0x0000b41a01007387 */ /* 0x0009e20000100800 */
[----:B------:R-:W-:Y:S01]  /*39c0*/  PRMT R30, RZ, 0x7610, R30 ;  /* 0x00007610ff1e7816 */ /* 0x000fe2000000001e */
[----:B---3--:R-:W-:Y:S02]  /*39d0*/  IMAD R28, R46, 0x23, RZ ;  /* 0x000000232e1c7824 */ /* 0x008fe400078e02ff */
[----:B----4-:R-:W-:Y:S01]  /*39e0*/  @!P5 IMAD.MOV.U32 R26, RZ, RZ, R31 ;  /* 0x000000ffff1ad224 */ /* 0x010fe200078e001f */
[----:B------:R-:W-:-:S04]  /*39f0*/  PRMT R14, RZ, 0x7610, R14 ;  /* 0x00007610ff0e7816 */ /* 0x000fc8000000000e */
[----:B------:R3:W4:Y:S04]  /*3a00*/  @!P5 LDG.E.U8 R30, desc[UR20][R26.64] ;  /* 0x000000141a1ed981 */ /* 0x000728000c1e1100 */
[----:B--2---:R2:W-:Y:S02]  /*3a10*/  STL [R1+0x4], R15 ;  /* 0x0000040f01007387 */ /* 0x0045e40000100800 */
        /* <DEDUP_REMOVED lines=18> */
[----:B------:R-:W-:-:S05]  /*3b40*/  @!P2 IMAD.MOV.U32 R27, RZ, RZ, R32 ;  /* 0x000000ffff1ba224 */ /* 0x000fca00078e0020 */
        /* <DEDUP_REMOVED lines=9> */
[----:B------:R-:W-:Y:S04]  /*3be0*/  STL [R1+0x178], R14 ;  /* 0x0001780e01007387 */ /* 0x000fe80000100800 */
[----:B------:R-:W-:Y:S01]  /*3bf0*/  STL [R1+0x174], R15 ;  /* 0x0001740f01007387 */ /* 0x000fe20000100800 */
[----:B--2---:R-:W-:Y:S02]  /*3c00*/  VIADD R26, R0, 0xffffffa4 ;  /* 0xffffffa4001a7836 */ /* 0x004fe40000000000 */
[----:B------:R-:W-:Y:S01]  /*3c10*/  IMAD R28, R46, 0x43, RZ ;  /* 0x000000432e1c7824 */ /* 0x000fe200078e02ff */
[----:B------:R-:W-:-:S02]  /*3c20*/  PRMT R12, RZ, 0x7610, R12 ;  /* 0x00007610ff0c7816 */ /* 0x000fc4000000000c */
        /* <DEDUP_REMOVED lines=16> */
[C---:B------:R-:W-:Y:S02]  /*3d30*/  VIADD R29, R0.reuse, 0xffffff9c ;  /* 0xffffff9c001d7836 */ /* 0x040fe40000000000 */
[----:B------:R-:W-:-:S03]  /*3d40*/  VIADD R30, R0, 0xffffffb4 ;  /* 0xffffffb4001e7836 */ /* 0x000fc60000000000 */
[----:B------:R-:W-:Y:S01]  /*3d50*/  ISETP.GE.U32.AND P3, PT, R29, 0x7fffff1d, PT ;  /* 0x7fffff1d1d00780c */ /* 0x000fe20003f66070 */
[----:B------:R-:W-:Y:S01]  /*3d60*/  IMAD R29, R46, 0x4b, RZ ;  /* 0x0000004b2e1d7824 */ /* 0x000fe200078e02ff */
[----:B------:R-:W-:Y:S01]  /*3d70*/  ISETP.GE.U32.AND P4, PT, R30, 0x7fffff35, PT ;  /* 0x7fffff351e00780c */ /* 0x000fe20003f86070 */
[----:B------:R-:W-:Y:S04]  /*3d80*/  STL [R1+0x214], R11 ;  /* 0x0002140b01007387 */ /* 0x000fe80000100800 */
[----:B------:R-:W-:Y:S01]  /*3d90*/  STL [R1+0x210], R13 ;  /* 0x0002100d01007387 */ /* 0x000fe20000100800 */
[----:B------:R-:W-:Y:S02]  /*3da0*/  VIADD R30, R0, 0xffffffac ;  /* 0xffffffac001e7836 */ /* 0x000fe40000000000 */
[----:B------:R-:W-:Y:S01]  /*3db0*/  IMAD R28, R46, 0x53, RZ ;  /* 0x000000532e1c7824 */ /* 0x000fe200078e02ff */
[----:B------:R-:W-:-:S02]  /*3dc0*/  PRMT R9, RZ, 0x7610, R9 ;  /* 0x00007610ff097816 */ /* 0x000fc40000000009 */
[----:B------:R-:W-:Y:S02]  /*3dd0*/  ISETP.GE.U32.AND P2, PT, R30, 0x7fffff2d, PT ;  /* 0x7fffff2d1e00780c */ /* 0x000fe40003f46070 */
[----:B------:R-:W-:Y:S01]  /*3de0*/  PRMT R7, RZ, 0x7610, R7 ;  /* 0x00007610ff077816 */ /* 0x000fe20000000007 */
[----:B----4-:R4:W-:Y:S02]  /*3df0*/  STL [R1+0x28], R12 ;  /* 0x0000280c01007387 */ /* 0x0109e40000100800 */
[----:B----4-:R-:W-:-:S04]  /*3e00*/  IADD3 R12, P6, PT, R29, R2, RZ ;  /* 0x000000021d0c7210 */ /* 0x010fc80007fde0ff */
[----:B------:R-:W-:Y:S01]  /*3e10*/  LEA.HI.X.SX32 R13, R29, R3, 0x1, P6 ;  /* 0x000000031d0d7211 */ /* 0x000fe200030f0eff */
[----:B------:R-:W-:Y:S01]  /*3e20*/  STL [R1+0x254], R12 ;  /* 0x0002540c01007387 */ /* 0x000fe20000100800 */
[----:B--2---:R-:W-:-:S03]  /*3e30*/  @!P4 IMAD.MOV.U32 R26, RZ, RZ, R12 ;  /* 0x000000ffff1ac224 */ /* 0x004fc600078e000c */
        /* <DEDUP_REMOVED lines=12> */
[----:B------:R-:W-:Y:S02]  /*3f00*/  IMAD R28, R46, 0x63, RZ ;  /* 0x000000632e1c7824 */ /* 0x000fe400078e02ff */
[----:B--2---:R-:W-:Y:S01]  /*3f10*/  VIADD R26, R0, 0xffffff84 ;  /* 0xffffff84001a7836 */ /* 0x004fe20000000000 */
[----:B------:R-:W-:-:S04]  /*3f20*/  PRMT R8, RZ, 0x7610, R8 ;  /* 0x00007610ff087816 */ /* 0x000fc80000000008 */
[----:B------:R-:W-:Y:S02]  /*3f30*/  ISETP.GE.U32.AND P2, PT, R26, 0x7fffff05, PT ;  /* 0x7fffff051a00780c */ /* 0x000fe40003f46070 */
[----:B------:R-:W-:Y:S01]  /*3f40*/  PRMT R6, RZ, 0x7610, R6 ;  /* 0x00007610ff067816 */ /* 0x000fe20000000006 */
[----:B----4-:R2:W-:Y:S02]  /*3f50*/  STL [R1+0x24], R9 ;  /* 0x0000240901007387 */ /* 0x0105e40000100800 */
[----:B--2---:R-:W-:-:S04]  /*3f60*/  IADD3 R9, P6, PT, R29, R2, RZ ;  /* 0x000000021d097210 */ /* 0x004fc80007fde0ff */
[----:B------:R-:W-:Y:S01]  /*3f70*/  LEA.HI.X.SX32 R10, R29, R3, 0x1, P6 ;  /* 0x000000031d0a7211 */ /* 0x000fe200030f0eff */
[----:B------:R-:W-:Y:S04]  /*3f80*/  STL [R1+0x430], R9 ;  /* 0x0004300901007387 */ /* 0x000fe80000100800 */
[----:B------:R-:W-:Y:S01]  /*3f90*/  STL [R1+0x42c], R10 ;  /* 0x00042c0a01007387 */ /* 0x000fe20000100800 */
[----:B------:R-:W-:Y:S02]  /*3fa0*/  @!P0 IMAD.MOV.U32 R26, RZ, RZ, R9 ;  /* 0x000000ffff1a8224 */ /* 0x000fe400078e0009 */
        /* <DEDUP_REMOVED lines=13> */
[----:B------:R-:W-:Y:S01]  /*4080*/  STL [R1+0x458], R7 ;  /* 0x0004580701007387 */ /* 0x000fe20000100800 */
[----:B------:R-:W-:-:S03]  /*4090*/  VIADD R30, R0, 0xffffff8c ;  /* 0xffffff8c001e7836 */ /* 0x000fc60000000000 */
[----:B------:R-:W-:Y:S01]  /*40a0*/  STL [R1+0x454], R9 ;  /* 0x0004540901007387 */ /* 0x000fe20000100800 */
[----:B------:R-:W-:Y:S01]  /*40b0*/  IMAD R28, R46, 0x73, RZ ;  /* 0x000000732e1c7824 */ /* 0x000fe200078e02ff */
[----:B------:R-:W-:Y:S02]  /*40c0*/  ISETP.GE.U32.AND P4, PT, R30, 0x7fffff0d, PT ;  /* 0x7fffff0d1e00780c */ /* 0x000fe40003f86070 */
[----:B------:R-:W-:Y:S02]  /*40d0*/  PRMT R4, RZ, 0x7610, R4 ;  /* 0x00007610ff047816 */ /* 0x000fe40000000004 */
        /* <DEDUP_REMOVED lines=18> */
[C---:B------:R-:W-:Y:S01]  /*4200*/  VIADD R30, R0.reuse, 0xfffffff3 ;  /* 0xfffffff3001e7836 */ /* 0x040fe20000000000 */
[----:B------:R-:W-:Y:S01]  /*4210*/  PRMT R24, RZ, 0x7610, R24 ;  /* 0x00007610ff187816 */ /* 0x000fe20000000018 */
[----:B--2---:R-:W-:-:S03]  /*4220*/  VIADD R26, R0, 0xffffffe3 ;  /* 0xffffffe3001a7836 */ /* 0x004fc60000000000 */
[----:B------:R-:W-:Y:S01]  /*4230*/  ISETP.GE.U32.AND P3, PT, R30, 0x7fffff74, PT ;  /* 0x7fffff741e00780c */ /* 0x000fe20003f66070 */
[----:B------:R-:W-:Y:S02]  /*4240*/  VIADD R30, R0, 0xffffffeb ;  /* 0xffffffeb001e7836 */ /* 0x000fe40000000000 */
[----:B------:R-:W-:Y:S01]  /*4250*/  IMAD.SHL.U32 R27, R46, 0x4, RZ ;  /* 0x000000042e1b7824 */ /* 0x000fe200078e00ff */
[----:B------:R-:W-:Y:S02]  /*4260*/  ISETP.GE.U32.AND P4, PT, R26, 0x7fffff64, PT ;  /* 0x7fffff641a00780c */ /* 0x000fe40003f86070 */
[----:B------:R-:W-:Y:S01]  /*4270*/  ISETP.GE.U32.AND P5, PT, R30, 0x7fffff6c, PT ;  /* 0x7fffff6c1e00780c */ /* 0x000fe20003fa6070 */
[----:B------:R-:W-:Y:S01]  /*4280*/  VIADD R30, R0, 0xffffffdb ;  /* 0xffffffdb001e7836 */ /* 0x000fe20000000000 */
[----:B------:R-:W-:Y:S01]  /*4290*/  PRMT R25, RZ, 0x7610, R25 ;  /* 0x00007610ff197816 */ /* 0x000fe20000000019 */
[----:B------:R-:W-:Y:S01]  /*42a0*/  IMAD R34, R46, 0x1c, RZ ;  /* 0x0000001c2e227824 */ /* 0x000fe200078e02ff */
[----:B------:R-:W-:Y:S01]  /*42b0*/  PRMT R23, RZ, 0x7610, R23 ;  /* 0x00007610ff177816 */ /* 0x000fe20000000017 */
[----:B------:R-:W-:Y:S01]  /*42c0*/  VIADD R31, R0, 0xffffffd3 ;  /* 0xffffffd3001f7836 */ /* 0x000fe20000000000 */
[----:B----4-:R2:W-:Y:S02]  /*42d0*/  STL [R1+0xc], R4 ;  /* 0x00000c0401007387 */ /* 0x0105e40000100800 */
[----:B--2---:R-:W-:-:S05]  /*42e0*/  IADD3 R4, P6, PT, R29, R2, RZ ;  /* 0x000000021d047210 */ /* 0x004fca0007fde0ff */
[----:B------:R-:W-:Y:S01]  /*42f0*/  STL [R1+0x4d0], R4 ;  /* 0x0004d00401007387 */ /* 0x000fe20000100800 */
[----:B------:R-:W-:Y:S01]  /*4300*/  @!P2 IMAD.MOV.U32 R28, RZ, RZ, R4 ;  /* 0x000000ffff1ca224 */ /* 0x000fe200078e0004 */
[----:B------:R-:W-:Y:S02]  /*4310*/  PRMT R22, RZ, 0x7610, R22 ;  /* 0x00007610ff167816 */ /* 0x000fe40000000016 */
[----:B------:R-:W-:Y:S02]  /*4320*/  PRMT R20, RZ, 0x7610, R20 ;  /* 0x00007610ff147816 */ /* 0x000fe40000000014 */
[----:B------:R-:W-:Y:S02]  /*4330*/  PRMT R21, RZ, 0x7610, R21 ;  /* 0x00007610ff157816 */ /* 0x000fe40000000015 */
[----:B------:R-:W-:Y:S02]  /*4340*/  PRMT R124, RZ, 0x7610, R124 ;  /* 0x00007610ff7c7816 */ /* 0x000fe4000000007c */
[----:B------:R-:W-:-:S02]  /*4350*/  PRMT R18, RZ, 0x7610, R18 ;  /* 0x00007610ff127816 */ /* 0x000fc40000000012 */
[----:B------:R-:W-:Y:S01]  /*4360*/  PRMT R19, RZ, 0x7610, R19 ;  /* 0x00007610ff137816 */ /* 0x000fe20000000013 */
[----:B------:R-:W-:Y:S01]  /*4370*/  VIADD R38, R0, 0xffffffb3 ;  /* 0xffffffb300267836 */ /* 0x000fe20000000000 */
[----:B------:R-:W-:Y:S02]  /*4380*/  PRMT R121, RZ, 0x7610, R121 ;  /* 0x00007610ff797816 */ /* 0x000fe40000000079 */
[----:B------:R-:W-:Y:S02]  /*4390*/  PRMT R16, RZ, 0x7610, R16 ;  /* 0x00007610ff107816 */ /* 0x000fe40000000010 */
[----:B------:R-:W-:Y:S02]  /*43a0*/  PRMT R17, RZ, 0x7610, R17 ;  /* 0x00007610ff117816 */ /* 0x000fe40000000011 */
[----:B------:R-:W-:Y:S02]  /*43b0*/  PRMT R117, RZ, 0x7610, R117 ;  /* 0x00007610ff757816 */ /* 0x000fe40000000075 */
[----:B------:R-:W-:-:S02]  /*43c0*/  PRMT R125, RZ, 0x7610, R125 ;  /* 0x00007610ff7d7816 */ /* 0x000fc4000000007d */
[----:B------:R-:W-:Y:S02]  /*43d0*/  PRMT R120, RZ, 0x7610, R120 ;  /* 0x00007610ff787816 */ /* 0x000fe40000000078 */
[----:B------:R-:W-:Y:S02]  /*43e0*/  PRMT R119, RZ, 0x7610, R119 ;  /* 0x00007610ff777816 */ /* 0x000fe40000000077 */
[----:B------:R-:W-:Y:S02]  /*43f0*/  PRMT R123, RZ, 0x7610, R123 ;  /* 0x00007610ff7b7816 */ /* 0x000fe4000000007b */
[----:B------:R-:W-:Y:S01]  /*4400*/  PRMT R122, RZ, 0x7610, R122 ;  /* 0x00007610ff7a7816 */ /* 0x000fe2000000007a */
[----:B------:R-:W-:Y:S01]  /*4410*/  IMAD R97, R46, 0x15, RZ ;  /* 0x000000152e617824 */ /* 0x000fe200078e02ff */
[----:B------:R-:W-:Y:S02]  /*4420*/  PRMT R116, RZ, 0x7610, R116 ;  /* 0x00007610ff747816 */ /* 0x000fe40000000074 */
[----:B------:R-:W-:Y:S01]  /*4430*/  PRMT R115, RZ, 0x7610, R115 ;  /* 0x00007610ff737816 */ /* 0x000fe20000000073 */
[----:B---3--:R2:W-:Y:S02]  /*4440*/  STL [R1+0x8], R5 ;  /* 0x0000080501007387 */ /* 0x0085e40000100800 */
[----:B--2---:R-:W-:-:S05]  /*4450*/  LEA.HI.X.SX32 R5, R29, R3, 0x1, P6 ;  /* 0x000000031d057211 */ /* 0x004fca00030f0eff */
[----:B------:R-:W-:Y:S01]  /*4460*/  @!P2 IMAD.MOV.U32 R29, RZ, RZ, R5 ;  /* 0x000000ffff1da224 */ /* 0x000fe200078e0005 */
[----:B------:R-:W-:-:S04]  /*4470*/  IADD3 R26, P6, PT, R27, R2, RZ ;  /* 0x000000021b1a7210 */ /* 0x000fc80007fde0ff */
[----:B------:R2:W3:Y:S01]  /*4480*/  @!P2 LDG.E.U8 R24, desc[UR20][R28.64] ;  /* 0x000000141c18a981 */ /* 0x0004e2000c1e1100 */
[----:B------:R-:W-:Y:S01]  /*4490*/  ISETP.GE.U32.AND P2, PT, R30, 0x7fffff5c, PT ;  /* 0x7fffff5c1e00780c */ /* 0x000fe20003f46070 */
[----:B------:R-:W-:Y:S01]  /*44a0*/  IMAD R30, R46, 0x14, RZ ;  /* 0x000000142e1e7824 */ /* 0x000fe200078e02ff */
[----:B------:R-:W-:-:S05]  /*44b0*/  LEA.HI.X.SX32 R27, R27, R3, 0x1, P6 ;  /* 0x000000031b1b7211 */ /* 0x000fca00030f0eff */
[----:B------:R-:W4:Y:S01]  /*44c0*/  @!P0 LDG.E.U8 R25, desc[UR20][R26.64] ;  /* 0x000000141a198981 */ /* 0x000f22000c1e1100 */
[----:B--2---:R-:W-:-:S05]  /*44d0*/  IMAD R29, R46, 0xc, RZ ;  /* 0x0000000c2e1d7824 */ /* 0x004fca00078e02ff */
[----:B------:R-:W-:-:S04]  /*44e0*/  IADD3 R28, P6, PT, R29, R2, RZ ;  /* 0x000000021d1c7210 */ /* 0x000fc80007fde0ff */
[-C--:B------:R-:W-:Y:S02]  /*44f0*/  LEA.HI.X.SX32 R29, R29, R3.reuse, 0x1, P6 ;  /* 0x000000031d1d7211 */ /* 0x080fe400030f0eff */
[CC--:B------:R-:W-:Y:S02]  /*4500*/  IADD3 R89, P6, PT, R30.reuse, R2.reuse, RZ ;  /* 0x000000021e597210 */ /* 0x0c0fe40007fde0ff */
[----:B------:R-:W-:Y:S01]  /*4510*/  ISETP.GE.U32.AND P0, PT, R31, 0x7fffff54, PT ;  /* 0x7fffff541f00780c */ /* 0x000fe20003f06070 */
[----:B------:R-:W2:Y:S01]  /*4520*/  @!P3 LDG.E.U8 R22, desc[UR20][R28.64] ;  /* 0x000000141c16b981 */ /* 0x000ea2000c1e1100 */
[----:B------:R-:W-:Y:S01]  /*4530*/  LEA.HI.X.SX32 R30, R30, R3, 0x1, P6 ;  /* 0x000000031e1e7211 */ /* 0x000fe200030f0eff */
[----:B------:R-:W-:Y:S01]  /*4540*/  @!P5 IMAD.MOV.U32 R32, RZ, RZ, R89 ;  /* 0x000000ffff20d224 */ /* 0x000fe200078e0059 */
[----:B------:R-:W-:-:S03]  /*4550*/  IADD3 R4, P6, PT, R34, R2, RZ ;  /* 0x0000000222047210 */ /* 0x000fc60007fde0ff */
[----:B------:R-:W-:Y:S01]  /*4560*/  @!P5 IMAD.MOV.U32 R33, RZ, RZ, R30 ;  /* 0x000000ffff21d224 */ /* 0x000fe200078e001e */
[----:B------:R-:W-:Y:S01]  /*4570*/  LEA.HI.X.SX32 R6, R34, R3, 0x1, P6 ;  /* 0x0000000322067211 */ /* 0x000fe200030f0eff */
[----:B------:R-:W-:-:S03]  /*4580*/  VIADD R31, R0, 0xffffffcb ;  /* 0xffffffcb001f7836 */ /* 0x000fc60000000000 */
[----:B------:R0:W2:Y:S01]  /*4590*/  @!P5 LDG.E.U8 R23, desc[UR20][R32.64] ;  /* 0x000000142017d981 */ /* 0x0000a2000c1e1100 */
[----:B------:R-:W-:Y:S01]  /*45a0*/  VIADD R34, R0, 0xffffffbb ;  /* 0xffffffbb00227836 */ /* 0x000fe20000000000 */
[----:B------:R-:W-:Y:S01]  /*45b0*/  ISETP.GE.U32.AND P3, PT, R31, 0x7fffff4c, PT ;  /* 0x7fffff4c1f00780c */ /* 0x000fe20003f66070 */
[----:B------:R-:W-:Y:S02]  /*45c0*/  IMAD R31, R46, 0x24, RZ ;  /* 0x000000242e1f7824 */ /* 0x000fe400078e02ff */
[----:B0-----:R-:W-:Y:S02]  /*45d0*/  VIADD R32, R0, 0xffffffc3 ;  /* 0xffffffc300207836 */ /* 0x001fe40000000000 */
[----:B------:R-:W-:-:S03]  /*45e0*/  @!P4 IMAD.MOV.U32 R33, RZ, RZ, R6 ;  /* 0x000000ffff21c224 */ /* 0x000fc600078e0006 */
[----:B------:R-:W-:Y:S01]  /*45f0*/  ISETP.GE.U32.AND P5, PT, R32, 0x7fffff44, PT ;  /* 0x7fffff442000780c */ /* 0x000fe20003fa6070 */
[----:B------:R-:W-:Y:S01]  /*4600*/  @!P4 IMAD.MOV.U32 R32, RZ, RZ, R4 ;  /* 0x000000ffff20c224 */ /* 0x000fe200078e0004 */
[----:B------:R0:W-:Y:S04]  /*4610*/  STL [R1+0x4cc], R5 ;  /* 0x0004cc0501007387 */ /* 0x0001e80000100800 */
[----:B------:R1:W2:Y:S01]  /*4620*/  @!P4 LDG.E.U8 R20, desc[UR20][R32.64] ;  /* 0x000000142014c981 */ /* 0x0002a2000c1e1100 */
[----:B------:R-:W-:Y:S01]  /*4630*/  ISETP.GE.U32.AND P4, PT, R34, 0x7fffff3c, PT ;  /* 0x7fffff3c2200780c */ /* 0x000fe20003f86070 */
[----:B------:R-:W-:Y:S02]  /*4640*/  IMAD R34, R46, 0x2c, RZ ;  /* 0x0000002c2e227824 */ /* 0x000fe400078e02ff */
[----:B------:R-:W-:Y:S01]  /*4650*/  STL [R1+0xc0], R4 ;  /* 0x0000c00401007387 */ /* 0x000fe20000100800 */
[----:B0-----:R-:W-:-:S03]  /*4660*/  IADD3 R5, P6, PT, R31, R2, RZ ;  /* 0x000000021f057210 */ /* 0x001fc60007fde0ff */
[----:B------:R0:W-:Y:S02]  /*4670*/  STL [R1+0xbc], R6 ;  /* 0x0000bc0601007387 */ /* 0x0001e40000100800 */
[----:B-1----:R-:W-:Y:S01]  /*4680*/  @!P2 IMAD.MOV.U32 R32, RZ, RZ, R5 ;  /* 0x000000ffff20a224 */ /* 0x002fe200078e0005 */
[-C--:B0-----:R-:W-:Y:S01]  /*4690*/  LEA.HI.X.SX32 R6, R31, R3.reuse, 0x1, P6 ;  /* 0x000000031f067211 */ /* 0x081fe200030f0eff */
[----:B------:R-:W-:Y:S01]  /*46a0*/  IMAD R31, R46, 0x34, RZ ;  /* 0x000000342e1f7824 */ /* 0x000fe200078e02ff */
[CC--:B------:R-:W-:Y:S01]  /*46b0*/  IADD3 R4, P6, PT, R34.reuse, R2.reuse, RZ ;  /* 0x0000000222047210 */ /* 0x0c0fe20007fde0ff */
[----:B------:R0:W-:Y:S02]  /*46c0*/  STL [R1+0x100], R5 ;  /* 0x0001000501007387 */ /* 0x0001e40000100800 */
[----:B------:R-:W-:Y:S01]  /*46d0*/  @!P2 IMAD.MOV.U32 R33, RZ, RZ, R6 ;  /* 0x000000ffff21a224 */ /* 0x000fe200078e0006 */
[----:B------:R-:W-:Y:S01]  /*46e0*/  LEA.HI.X.SX32 R7, R34, R3, 0x1, P6 ;  /* 0x0000000322077211 */ /* 0x000fe200030f0eff */
[----:B------:R1:W-:Y:S04]  /*46f0*/  STL [R1+0xfc], R6 ;  /* 0x0000fc0601007387 */ /* 0x0003e80000100800 */
[----:B------:R1:W2:Y:S01]  /*4700*/  @!P2 LDG.E.U8 R21, desc[UR20][R32.64] ;  /* 0x000000142015a981 */ /* 0x0002a2000c1e1100 */
[----:B0-----:R-:W-:Y:S01]  /*4710*/  IADD3 R5, P6, PT, R31, R2, RZ ;  /* 0x000000021f057210 */ /* 0x001fe20007fde0ff */
[----:B------:R-:W-:-:S03]  /*4720*/  IMAD R34, R46, 0x3c, RZ ;  /* 0x0000003c2e227824 */ /* 0x000fc600078e02ff */
[----:B-1----:R-:W-:Y:S01]  /*4730*/  LEA.HI.X.SX32 R6, R31, R3, 0x1, P6 ;  /* 0x000000031f067211 */ /* 0x002fe200030f0eff */
[----:B------:R-:W-:Y:S02]  /*4740*/  @!P0 IMAD.MOV.U32 R32, RZ, RZ, R4 ;  /* 0x000000ffff208224 */ /* 0x000fe400078e0004 */
[----:B------:R-:W-:Y:S01]  /*4750*/  @!P0 IMAD.MOV.U32 R33, RZ, RZ, R7 ;  /* 0x000000ffff218224 */ /* 0x000fe200078e0007 */
[----:B------:R0:W-:Y:S04]  /*4760*/  STL [R1+0x140], R4 ;  /* 0x0001400401007387 */ /* 0x0001e80000100800 */
[----:B------:R1:W2:Y:S04]  /*4770*/  @!P0 LDG.E.U8 R124, desc[UR20][R32.64] ;  /* 0x00000014207c8981 */ /* 0x0002a8000c1e1100 */
[----:B------:R-:W-:Y:S01]  /*4780*/  STL [R1+0x13c], R7 ;  /* 0x00013c0701007387 */ /* 0x000fe20000100800 */
[----:B0-----:R-:W-:Y:S01]  /*4790*/  IADD3 R4, P6, PT, R34, R2, RZ ;  /* 0x0000000222047210 */ /* 0x001fe20007fde0ff */
[----:B-1----:R-:W-:-:S02]  /*47a0*/  @!P3 IMAD.MOV.U32 R32, RZ, RZ, R5 ;  /* 0x000000ffff20b224 */ /* 0x002fc400078e0005 */
[----:B------:R-:W-:Y:S01]  /*47b0*/  @!P3 IMAD.MOV.U32 R33, RZ, RZ, R6 ;  /* 0x000000ffff21b224 */ /* 0x000fe200078e0006 */
[----:B------:R-:W-:Y:S04]  /*47c0*/  STL [R1+0x180], R5 ;  /* 0x0001800501007387 */ /* 0x000fe80000100800 */
[----:B------:R0:W2:Y:S04]  /*47d0*/  @!P3 LDG.E.U8 R18, desc[UR20][R32.64] ;  /* 0x000000142012b981 */ /* 0x0000a8000c1e1100 */
[----:B------:R1:W-:Y:S01]  /*47e0*/  STL [R1+0x17c], R6 ;  /* 0x00017c0601007387 */ /* 0x0003e20000100800 */
[----:B0-----:R-:W-:Y:S01]  /*47f0*/  VIADD R32, R0, 0xffffffa3 ;  /* 0xffffffa300207836 */ /* 0x001fe20000000000 */
[----:B-1----:R-:W-:-:S04]  /*4800*/  LEA.HI.X.SX32 R6, R34, R3, 0x1, P6 ;  /* 0x0000000322067211 */ /* 0x002fc800030f0eff */
[----:B------:R-:W-:Y:S01]  /*4810*/  ISETP.GE.U32.AND P3, PT, R32, 0x7fffff24, PT ;  /* 0x7fffff242000780c */ /* 0x000fe20003f66070 */
[----:B------:R-:W-:Y:S02]  /*4820*/  @!P5 IMAD.MOV.U32 R32, RZ, RZ, R4 ;  /* 0x000000ffff20d224 */ /* 0x000fe400078e0004 */
[----:B------:R-:W-:Y:S02]  /*4830*/  @!P5 IMAD.MOV.U32 R33, RZ, RZ, R6 ;  /* 0x000000ffff21d224 */ /* 0x000fe400078e0006 */
[----:B------:R-:W-:Y:S02]  /*4840*/  IMAD R31, R46, 0x44, RZ ;  /* 0x000000442e1f7824 */ /* 0x000fe400078e02ff */
[----:B------:R-:W-:Y:S01]  /*4850*/  VIADD R34, R0, 0xffffff9b ;  /* 0xffffff9b00227836 */ /* 0x000fe20000000000 */
[----:B------:R0:W2:Y:S02]  /*4860*/  @!P5 LDG.E.U8 R19, desc[UR20][R32.64] ;  /* 0x000000142013d981 */ /* 0x0000a4000c1e1100 */
[----:B------:R-:W-:-:S02]  /*4870*/  IADD3 R5, P6, PT, R31, R2, RZ ;  /* 0x000000021f057210 */ /* 0x000fc40007fde0ff */
[----:B------:R-:W-:Y:S01]  /*4880*/  ISETP.GE.U32.AND P5, PT, R34, 0x7fffff1c, PT ;  /* 0x7fffff1c2200780c */ /* 0x000fe20003fa6070 */
[----:B------:R-:W-:Y:S01]  /*4890*/  IMAD R34, R46, 0x4c, RZ ;  /* 0x0000004c2e227824 */ /* 0x000fe200078e02ff */
[----:B------:R-:W-:Y:S01]  /*48a0*/  ISETP.GE.U32.AND P2, PT, R38, 0x7fffff34, PT ;  /* 0x7fffff342600780c */ /* 0x000fe20003f46070 */
[----:B------:R-:W-:Y:S01]  /*48b0*/  STL [R1+0x1dc], R4 ;  /* 0x0001dc0401007387 */ /* 0x000fe20000100800 */
[----:B------:R-:W-:-:S03]  /*48c0*/  VIADD R38, R0, 0xffffffab ;  /* 0xffffffab00267836 */ /* 0x000fc60000000000 */
[----:B------:R1:W-:Y:S01]  /*48d0*/  STL [R1+0x1d8], R6 ;  /* 0x0001d80601007387 */ /* 0x0003e20000100800 */
[----:B0-----:R-:W-:Y:S01]  /*48e0*/  @!P4 IMAD.MOV.U32 R32, RZ, RZ, R5 ;  /* 0x000000ffff20c224 */ /* 0x001fe200078e0005 */
[----:B------:R-:W-:Y:S02]  /*48f0*/  ISETP.GE.U32.AND P0, PT, R38, 0x7fffff2c, PT ;  /* 0x7fffff2c2600780c */ /* 0x000fe40003f06070 */
[-C--:B-1----:R-:W-:Y:S01]  /*4900*/  LEA.HI.X.SX32 R6, R31, R3.reuse, 0x1, P6 ;  /* 0x000000031f067211 */ /* 0x082fe200030f0eff */
        /* <DEDUP_REMOVED lines=27> */
[C---:B------:R-:W-:Y:S01]  /*4ac0*/  VIADD R34, R0.reuse, 0xfffffffa ;  /* 0xfffffffa00227836 */ /* 0x040fe20000000000 */
[----:B------:R0:W2:Y:S01]  /*4ad0*/  @!P3 LDG.E.U8 R117, desc[UR20][R32.64] ;  /* 0x000000142075b981 */ /* 0x0000a2000c1e1100 */
[----:B------:R-:W-:Y:S01]  /*4ae0*/  VIADD R38, R0, 0xffffff93 ;  /* 0xffffff9300267836 */ /* 0x000fe20000000000 */
        /* <DEDUP_REMOVED lines=11> */
[C---:B------:R-:W-:Y:S01]  /*4ba0*/  IADD3 R4, P6, PT, R34.reuse, R2, RZ ;  /* 0x0000000222047210 */ /* 0x040fe20007fde0ff */
[----:B------:R0:W-:Y:S02]  /*4bb0*/  STL [R1+0x460], R5 ;  /* 0x0004600501007387 */ /* 0x0001e40000100800 */
[----:B------:R-:W-:Y:S01]  /*4bc0*/  @!P5 IMAD.MOV.U32 R33, RZ, RZ, R6 ;  /* 0x000000ffff21d224 */ /* 0x000fe200078e0006 */
[----:B------:R-:W-:Y:S01]  /*4bd0*/  LEA.HI.X.SX32 R7, R34, R3, 0x1, P6 ;  /* 0x0000000322077211 */ /* 0x000fe200030f0eff */
[----:B------:R-:W-:-:S02]  /*4be0*/  VIADD R38, R0, 0xfffffff2 ;  /* 0xfffffff200267836 */ /* 0x000fc40000000000 */
[----:B------:R-:W-:Y:S01]  /*4bf0*/  IMAD R34, R46, 0x7c, RZ ;  /* 0x0000007c2e227824 */ /* 0x000fe200078e02ff */
[----:B------:R1:W2:Y:S01]  /*4c00*/  @!P5 LDG.E.U8 R125, desc[UR20][R32.64] ;  /* 0x00000014207dd981 */ /* 0x0002a2000c1e1100 */
[----:B0-----:R-:W-:-:S03]  /*4c10*/  IADD3 R5, P6, PT, R31, R2, RZ ;  /* 0x000000021f057210 */ /* 0x001fc60007fde0ff */
[----:B------:R0:W-:Y:S01]  /*4c20*/  STL [R1+0x45c], R6 ;  /* 0x00045c0601007387 */ /* 0x0001e20000100800 */
[----:B------:R-:W-:Y:S01]  /*4c30*/  ISETP.GE.U32.AND P5, PT, R38, 0x7fffff73, PT ;  /* 0x7fffff732600780c */ /* 0x000fe20003fa6070 */
[----:B------:R-:W-:Y:S02]  /*4c40*/  VIADD R38, R0, 0xffffffea ;  /* 0xffffffea00267836 */ /* 0x000fe40000000000 */
[----:B------:R0:W-:Y:S01]  /*4c50*/  STL [R1+0x488], R4 ;  /* 0x0004880401007387 */ /* 0x0001e20000100800 */
[----:B-1----:R-:W-:Y:S02]  /*4c60*/  @!P4 IMAD.MOV.U32 R32, RZ, RZ, R4 ;  /* 0x000000ffff20c224 */ /* 0x002fe400078e0004 */
[----:B------:R-:W-:Y:S01]  /*4c70*/  @!P4 IMAD.MOV.U32 R33, RZ, RZ, R7 ;  /* 0x000000ffff21c224 */ /* 0x000fe200078e0007 */
[----:B0-----:R-:W-:Y:S01]  /*4c80*/  LEA.HI.X.SX32 R6, R31, R3, 0x1, P6 ;  /* 0x000000031f067211 */ /* 0x001fe200030f0eff */
[----:B------:R-:W-:Y:S01]  /*4c90*/  STL [R1+0x484], R7 ;  /* 0x0004840701007387 */ /* 0x000fe20000100800 */
[----:B------:R-:W-:-:S03]  /*4ca0*/  IADD3 R4, P6, PT, R34, R2, RZ ;  /* 0x0000000222047210 */ /* 0x000fc60007fde0ff */
[----:B------:R0:W2:Y:S01]  /*4cb0*/  @!P4 LDG.E.U8 R120, desc[UR20][R32.64] ;  /* 0x000000142078c981 */ /* 0x0000a2000c1e1100 */
[----:B------:R-:W-:-:S03]  /*4cc0*/  ISETP.GE.U32.AND P4, PT, R38, 0x7fffff6b, PT ;  /* 0x7fffff6b2600780c */ /* 0x000fc60003f86070 */
[----:B------:R1:W-:Y:S01]  /*4cd0*/  STL [R1+0x4b0], R5 ;  /* 0x0004b00501007387 */ /* 0x0003e20000100800 */
[----:B------:R-:W-:Y:S02]  /*4ce0*/  VIADD R31, R0, 0xffffffe2 ;  /* 0xffffffe2001f7836 */ /* 0x000fe40000000000 */
[----:B0-----:R-:W-:Y:S02]  /*4cf0*/  @!P2 IMAD.MOV.U32 R32, RZ, RZ, R5 ;  /* 0x000000ffff20a224 */ /* 0x001fe400078e0005 */
[----:B------:R-:W-:Y:S01]  /*4d00*/  @!P2 IMAD.MOV.U32 R33, RZ, RZ, R6 ;  /* 0x000000ffff21a224 */ /* 0x000fe200078e0006 */
[----:B-1----:R-:W-:Y:S01]  /*4d10*/  LEA.HI.X.SX32 R5, R34, R3, 0x1, P6 ;  /* 0x0000000322057211 */ /* 0x002fe200030f0eff */
[----:B------:R-:W-:-:S03]  /*4d20*/  IMAD R38, R46, 0x5, RZ ;  /* 0x000000052e267824 */ /* 0x000fc600078e02ff */
[----:B------:R0:W2:Y:S01]  /*4d30*/  @!P2 LDG.E.U8 R119, desc[UR20][R32.64] ;  /* 0x000000142077a981 */ /* 0x0000a2000c1e1100 */
[----:B------:R-:W-:Y:S01]  /*4d40*/  VIADD R34, R0, 0xffffffda ;  /* 0xffffffda00227836 */ /* 0x000fe20000000000 */
[----:B------:R-:W-:Y:S02]  /*4d50*/  ISETP.GE.U32.AND P2, PT, R31, 0x7fffff63, PT ;  /* 0x7fffff631f00780c */ /* 0x000fe40003f46070 */
[----:B------:R-:W-:Y:S01]  /*4d60*/  IADD3 R31, P6, PT, R38, R2, RZ ;  /* 0x00000002261f7210 */ /* 0x000fe20007fde0ff */
[----:B0-----:R-:W-:Y:S02]  /*4d70*/  @!P0 IMAD.MOV.U32 R32, RZ, RZ, R4 ;  /* 0x000000ffff208224 */ /* 0x001fe400078e0004 */
[----:B------:R-:W-:-:S05]  /*4d80*/  @!P0 IMAD.MOV.U32 R33, RZ, RZ, R5 ;  /* 0x000000ffff218224 */ /* 0x000fca00078e0005 */
[----:B------:R0:W2:Y:S01]  /*4d90*/  @!P0 LDG.E.U8 R123, desc[UR20][R32.64] ;  /* 0x00000014207b8981 */ /* 0x0000a2000c1e1100 */
[----:B------:R-:W-:Y:S01]  /*4da0*/  ISETP.GE.U32.AND P0, PT, R34, 0x7fffff5b, PT ;  /* 0x7fffff5b2200780c */ /* 0x000fe20003f06070 */
[----:B------:R-:W-:Y:S02]  /*4db0*/  IMAD R34, R46, 0xd, RZ ;  /* 0x0000000d2e227824 */ /* 0x000fe400078e02ff */
[----:B------:R-:W-:Y:S01]  /*4dc0*/  @!P3 IMAD.MOV.U32 R64, RZ, RZ, R31 ;  /* 0x000000ffff40b224 */ /* 0x000fe200078e001f */
[----:B0-----:R-:W-:Y:S01]  /*4dd0*/  LEA.HI.X.SX32 R32, R38, R3, 0x1, P6 ;  /* 0x0000000326207211 */ /* 0x001fe200030f0eff */
[----:B------:R-:W-:Y:S01]  /*4de0*/  VIADD R38, R0, 0xffffffd2 ;  /* 0xffffffd200267836 */ /* 0x000fe20000000000 */
[----:B------:R-:W-:-:S03]  /*4df0*/  IADD3 R33, P6, PT, R34, R2, RZ ;  /* 0x0000000222217210 */ /* 0x000fc60007fde0ff */
[----:B------:R-:W-:Y:S01]  /*4e00*/  @!P3 IMAD.MOV.U32 R65, RZ, RZ, R32 ;  /* 0x000000ffff41b224 */ /* 0x000fe200078e0020 */
[-C--:B------:R-:W-:Y:S02]  /*4e10*/  LEA.HI.X.SX32 R34, R34, R3.reuse, 0x1, P6 ;  /* 0x0000000322227211 */ /* 0x080fe400030f0eff */
[C---:B------:R-:W-:Y:S02]  /*4e20*/  IADD3 R104, P6, PT, R97.reuse, R2, RZ ;  /* 0x0000000261687210 */ /* 0x040fe40007fde0ff */
[----:B------:R0:W2:Y:S01]  /*4e30*/  @!P3 LDG.E.U8 R122, desc[UR20][R64.64] ;  /* 0x00000014407ab981 */ /* 0x0000a2000c1e1100 */
[----:B------:R-:W-:Y:S01]  /*4e40*/  ISETP.GE.U32.AND P3, PT, R38, 0x7fffff53, PT ;  /* 0x7fffff532600780c */ /* 0x000fe20003f66070 */
[----:B------:R-:W-:Y:S01]  /*4e50*/  IMAD R38, R46, 0x1d, RZ ;  /* 0x0000001d2e267824 */ /* 0x000fe200078e02ff */
[----:B------:R-:W-:Y:S01]  /*4e60*/  LEA.HI.X.SX32 R97, R97, R3, 0x1, P6 ;  /* 0x0000000361617211 */ /* 0x000fe200030f0eff */
[----:B------:R-:W-:Y:S04]  /*4e70*/  STL [R1+0x4ac], R6 ;  /* 0x0004ac0601007387 */ /* 0x000fe80000100800 */
[----:B------:R1:W-:Y:S01]  /*4e80*/  STL [R1+0x4d8], R4 ;  /* 0x0004d80401007387 */ /* 0x0003e20000100800 */
[----:B0-----:R-:W-:-:S02]  /*4e90*/  @!P5 IMAD.MOV.U32 R64, RZ, RZ, R33 ;  /* 0x000000ffff40d224 */ /* 0x001fc400078e0021 */
[----:B------:R-:W-:Y:S01]  /*4ea0*/  @!P5 IMAD.MOV.U32 R65, RZ, RZ, R34 ;  /* 0x000000ffff41d224 */ /* 0x000fe200078e0022 */
[----:B------:R0:W-:Y:S04]  /*4eb0*/  STL [R1+0x4d4], R5 ;  /* 0x0004d40501007387 */ /* 0x0001e80000100800 */
[----:B------:R3:W2:Y:S01]  /*4ec0*/  @!P5 LDG.E.U8 R116, desc[UR20][R64.64] ;  /* 0x000000144074d981 */ /* 0x0006a2000c1e1100 */
[----:B-1----:R-:W-:-:S04]  /*4ed0*/  IADD3 R4, P6, PT, R38, R2, RZ ;  /* 0x0000000226047210 */ /* 0x002fc80007fde0ff */
[----:B0-----:R-:W-:Y:S01]  /*4ee0*/  LEA.HI.X.SX32 R5, R38, R3, 0x1, P6 ;  /* 0x0000000326057211 */ /* 0x001fe200030f0eff */
[----:B---3--:R-:W-:Y:S02]  /*4ef0*/  @!P4 IMAD.MOV.U32 R64, RZ, RZ, R104 ;  /* 0x000000ffff40c224 */ /* 0x008fe400078e0068 */
[----:B------:R-:W-:Y:S01]  /*4f00*/  @!P4 IMAD.MOV.U32 R65, RZ, RZ, R97 ;  /* 0x000000ffff41c224 */ /* 0x000fe200078e0061 */
[----:B------:R-:W-:Y:S01]  /*4f10*/  PRMT R118, RZ, 0x7610, R118 ;  /* 0x00007610ff767816 */ /* 0x000fe20000000076 */
[----:B------:R-:W-:-:S03]  /*4f20*/  VIADD R66, R0, 0xffffffca ;  /* 0xffffffca00427836 */ /* 0x000fc60000000000 */
[----:B------:R0:W3:Y:S01]  /*4f30*/  @!P4 LDG.E.U8 R115, desc[UR20][R64.64] ;  /* 0x000000144073c981 */ /* 0x0000e2000c1e1100 */
[----:B------:R-:W-:Y:S01]  /*4f40*/  IMAD R38, R46, 0x25, RZ ;  /* 0x000000252e267824 */ /* 0x000fe200078e02ff */
[----:B------:R-:W-:Y:S01]  /*4f50*/  ISETP.GE.U32.AND P5, PT, R66, 0x7fffff4b, PT ;  /* 0x7fffff4b4200780c */ /* 0x000fe20003fa6070 */
[----:B------:R-:W-:Y:S02]  /*4f60*/  IMAD R66, R46, 0x2d, RZ ;  /* 0x0000002d2e427824 */ /* 0x000fe400078e02ff */
[----:B0-----:R-:W-:Y:S02]  /*4f70*/  @!P2 IMAD.MOV.U32 R64, RZ, RZ, R4 ;  /* 0x000000ffff40a224 */ /* 0x001fe400078e0004 */
[----:B------:R-:W-:-:S05]  /*4f80*/  @!P2 IMAD.MOV.U32 R65, RZ, RZ, R5 ;  /* 0x000000ffff41a224 */ /* 0x000fca00078e0005 */
[----:B------:R0:W2:Y:S01]  /*4f90*/  @!P2 LDG.E.U8 R118, desc[UR20][R64.64] ;  /* 0x000000144076a981 */ /* 0x0000a2000c1e1100 */
[-C--:B------:R-:W-:Y:S01]  /*4fa0*/  IADD3 R8, P2, PT, R38, R2.reuse, RZ ;  /* 0x0000000226087210 */ /* 0x080fe20007f5e0ff */
[----:B------:R-:W-:Y:S01]  /*4fb0*/  IMAD R67, R46, 0x35, RZ ;  /* 0x000000352e437824 */ /* 0x000fe200078e02ff */
[----:B------:R-:W-:Y:S02]  /*4fc0*/  IADD3 R6, P4, PT, R66, R2, RZ ;  /* 0x0000000242067210 */ /* 0x000fe40007f9e0ff */
[-C--:B------:R-:W-:Y:S02]  /*4fd0*/  LEA.HI.X.SX32 R9, R38, R3.reuse, 0x1, P2 ;  /* 0x0000000326097211 */ /* 0x080fe400010f0eff */
[----:B------:R-:W-:Y:S01]  /*4fe0*/  PRMT R113, RZ, 0x7610, R113 ;  /* 0x00007610ff717816 */ /* 0x000fe20000000071 */
[----:B------:R1:W-:Y:S01]  /*4ff0*/  STL [R1+0xc8], R4 ;  /* 0x0000c80401007387 */ /* 0x0003e20000100800 */
[----:B------:R-:W-:Y:S01]  /*5000*/  LEA.HI.X.SX32 R7, R66, R3, 0x1, P4 ;  /* 0x0000000342077211 */ /* 0x000fe200020f0eff */
[----:B0-----:R-:W-:-:S02]  /*5010*/  @!P0 IMAD.MOV.U32 R64, RZ, RZ, R8 ;  /* 0x000000ffff408224 */ /* 0x001fc400078e0008 */
[----:B------:R-:W-:Y:S01]  /*5020*/  @!P0 IMAD.MOV.U32 R65, RZ, RZ, R9 ;  /* 0x000000ffff418224 */ /* 0x000fe200078e0009 */
[----:B------:R-:W-:Y:S01]  /*5030*/  PRMT R112, RZ, 0x7610, R112 ;  /* 0x00007610ff707816 */ /* 0x000fe20000000070 */
[----:B------:R0:W-:Y:S01]  /*5040*/  STL [R1+0xc4], R5 ;  /* 0x0000c40501007387 */ /* 0x0001e20000100800 */
[----:B-1----:R-:W-:-:S03]  /*5050*/  IADD3 R4, P6, PT, R67, R2, RZ ;  /* 0x0000000243047210 */ /* 0x002fc60007fde0ff */
[----:B------:R1:W2:Y:S01]  /*5060*/  @!P0 LDG.E.U8 R113, desc[UR20][R64.64] ;  /* 0x0000001440718981 */ /* 0x0002a2000c1e1100 */
[----:B------:R-:W-:Y:S02]  /*5070*/  PRMT R47, RZ, 0x7610, R47 ;  /* 0x00007610ff2f7816 */ /* 0x000fe4000000002f */
[----:B0-----:R-:W-:Y:S01]  /*5080*/  LEA.HI.X.SX32 R5, R67, R3, 0x1, P6 ;  /* 0x0000000343057211 */ /* 0x001fe200030f0eff */
[----:B-1----:R-:W-:Y:S02]  /*5090*/  @!P3 IMAD.MOV.U32 R64, RZ, RZ, R6 ;  /* 0x000000ffff40b224 */ /* 0x002fe400078e0006 */
[----:B------:R-:W-:Y:S01]  /*50a0*/  @!P3 IMAD.MOV.U32 R65, RZ, RZ, R7 ;  /* 0x000000ffff41b224 */ /* 0x000fe200078e0007 */
[----:B------:R-:W-:-:S04]  /*50b0*/  LOP3.LUT R74, R36, 0x2c, RZ, 0xfc, !PT ;  /* 0x0000002c244a7812 */ /* 0x000fc800078efcff */
[----:B------:R0:W2:Y:S01]  /*50c0*/  @!P3 LDG.E.U8 R112, desc[UR20][R64.64] ;  /* 0x000000144070b981 */ /* 0x0000a2000c1e1100 */
[----:B------:R-:W-:Y:S02]  /*50d0*/  LOP3.LUT R76, R36, 0x2e, RZ, 0xfc, !PT ;  /* 0x0000002e244c7812 */ /* 0x000fe400078efcff */
[----:B------:R-:W-:Y:S01]  /*50e0*/  IABS R66, R74 ;  /* 0x0000004a00427213 */ /* 0x000fe20000000000 */
[----:B0-----:R-:W-:Y:S02]  /*50f0*/  @!P5 IMAD.MOV.U32 R64, RZ, RZ, R4 ;  /* 0x000000ffff40d224 */ /* 0x001fe400078e0004 */
[----:B------:R-:W-:-:S05]  /*5100*/  @!P5 IMAD.MOV.U32 R65, RZ, RZ, R5 ;  /* 0x000000ffff41d224 */ /* 0x000fca00078e0005 */
[----:B------:R0:W2:Y:S01]  /*5110*/  @!P5 LDG.E.U8 R47, desc[UR20][R64.64] ;  /* 0x00000014402fd981 */ /* 0x0000a2000c1e1100 */
[----:B------:R-:W-:Y:S01]  /*5120*/  IMAD.HI.U32 R38, R37, R66, RZ ;  /* 0x0000004225267227 */ /* 0x000fe200078e00ff */
[C---:B------:R-:W-:Y:S02]  /*5130*/  LOP3.LUT R75, R36.reuse, 0x32, RZ, 0xfc, !PT ;  /* 0x00000032244b7812 */ /* 0x040fe400078efcff */
[----:B------:R-:W-:Y:S02]  /*5140*/  LOP3.LUT R79, R36, 0x34, RZ, 0xfc, !PT ;  /* 0x00000034244f7812 */ /* 0x000fe400078efcff */
[----:B0-----:R-:W-:Y:S01]  /*5150*/  IABS R65, R76 ;  /* 0x0000004c00417213 */ /* 0x001fe20000000000 */
[----:B------:R-:W-:Y:S01]  /*5160*/  IMAD.MOV R38, RZ, RZ, -R38 ;  /* 0x000000ffff267224 */ /* 0x000fe200078e0a26 */
[----:B------:R-:W-:-:S03]  /*5170*/  IABS R72, R75 ;  /* 0x0000004b00487213 */ /* 0x000fc60000000000 */
[----:B------:R-:W-:Y:S01]  /*5180*/  IMAD.HI.U32 R67, R37, R65, RZ ;  /* 0x0000004125437227 */ /* 0x000fe200078e00ff */
[----:B------:R-:W-:-:S03]  /*5190*/  IABS R71, R79 ;  /* 0x0000004f00477213 */ /* 0x000fc60000000000 */
[----:B------:R-:W-:Y:S02]  /*51a0*/  IMAD.MOV R67, RZ, RZ, -R67 ;  /* 0x000000ffff437224 */ /* 0x000fe400078e0a43 */
[C---:B------:R-:W-:Y:S01]  /*51b0*/  IMAD R66, R35.reuse, R38, R66 ;  /* 0x0000002623427224 */ /* 0x040fe200078e0242 */
[----:B------:R-:W-:Y:S01]  /*51c0*/  LOP3.LUT R77, R36, 0x38, RZ, 0xfc, !PT ;  /* 0x00000038244d7812 */ /* 0x000fe200078efcff */
[----:B------:R-:W-:Y:S02]  /*51d0*/  IMAD R65, R35, R67, R65 ;  /* 0x0000004323417224 */ /* 0x000fe400078e0241 */
[----:B------:R-:W-:-:S04]  /*51e0*/  IMAD.HI.U32 R38, R37, R72, RZ ;  /* 0x0000004825267227 */ /* 0x000fc800078e00ff */
[----:B------:R-:W-:Y:S01]  /*51f0*/  IMAD.HI.U32 R67, R37, R71, RZ ;  /* 0x0000004725437227 */ /* 0x000fe200078e00ff */
[----:B------:R-:W-:Y:S02]  /*5200*/  LOP3.LUT R73, R36, 0x3e, RZ, 0xfc, !PT ;  /* 0x0000003e24497812 */ /* 0x000fe400078efcff */
[----:B------:R-:W-:Y:S01]  /*5210*/  IABS R69, R77 ;  /* 0x0000004d00457213 */ /* 0x000fe20000000000 */
[----:B------:R-:W-:Y:S02]  /*5220*/  IMAD.MOV R38, RZ, RZ, -R38 ;  /* 0x000000ffff267224 */ /* 0x000fe400078e0a26 */
[----:B------:R-:W-:Y:S02]  /*5230*/  IMAD.MOV R67, RZ, RZ, -R67 ;  /* 0x000000ffff437224 */ /* 0x000fe400078e0a43 */
[C---:B------:R-:W-:Y:S01]  /*5240*/  IMAD R72, R35.reuse, R38, R72 ;  /* 0x0000002623487224 */ /* 0x040fe200078e0248 */
[----:B------:R-:W-:Y:S01]  /*5250*/  IABS R38, R73 ;  /* 0x0000004900267213 */ /* 0x000fe20000000000 */
[----:B------:R-:W-:-:S02]  /*5260*/  IMAD R71, R35, R67, R71 ;  /* 0x0000004323477224 */ /* 0x000fc400078e0247 */
[----:B------:R-:W-:-:S04]  /*5270*/  IMAD.HI.U32 R67, R37, R69, RZ ;  /* 0x0000004525437227 */ /* 0x000fc800078e00ff */
[----:B------:R-:W-:-:S04]  /*5280*/  IMAD.HI.U32 R83, R37, R38, RZ ;  /* 0x0000002625537227 */ /* 0x000fc800078e00ff */
[----:B------:R-:W-:Y:S02]  /*5290*/  IMAD.MOV R67, RZ, RZ, -R67 ;  /* 0x000000ffff437224 */ /* 0x000fe400078e0a43 */
[----:B------:R-:W-:Y:S02]  /*52a0*/  IMAD.MOV R83, RZ, RZ, -R83 ;  /* 0x000000ffff537224 */ /* 0x000fe400078e0a53 */
[C---:B------:R-:W-:Y:S02]  /*52b0*/  IMAD R69, R35.reuse, R67, R69 ;  /* 0x0000004323457224 */ /* 0x040fe400078e0245 */
[----:B------:R-:W-:Y:S01]  /*52c0*/  VIADD R67, R0, 0xffffffc2 ;  /* 0xffffffc200437836 */ /* 0x000fe20000000000 */
[----:B------:R-:W-:Y:S01]  /*52d0*/  STL [R1+0x108], R8 ;  /* 0x0001080801007387 */ /* 0x000fe20000100800 */
[----:B------:R-:W-:Y:S02]  /*52e0*/  IMAD R38, R35, R83, R38 ;  /* 0x0000005323267224 */ /* 0x000fe400078e0226 */
[----:B------:R-:W-:Y:S01]  /*52f0*/  IMAD R83, R46, 0x3d, RZ ;  /* 0x0000003d2e537824 */ /* 0x000fe200078e02ff */
[----:B------:R-:W-:Y:S01]  /*5300*/  STL [R1+0x148], R6 ;  /* 0x0001480601007387 */ /* 0x000fe20000100800 */
[----:B------:R-:W-:-:S03]  /*5310*/  ISETP.GE.U32.AND P0, PT, R67, 0x7fffff43, PT ;  /* 0x7fffff434300780c */ /* 0x000fc60003f06070 */
[----:B------:R-:W-:Y:S01]  /*5320*/  STL [R1+0x104], R9 ;  /* 0x0001040901007387 */ /* 0x000fe20000100800 */
[----:B------:R-:W-:-:S03]  /*5330*/  ISETP.GT.U32.AND P4, PT, R35, R38, PT ;  /* 0x000000262300720c */ /* 0x000fc60003f84070 */
[----:B------:R-:W-:Y:S04]  /*5340*/  STL [R1+0x188], R4 ;  /* 0x0001880401007387 */ /* 0x000fe80000100800 */
[----:B------:R-:W-:Y:S04]  /*5350*/  STL [R1+0x144], R7 ;  /* 0x0001440701007387 */ /* 0x000fe80000100800 */
[----:B------:R0:W-:Y:S01]  /*5360*/  STL [R1+0x184], R5 ;  /* 0x0001840501007387 */ /* 0x0001e20000100800 */
[----:B------:R-:W-:Y:S02]  /*5370*/  ISETP.GT.U32.AND P3, PT, R35, R40, PT ;  /* 0x000000282300720c */ /* 0x000fe40003f64070 */
[----:B0-----:R-:W-:-:S04]  /*5380*/  IADD3 R5, P2, PT, R83, R2, RZ ;  /* 0x0000000253057210 */ /* 0x001fc80007f5e0ff */
[----:B------:R-:W-:Y:S02]  /*5390*/  LEA.HI.X.SX32 R6, R83, R3, 0x1, P2 ;  /* 0x0000000353067211 */ /* 0x000fe400010f0eff */
[C---:B------:R-:W-:Y:S01]  /*53a0*/  ISETP.GT.U32.AND P2, PT, R35.reuse, R41, PT ;  /* 0x000000292300720c */ /* 0x040fe20003f44070 */
[----:B------:R-:W-:Y:S01]  /*53b0*/  @!P0 IMAD.MOV.U32 R84, RZ, RZ, R5 ;  /* 0x000000ffff548224 */ /* 0x000fe200078e0005 */
[----:B------:R-:W-:Y:S01]  /*53c0*/  PRMT R101, RZ, 0x7610, R101 ;  /* 0x00007610ff657816 */ /* 0x000fe20000000065 */
[----:B------:R-:W-:Y:S02]  /*53d0*/  @!P0 IMAD.MOV.U32 R85, RZ, RZ, R6 ;  /* 0x000000ffff558224 */ /* 0x000fe400078e0006 */
[--C-:B------:R-:W-:Y:S01]  /*53e0*/  @!P4 IMAD.IADD R38, R38, 0x1, -R35.reuse ;  /* 0x000000012626c824 */ /* 0x100fe200078e0a23 */
[C---:B------:R-:W-:Y:S02]  /*53f0*/  ISETP.GT.U32.AND P4, PT, R35.reuse, R45, PT ;  /* 0x0000002d2300720c */ /* 0x040fe40003f84070 */
[----:B------:R-:W2:Y:S01]  /*5400*/  @!P0 LDG.E.U8 R101, desc[UR20][R84.64] ;  /* 0x0000001454658981 */ /* 0x000ea2000c1e1100 */
[C---:B------:R-:W-:Y:S01]  /*5410*/  ISETP.GT.U32.AND P0, PT, R35.reuse, R42, PT ;  /* 0x0000002a2300720c */ /* 0x040fe20003f04070 */
[----:B------:R-:W-:Y:S01]  /*5420*/  @!P3 IMAD.IADD R40, R40, 0x1, -R35 ;  /* 0x000000012828b824 */ /* 0x000fe200078e0a23 */
[----:B------:R-:W-:-:S02]  /*5430*/  ISETP.GT.U32.AND P3, PT, R35, R48, PT ;  /* 0x000000302300720c */ /* 0x000fc40003f64070 */
[C---:B------:R-:W-:Y:S01]  /*5440*/  LOP3.LUT R80, R36.reuse, 0x30, RZ, 0xfc, !PT ;  /* 0x0000003024507812 */ /* 0x040fe200078efcff */
[--C-:B------:R-:W-:Y:S01]  /*5450*/  @!P2 IMAD.IADD R41, R41, 0x1, -R35.reuse ;  /* 0x000000012929a824 */ /* 0x100fe200078e0a23 */
[----:B------:R-:W-:Y:S02]  /*5460*/  ISETP.GT.U32.AND P2, PT, R35, R50, PT ;  /* 0x000000322300720c */ /* 0x000fe40003f44070 */
[----:B------:R-:W-:Y:S02]  /*5470*/  IABS R64, R80 ;  /* 0x0000005000407213 */ /* 0x000fe40000000000 */
[--C-:B------:R-:W-:Y:S01]  /*5480*/  @!P4 IMAD.IADD R45, R45, 0x1, -R35.reuse ;  /* 0x000000012d2dc824 */ /* 0x100fe200078e0a23 */
[C---:B------:R-:W-:Y:S01]  /*5490*/  ISETP.GT.U32.AND P4, PT, R35.reuse, R54, PT ;  /* 0x000000362300720c */ /* 0x040fe20003f84070 */
[----:B------:R-:W-:Y:S01]  /*54a0*/  IMAD.MOV.U32 R4, RZ, RZ, R68 ;  /* 0x000000ffff047224 */ /* 0x000fe200078e0044 */
[----:B------:R-:W-:Y:S01]  /*54b0*/  LOP3.LUT R82, R36, 0x36, RZ, 0xfc, !PT ;  /* 0x0000003624527812 */ /* 0x000fe200078efcff */
[----:B------:R-:W-:Y:S01]  /*54c0*/  @!P0 IMAD.IADD R42, R42, 0x1, -R35 ;  /* 0x000000012a2a8824 */ /* 0x000fe200078e0a23 */
[----:B------:R-:W-:Y:S01]  /*54d0*/  ISETP.GT.U32.AND P0, PT, R35, R51, PT ;  /* 0x000000332300720c */ /* 0x000fe20003f04070 */
[----:B------:R-:W-:Y:S01]  /*54e0*/  IMAD.HI.U32 R68, R37, R64, RZ ;  /* 0x0000004025447227 */ /* 0x000fe200078e00ff */
[----:B------:R-:W-:-:S03]  /*54f0*/  ISETP.GT.U32.AND P5, PT, R35, R43, PT ;  /* 0x0000002b2300720c */ /* 0x000fc60003fa4070 */
[--C-:B------:R-:W-:Y:S01]  /*5500*/  @!P3 IMAD.IADD R48, R48, 0x1, -R35.reuse ;  /* 0x000000013030b824 */ /* 0x100fe200078e0a23 */
[C---:B------:R-:W-:Y:S01]  /*5510*/  ISETP.GT.U32.AND P3, PT, R35.reuse, R49, PT ;  /* 0x000000312300720c */ /* 0x040fe20003f64070 */
[----:B------:R-:W-:Y:S01]  /*5520*/  IMAD.MOV R68, RZ, RZ, -R68 ;  /* 0x000000ffff447224 */ /* 0x000fe200078e0a44 */
[----:B------:R-:W-:Y:S01]  /*5530*/  IABS R70, R82 ;  /* 0x0000005200467213 */ /* 0x000fe20000000000 */
[----:B------:R-:W-:Y:S01]  /*5540*/  @!P2 IMAD.IADD R50, R50, 0x1, -R35 ;  /* 0x000000013232a824 */ /* 0x000fe200078e0a23 */
[C---:B------:R-:W-:Y:S01]  /*5550*/  ISETP.GT.U32.AND P2, PT, R35.reuse, R57, PT ;  /* 0x000000392300720c */ /* 0x040fe20003f44070 */
[----:B------:R-:W-:Y:S02]  /*5560*/  IMAD R64, R35, R68, R64 ;  /* 0x0000004423407224 */ /* 0x000fe400078e0240 */
[----:B------:R-:W-:Y:S01]  /*5570*/  IMAD.HI.U32 R68, R37, R70, RZ ;  /* 0x0000004625447227 */ /* 0x000fe200078e00ff */
[----:B------:R-:W-:-:S03]  /*5580*/  LOP3.LUT R81, R36, 0x3a, RZ, 0xfc, !PT ;  /* 0x0000003a24517812 */ /* 0x000fc600078efcff */
[--C-:B------:R-:W-:Y:S01]  /*5590*/  @!P4 IMAD.IADD R54, R54, 0x1, -R35.reuse ;  /* 0x000000013636c824 */ /* 0x100fe200078e0a23 */
[----:B------:R-:W-:Y:S01]  /*55a0*/  ISETP.GT.U32.AND P4, PT, R35, R55, PT ;  /* 0x000000372300720c */ /* 0x000fe20003f84070 */
[----:B------:R-:W-:Y:S02]  /*55b0*/  IMAD.MOV R68, RZ, RZ, -R68 ;  /* 0x000000ffff447224 */ /* 0x000fe400078e0a44 */
[--C-:B------:R-:W-:Y:S01]  /*55c0*/  @!P0 IMAD.IADD R51, R51, 0x1, -R35.reuse ;  /* 0x0000000133338824 */ /* 0x100fe200078e0a23 */
[----:B------:R-:W-:Y:S01]  /*55d0*/  ISETP.GT.U32.AND P0, PT, R35, R52, PT ;  /* 0x000000342300720c */ /* 0x000fe20003f04070 */
[--C-:B------:R-:W-:Y:S01]  /*55e0*/  @!P5 IMAD.IADD R43, R43, 0x1, -R35.reuse ;  /* 0x000000012b2bd824 */ /* 0x100fe200078e0a23 */
[----:B------:R-:W-:Y:S01]  /*55f0*/  ISETP.GT.U32.AND P5, PT, R35, R44, PT ;  /* 0x0000002c2300720c */ /* 0x000fe20003fa4070 */
[--C-:B------:R-:W-:Y:S01]  /*5600*/  @!P3 IMAD.IADD R49, R49, 0x1, -R35.reuse ;  /* 0x000000013131b824 */ /* 0x100fe200078e0a23 */
[C---:B------:R-:W-:Y:S01]  /*5610*/  ISETP.GT.U32.AND P3, PT, R35.reuse, R56, PT ;  /* 0x000000382300720c */ /* 0x040fe20003f64070 */
[----:B------:R-:W-:Y:S01]  /*5620*/  IMAD R70, R35, R68, R70 ;  /* 0x0000004423467224 */ /* 0x000fe200078e0246 */
[----:B------:R-:W-:Y:S01]  /*5630*/  IABS R68, R81 ;  /* 0x0000005100447213 */ /* 0x000fe20000000000 */
[--C-:B------:R-:W-:Y:S01]  /*5640*/  @!P2 IMAD.IADD R57, R57, 0x1, -R35.reuse ;  /* 0x000000013939a824 */ /* 0x100fe200078e0a23 */
[----:B------:R-:W-:Y:S01]  /*5650*/  ISETP.GT.U32.AND P2, PT, R35, R58, PT ;  /* 0x0000003a2300720c */ /* 0x000fe20003f44070 */
[----:B------:R-:W-:-:S02]  /*5660*/  @!P4 IMAD.IADD R55, R55, 0x1, -R35 ;  /* 0x000000013737c824 */ /* 0x000fc400078e0a23 */
[----:B------:R-:W-:Y:S01]  /*5670*/  IMAD.HI.U32 R78, R37, R68, RZ ;  /* 0x00000044254e7227 */ /* 0x000fe200078e00ff */
[----:B------:R-:W-:-:S03]  /*5680*/  ISETP.GT.U32.AND P4, PT, R35, R62, PT ;  /* 0x0000003e2300720c */ /* 0x000fc60003f84070 */
[----:B------:R-:W-:Y:S02]  /*5690*/  IMAD.MOV R78, RZ, RZ, -R78 ;  /* 0x000000ffff4e7224 */ /* 0x000fe400078e0a4e */
[--C-:B------:R-:W-:Y:S01]  /*56a0*/  @!P0 IMAD.IADD R52, R52, 0x1, -R35.reuse ;  /* 0x0000000134348824 */ /* 0x100fe200078e0a23 */
[C---:B------:R-:W-:Y:S01]  /*56b0*/  ISETP.GT.U32.AND P0, PT, R35.reuse, R59, PT ;  /* 0x0000003b2300720c */ /* 0x040fe20003f04070 */
[--C-:B------:R-:W-:Y:S01]  /*56c0*/  @!P5 IMAD.IADD R44, R44, 0x1, -R35.reuse ;  /* 0x000000012c2cd824 */ /* 0x100fe200078e0a23 */
[C---:B------:R-:W-:Y:S01]  /*56d0*/  ISETP.GT.U32.AND P5, PT, R35.reuse, R53, PT ;  /* 0x000000352300720c */ /* 0x040fe20003fa4070 */
[--C-:B------:R-:W-:Y:S01]  /*56e0*/  @!P3 IMAD.IADD R56, R56, 0x1, -R35.reuse ;  /* 0x000000013838b824 */ /* 0x100fe200078e0a23 */
[C---:B------:R-:W-:Y:S01]  /*56f0*/  ISETP.GT.U32.AND P3, PT, R35.reuse, R63, PT ;  /* 0x0000003f2300720c */ /* 0x040fe20003f64070 */
[C---:B------:R-:W-:Y:S01]  /*5700*/  IMAD R68, R35.reuse, R78, R68 ;  /* 0x0000004e23447224 */ /* 0x040fe200078e0244 */
[----:B------:R-:W-:Y:S01]  /*5710*/  LOP3.LUT R78, R36, 0x3c, RZ, 0xfc, !PT ;  /* 0x0000003c244e7812 */ /* 0x000fe200078efcff */
[----:B------:R-:W-:Y:S01]  /*5720*/  @!P2 IMAD.IADD R58, R58, 0x1, -R35 ;  /* 0x000000013a3aa824 */ /* 0x000fe200078e0a23 */
[----:B------:R-:W-:-:S02]  /*5730*/  ISETP.GT.U32.AND P2, PT, R35, R65, PT ;  /* 0x000000412300720c */ /* 0x000fc40003f44070 */
[----:B------:R-:W-:Y:S01]  /*5740*/  IABS R67, R78 ;  /* 0x0000004e00437213 */ /* 0x000fe20000000000 */
[--C-:B------:R-:W-:Y:S01]  /*5750*/  @!P4 IMAD.IADD R62, R62, 0x1, -R35.reuse ;  /* 0x000000013e3ec824 */ /* 0x100fe200078e0a23 */
[----:B------:R-:W-:Y:S01]  /*5760*/  ISETP.GT.U32.AND P4, PT, R35, R72, PT ;  /* 0x000000482300720c */ /* 0x000fe20003f84070 */
[----:B------:R-:W-:Y:S01]  /*5770*/  @!P0 IMAD.IADD R59, R59, 0x1, -R35 ;  /* 0x000000013b3b8824 */ /* 0x000fe200078e0a23 */
[----:B------:R-:W-:Y:S01]  /*5780*/  ISETP.GT.U32.AND P0, PT, R35, R66, PT ;  /* 0x000000422300720c */ /* 0x000fe20003f04070 */
[----:B------:R-:W-:-:S04]  /*5790*/  IMAD.HI.U32 R37, R37, R67, RZ ;  /* 0x0000004325257227 */ /* 0x000fc800078e00ff */
[--C-:B------:R-:W-:Y:S01]  /*57a0*/  @!P5 IMAD.IADD R53, R53, 0x1, -R35.reuse ;  /* 0x000000013535d824 */ /* 0x100fe200078e0a23 */
[----:B------:R-:W-:Y:S01]  /*57b0*/  ISETP.GT.U32.AND P5, PT, R35, R60, PT ;  /* 0x0000003c2300720c */ /* 0x000fe20003fa4070 */
[----:B------:R-:W-:Y:S01]  /*57c0*/  @!P3 IMAD.IADD R63, R63, 0x1, -R35 ;  /* 0x000000013f3fb824 */ /* 0x000fe200078e0a23 */
[----:B------:R-:W-:Y:S01]  /*57d0*/  ISETP.GT.U32.AND P3, PT, R35, R64, PT ;  /* 0x000000402300720c */ /* 0x000fe20003f64070 */
[----:B------:R-:W-:Y:S02]  /*57e0*/  IMAD.MOV R37, RZ, RZ, -R37 ;  /* 0x000000ffff257224 */ /* 0x000fe400078e0a25 */
[----:B------:R-:W-:Y:S01]  /*57f0*/  @!P2 IMAD.IADD R65, R65, 0x1, -R35 ;  /* 0x000000014141a824 */ /* 0x000fe200078e0a23 */
[C---:B------:R-:W-:Y:S01]  /*5800*/  ISETP.GT.U32.AND P2, PT, R35.reuse, R69, PT ;  /* 0x000000452300720c */ /* 0x040fe20003f44070 */
[----:B------:R-:W-:Y:S02]  /*5810*/  IMAD R67, R35, R37, R67 ;  /* 0x0000002523437224 */ /* 0x000fe400078e0243 */
[----:B------:R-:W-:-:S02]  /*5820*/  @!P4 IMAD.IADD R72, R72, 0x1, -R35 ;  /* 0x000000014848c824 */ /* 0x000fc400078e0a23 */
[--C-:B------:R-:W-:Y:S01]  /*5830*/  @!P0 IMAD.IADD R66, R66, 0x1, -R35.reuse ;  /* 0x0000000142428824 */ /* 0x100fe200078e0a23 */
[C---:B------:R-:W-:Y:S02]  /*5840*/  ISETP.GT.U32.AND P4, PT, R35.reuse, R67, PT ;  /* 0x000000432300720c */ /* 0x040fe40003f84070 */
[C---:B------:R-:W-:Y:S01]  /*5850*/  ISETP.GT.U32.AND P0, PT, R35.reuse, R70, PT ;  /* 0x000000462300720c */ /* 0x040fe20003f04070 */
[--C-:B------:R-:W-:Y:S01]  /*5860*/  @!P5 IMAD.IADD R60, R60, 0x1, -R35.reuse ;  /* 0x000000013c3cd824 */ /* 0x100fe200078e0a23 */
[C---:B------:R-:W-:Y:S01]  /*5870*/  ISETP.GT.U32.AND P5, PT, R35.reuse, R61, PT ;  /* 0x0000003d2300720c */ /* 0x040fe20003fa4070 */
[--C-:B------:R-:W-:Y:S01]  /*5880*/  @!P3 IMAD.IADD R64, R64, 0x1, -R35.reuse ;  /* 0x000000014040b824 */ /* 0x100fe200078e0a23 */
[----:B------:R-:W-:Y:S01]  /*5890*/  ISETP.GT.U32.AND P3, PT, R35, R68, PT ;  /* 0x000000442300720c */ /* 0x000fe20003f64070 */
[----:B------:R-:W-:Y:S01]  /*58a0*/  @!P2 IMAD.IADD R69, R69, 0x1, -R35 ;  /* 0x000000014545a824 */ /* 0x000fe200078e0a23 */
[----:B------:R-:W-:-:S05]  /*58b0*/  ISETP.GT.U32.AND P2, PT, R35, R43, PT ;  /* 0x0000002b2300720c */ /* 0x000fca0003f44070 */
[--C-:B------:R-:W-:Y:S01]  /*58c0*/  @!P4 IMAD.IADD R67, R67, 0x1, -R35.reuse ;  /* 0x000000014343c824 */ /* 0x100fe200078e0a23 */
[C---:B------:R-:W-:Y:S01]  /*58d0*/  ISETP.GT.U32.AND P4, PT, R35.reuse, R41, PT ;  /* 0x000000292300720c */ /* 0x040fe20003f84070 */
[--C-:B------:R-:W-:Y:S01]  /*58e0*/  @!P0 IMAD.IADD R70, R70, 0x1, -R35.reuse ;  /* 0x0000000146468824 */ /* 0x100fe200078e0a23 */
[----:B------:R-:W-:Y:S01]  /*58f0*/  ISETP.GT.U32.AND P0, PT, R35, R38, PT ;  /* 0x000000262300720c */ /* 0x000fe20003f04070 */
        /* <DEDUP_REMOVED lines=13> */
[C---:B------:R-:W-:Y:S01]  /*59d0*/  ISETP.GT.U32.AND P3, PT, R35.reuse, R51, PT ;  /* 0x000000332300720c */ /* 0x040fe20003f64070 */
[----:B------:R-:W-:Y:S01]  /*59e0*/  @!P2 IMAD.IADD R44, R44, 0x1, -R35 ;  /* 0x000000012c2ca824 */ /* 0x000fe200078e0a23 */
[----:B------:R-:W-:-:S05]  /*59f0*/  ISETP.GT.U32.AND P2, PT, R35, R53, PT ;  /* 0x000000352300720c */ /* 0x000fca0003f44070 */
[--C-:B------:R-:W-:Y:S01]  /*5a00*/  @!P4 IMAD.IADD R50, R50, 0x1, -R35.reuse ;  /* 0x000000013232c824 */ /* 0x100fe200078e0a23 */
[----:B------:R-:W-:Y:S01]  /*5a10*/  ISETP.GT.U32.AND P4, PT, R35, R57, PT ;  /* 0x000000392300720c */ /* 0x000fe20003f84070 */
[--C-:B------:R-:W-:Y:S01]  /*5a20*/  @!P0 IMAD.IADD R45, R45, 0x1, -R35.reuse ;  /* 0x000000012d2d8824 */ /* 0x100fe200078e0a23 */
[C---:B------:R-:W-:Y:S01]  /*5a30*/  ISETP.GT.U32.AND P0, PT, R35.reuse, R54, PT ;  /* 0x000000362300720c */ /* 0x040fe20003f04070 */
[--C-:B------:R-:W-:Y:S01]  /*5a40*/  @!P5 IMAD.IADD R40, R40, 0x1, -R35.reuse ;  /* 0x000000012828d824 */ /* 0x100fe200078e0a23 */
[----:B------:R-:W-:Y:S01]  /*5a50*/  ISETP.GT.U32.AND P5, PT, R35, R48, PT ;  /* 0x000000302300720c */ /* 0x000fe20003fa4070 */
[--C-:B------:R-:W-:Y:S01]  /*5a60*/  @!P3 IMAD.IADD R51, R51, 0x1, -R35.reuse ;  /* 0x000000013333b824 */ /* 0x100fe200078e0a23 */
[----:B------:R-:W-:Y:S01]  /*5a70*/  ISETP.GT.U32.AND P3, PT, R35, R52, PT ;  /* 0x000000342300720c */ /* 0x000fe20003f64070 */
[----:B------:R-:W-:Y:S01]  /*5a80*/  @!P2 IMAD.IADD R53, R53, 0x1, -R35 ;  /* 0x000000013535a824 */ /* 0x000fe200078e0a23 */
[----:B------:R-:W-:-:S05]  /*5a90*/  ISETP.GT.U32.AND P2, PT, R35, R60, PT ;  /* 0x0000003c2300720c */ /* 0x000fca0003f44070 */
[--C-:B------:R-:W-:Y:S01]  /*5aa0*/  @!P4 IMAD.IADD R57, R57, 0x1, -R35.reuse ;  /* 0x000000013939c824 */ /* 0x100fe200078e0a23 */
[C---:B------:R-:W-:Y:S01]  /*5ab0*/  ISETP.GT.U32.AND P4, PT, R35.reuse, R58, PT ;  /* 0x0000003a2300720c */ /* 0x040fe20003f84070 */
[--C-:B------:R-:W-:Y:S01]  /*5ac0*/  @!P0 IMAD.IADD R54, R54, 0x1, -R35.reuse ;  /* 0x0000000136368824 */ /* 0x100fe200078e0a23 */
[C---:B------:R-:W-:Y:S01]  /*5ad0*/  ISETP.GT.U32.AND P0, PT, R35.reuse, R55, PT ;  /* 0x000000372300720c */ /* 0x040fe20003f04070 */
        /* <DEDUP_REMOVED lines=9> */
[----:B------:R-:W-:Y:S01]  /*5b70*/  ISETP.GT.U32.AND P0, PT, R35, R62, PT ;  /* 0x0000003e2300720c */ /* 0x000fe20003f04070 */
        /* <DEDUP_REMOVED lines=9> */
[----:B------:R-:W-:Y:S01]  /*5c10*/  ISETP.GE.AND P0, PT, R36, RZ, PT ;  /* 0x000000ff2400720c */ /* 0x000fe20003f06270 */
[----:B------:R-:W-:Y:S02]  /*5c20*/  VIADD R36, R0, 0xffffffba ;  /* 0xffffffba00247836 */ /* 0x000fe40000000000 */
[--C-:B------:R-:W-:Y:S01]  /*5c30*/  @!P5 IMAD.IADD R56, R56, 0x1, -R35.reuse ;  /* 0x000000013838d824 */ /* 0x100fe200078e0a23 */
[C---:B------:R-:W-:Y:S01]  /*5c40*/  ISETP.GT.U32.AND P5, PT, R35.reuse, R63, PT ;  /* 0x0000003f2300720c */ /* 0x040fe20003fa4070 */
[--C-:B------:R-:W-:Y:S01]  /*5c50*/  @!P3 IMAD.IADD R66, R66, 0x1, -R35.reuse ;  /* 0x000000014242b824 */ /* 0x100fe200078e0a23 */
[C---:B------:R-:W-:Y:S01]  /*5c60*/  ISETP.GT.U32.AND P3, PT, R35.reuse, R71, PT ;  /* 0x000000472300720c */ /* 0x040fe20003f64070 */
[--C-:B------:R-:W-:Y:S01]  /*5c70*/  @!P2 IMAD.IADD R72, R72, 0x1, -R35.reuse ;  /* 0x000000014848a824 */ /* 0x100fe200078e0a23 */
[----:B------:R-:W-:Y:S01]  /*5c80*/  ISETP.GE.U32.AND P2, PT, R36, 0x7fffff3b, PT ;  /* 0x7fffff3b2400780c */ /* 0x000fe20003f46070 */
[----:B------:R-:W-:Y:S01]  /*5c90*/  IMAD R36, R46, 0x45, RZ ;  /* 0x000000452e247824 */ /* 0x000fe200078e02ff */
[----:B------:R0:W-:Y:S01]  /*5ca0*/  STL [R1+0x1e4], R5 ;  /* 0x0001e40501007387 */ /* 0x0001e20000100800 */
[----:B------:R-:W-:Y:S01]  /*5cb0*/  @!P4 IMAD.IADD R70, R70, 0x1, -R35 ;  /* 0x000000014646c824 */ /* 0x000fe200078e0a23 */
[----:B------:R-:W-:-:S02]  /*5cc0*/  ISETP.GT.U32.AND P6, PT, R35, R68, PT ;  /* 0x000000442300720c */ /* 0x000fc40003fc4070 */
[----:B------:R1:W-:Y:S01]  /*5cd0*/  STL [R1+0x1e0], R6 ;  /* 0x0001e00601007387 */ /* 0x0003e20000100800 */
[C---:B0-----:R-:W-:Y:S02]  /*5ce0*/  IADD3 R5, P4, PT, R36.reuse, R2, RZ ;  /* 0x0000000224057210 */ /* 0x041fe40007f9e0ff */
[--C-:B------:R-:W-:Y:S01]  /*5cf0*/  @!P5 IMAD.IADD R63, R63, 0x1, -R35.reuse ;  /* 0x000000013f3fd824 */ /* 0x100fe200078e0a23 */
[----:B------:R-:W-:Y:S01]  /*5d00*/  ISETP.GT.U32.AND P5, PT, R35, R64, PT ;  /* 0x000000402300720c */ /* 0x000fe20003fa4070 */
[--C-:B------:R-:W-:Y:S01]  /*5d10*/  @!P3 IMAD.IADD R71, R71, 0x1, -R35.reuse ;  /* 0x000000014747b824 */ /* 0x100fe200078e0a23 */
[----:B-1----:R-:W-:Y:S02]  /*5d20*/  LEA.HI.X.SX32 R6, R36, R3, 0x1, P4 ;  /* 0x0000000324067211 */ /* 0x002fe400020f0eff */
[C---:B------:R-:W-:Y:S02]  /*5d30*/  ISETP.GT.U32.AND P3, PT, R35.reuse, R69, PT ;  /* 0x000000452300720c */ /* 0x040fe40003f64070 */
[----:B------:R-:W-:Y:S01]  /*5d40*/  ISETP.GT.U32.AND P4, PT, R35, R67, PT ;  /* 0x000000432300720c */ /* 0x000fe20003f84070 */
[----:B------:R-:W-:-:S06]  /*5d50*/  @!P6 IMAD.IADD R68, R68, 0x1, -R35 ;  /* 0x000000014444e824 */ /* 0x000fcc00078e0a23 */
[----:B------:R-:W-:-:S04]  /*5d60*/  @!P5 IMAD.IADD R64, R64, 0x1, -R35 ;  /* 0x000000014040d824 */ /* 0x000fc800078e0a23 */
[--C-:B------:R-:W-:Y:S02]  /*5d70*/  @!P3 IMAD.IADD R69, R69, 0x1, -R35.reuse ;  /* 0x000000014545b824 */ /* 0x100fe400078e0a23 */
[----:B------:R-:W-:Y:S02]  /*5d80*/  @!P4 IMAD.IADD R67, R67, 0x1, -R35 ;  /* 0x000000014343c824 */ /* 0x000fe400078e0a23 */
[----:B------:R-:W-:-:S05]  /*5d90*/  VIADD R35, R0, 0xffffffb2 ;  /* 0xffffffb200237836 */ /* 0x000fca0000000000 */
[----:B------:R-:W-:Y:S01]  /*5da0*/  ISETP.GE.U32.AND P4, PT, R35, 0x7fffff33, PT ;  /* 0x7fffff332300780c */ /* 0x000fe20003f86070 */
[----:B------:R-:W-:Y:S01]  /*5db0*/  IMAD R35, R46, 0x4d, RZ ;  /* 0x0000004d2e237824 */ /* 0x000fe200078e02ff */
[----:B------:R0:W-:Y:S01]  /*5dc0*/  STL [R1+0x224], R5 ;  /* 0x0002240501007387 */ /* 0x0001e20000100800 */
[----:B------:R-:W-:Y:S01]  /*5dd0*/  @!P2 IMAD.MOV.U32 R36, RZ, RZ, R5 ;  /* 0x000000ffff24a224 */ /* 0x000fe200078e0005 */
[----:B------:R-:W-:Y:S01]  /*5de0*/  ISETP.GE.AND P3, PT, R73, RZ, PT ;  /* 0x000000ff4900720c */ /* 0x000fe20003f66270 */
[----:B------:R-:W-:Y:S01]  /*5df0*/  @!P2 IMAD.MOV.U32 R37, RZ, RZ, R6 ;  /* 0x000000ffff25a224 */ /* 0x000fe200078e0006 */
[----:B------:R1:W-:Y:S01]  /*5e00*/  STL [R1+0x220], R6 ;  /* 0x0002200601007387 */ /* 0x0003e20000100800 */
[----:B0-----:R-:W-:-:S04]  /*5e10*/  IADD3 R5, P6, PT, R35, R2, RZ ;  /* 0x0000000223057210 */ /* 0x001fc80007fde0ff */
[----:B-1----:R-:W-:Y:S01]  /*5e20*/  LEA.HI.X.SX32 R6, R35, R3, 0x1, P6 ;  /* 0x0000000323067211 */ /* 0x002fe200030f0eff */
[----:B------:R-:W-:Y:S01]  /*5e30*/  VIADD R35, R0, 0xffffffaa ;  /* 0xffffffaa00237836 */ /* 0x000fe20000000000 */
[----:B------:R-:W-:Y:S01]  /*5e40*/  PRMT R98, RZ, 0x7610, R98 ;  /* 0x00007610ff627816 */ /* 0x000fe20000000062 */
[----:B------:R-:W-:Y:S02]  /*5e50*/  IMAD.MOV.U32 R73, RZ, RZ, R40 ;  /* 0x000000ffff497224 */ /* 0x000fe400078e0028 */
[----:B------:R-:W-:Y:S01]  /*5e60*/  IMAD.MOV.U32 R40, RZ, RZ, R38 ;  /* 0x000000ffff287224 */ /* 0x000fe200078e0026 */
[----:B------:R-:W-:Y:S01]  /*5e70*/  ISETP.GE.U32.AND P6, PT, R35, 0x7fffff2b, PT ;  /* 0x7fffff2b2300780c */ /* 0x000fe20003fc6070 */
[----:B------:R-:W-:Y:S01]  /*5e80*/  IMAD R35, R46, 0x55, RZ ;  /* 0x000000552e237824 */ /* 0x000fe200078e02ff */
[----:B------:R0:W2:Y:S01]  /*5e90*/  @!P2 LDG.E.U8 R98, desc[UR20][R36.64] ;  /* 0x000000142462a981 */ /* 0x0000a2000c1e1100 */
[----:B------:R-:W-:Y:S01]  /*5ea0*/  @!P3 IMAD.MOV R40, RZ, RZ, -R40 ;  /* 0x000000ffff28b224 */ /* 0x000fe200078e0a28 */
[----:B------:R-:W-:-:S02]  /*5eb0*/  PRMT R96, RZ, 0x7610, R96 ;  /* 0x00007610ff607816 */ /* 0x000fc40000000060 */
[----:B------:R1:W-:Y:S01]  /*5ec0*/  STL [R1+0x264], R5 ;  /* 0x0002640501007387 */ /* 0x0003e20000100800 */
[----:B0-----:R-:W-:Y:S02]  /*5ed0*/  @!P4 IMAD.MOV.U32 R36, RZ, RZ, R5 ;  /* 0x000000ffff24c224 */ /* 0x001fe400078e0005 */
[----:B------:R-:W-:Y:S01]  /*5ee0*/  @!P4 IMAD.MOV.U32 R37, RZ, RZ, R6 ;  /* 0x000000ffff25c224 */ /* 0x000fe200078e0006 */
[----:B-1----:R-:W-:Y:S01]  /*5ef0*/  IADD3 R5, P3, PT, R35, R2, RZ ;  /* 0x0000000223057210 */ /* 0x002fe20007f7e0ff */
[----:B------:R0:W-:Y:S01]  /*5f00*/  STL [R1+0x260], R6 ;  /* 0x0002600601007387 */ /* 0x0001e20000100800 */
[----:B------:R-:W-:-:S03]  /*5f10*/  PRMT R94, RZ, 0x7610, R94 ;  /* 0x00007610ff5e7816 */ /* 0x000fc6000000005e */
[----:B------:R1:W2:Y:S01]  /*5f20*/  @!P4 LDG.E.U8 R96, desc[UR20][R36.64] ;  /* 0x000000142460c981 */ /* 0x0002a2000c1e1100 */
[----:B------:R-:W-:Y:S02]  /*5f30*/  ISETP.GE.AND P4, PT, R90, RZ, PT ;  /* 0x000000ff5a00720c */ /* 0x000fe40003f86270 */
[----:B0-----:R-:W-:Y:S01]  /*5f40*/  LEA.HI.X.SX32 R6, R35, R3, 0x1, P3 ;  /* 0x0000000323067211 */ /* 0x001fe200018f0eff */
[----:B------:R-:W-:Y:S02]  /*5f50*/  VIADD R35, R0, 0xffffffa2 ;  /* 0xffffffa200237836 */ /* 0x000fe40000000000 */
[----:B-1----:R-:W-:Y:S02]  /*5f60*/  @!P6 IMAD.MOV.U32 R36, RZ, RZ, R5 ;  /* 0x000000ffff24e224 */ /* 0x002fe400078e0005 */
[----:B------:R-:W-:Y:S01]  /*5f70*/  @!P6 IMAD.MOV.U32 R37, RZ, RZ, R6 ;  /* 0x000000ffff25e224 */ /* 0x000fe200078e0006 */
[----:B------:R-:W-:-:S04]  /*5f80*/  ISETP.GE.AND P5, PT, R86, RZ, PT ;  /* 0x000000ff5600720c */ /* 0x000fc80003fa6270 */
[----:B------:R0:W2:Y:S01]  /*5f90*/  @!P6 LDG.E.U8 R94, desc[UR20][R36.64] ;  /* 0x00000014245ee981 */ /* 0x0000a2000c1e1100 */
[----:B------:R-:W-:Y:S01]  /*5fa0*/  ISETP.GE.U32.AND P6, PT, R35, 0x7fffff23, PT ;  /* 0x7fffff232300780c */ /* 0x000fe20003fc6070 */
[----:B------:R-:W-:Y:S02]  /*5fb0*/  IMAD R35, R46, 0x5d, RZ ;  /* 0x0000005d2e237824 */ /* 0x000fe400078e02ff */
[----:B------:R1:W-:Y:S01]  /*5fc0*/  STL [R1+0x288], R5 ;  /* 0x0002880501007387 */ /* 0x0003e20000100800 */
[----:B------:R-:W-:-:S03]  /*5fd0*/  @!P4 IMAD.MOV R41, RZ, RZ, -R41 ;  /* 0x000000ffff29c224 */ /* 0x000fc600078e0a29 */
[----:B------:R0:W-:Y:S01]  /*5fe0*/  STL [R1+0x284], R6 ;  /* 0x0002840601007387 */ /* 0x0001e20000100800 */
[----:B-1----:R-:W-:Y:S01]  /*5ff0*/  IADD3 R5, P4, PT, R35, R2, RZ ;  /* 0x0000000223057210 */ /* 0x002fe20007f9e0ff */
[----:B------:R-:W-:-:S03]  /*6000*/  @!P5 IMAD.MOV R43, RZ, RZ, -R43 ;  /* 0x000000ffff2bd224 */ /* 0x000fc600078e0a2b */
[----:B0-----:R-:W-:Y:S02]  /*6010*/  LEA.HI.X.SX32 R6, R35, R3, 0x1, P4 ;  /* 0x0000000323067211 */ /* 0x001fe400020f0eff */
[----:B------:R-:W-:Y:S02]  /*6020*/  ISETP.GE.AND P3, PT, R91, RZ, PT ;  /* 0x000000ff5b00720c */ /* 0x000fe40003f66270 */
[----:B------:R-:W-:Y:S01]  /*6030*/  ISETP.GE.AND P5, PT, R93, RZ, PT ;  /* 0x000000ff5d00720c */ /* 0x000fe20003fa6270 */
[----:B------:R-:W-:Y:S01]  /*6040*/  @!P6 IMAD.MOV.U32 R36, RZ, RZ, R5 ;  /* 0x000000ffff24e224 */ /* 0x000fe200078e0005 */
[----:B------:R-:W-:Y:S01]  /*6050*/  PRMT R91, RZ, 0x7610, R91 ;  /* 0x00007610ff5b7816 */ /* 0x000fe2000000005b */
[----:B------:R-:W-:Y:S02]  /*6060*/  @!P6 IMAD.MOV.U32 R37, RZ, RZ, R6 ;  /* 0x000000ffff25e224 */ /* 0x000fe400078e0006 */
[----:B------:R-:W-:Y:S02]  /*6070*/  VIADD R35, R0, 0xffffff9a ;  /* 0xffffff9a00237836 */ /* 0x000fe40000000000 */
[----:B------:R-:W-:Y:S01]  /*6080*/  @!P0 IMAD.MOV R73, RZ, RZ, -R73 ;  /* 0x000000ffff498224 */ /* 0x000fe200078e0a49 */
[----:B------:R-:W-:Y:S01]  /*6090*/  ISETP.GE.AND P0, PT, R88, RZ, PT ;  /* 0x000000ff5800720c */ /* 0x000fe20003f06270 */
[----:B------:R0:W2:Y:S01]  /*60a0*/  @!P6 LDG.E.U8 R91, desc[UR20][R36.64] ;  /* 0x00000014245be981 */ /* 0x0000a2000c1e1100 */
[----:B------:R-:W-:Y:S01]  /*60b0*/  ISETP.GE.U32.AND P6, PT, R35, 0x7fffff1b, PT ;  /* 0x7fffff1b2300780c */ /* 0x000fe20003fc6070 */
[----:B------:R-:W-:Y:S01]  /*60c0*/  IMAD R35, R46, 0x65, RZ ;  /* 0x000000652e237824 */ /* 0x000fe200078e02ff */
[----:B------:R-:W-:Y:S01]  /*60d0*/  ISETP.GE.AND P2, PT, R87, RZ, PT ;  /* 0x000000ff5700720c */ /* 0x000fe20003f46270 */
[----:B------:R1:W-:Y:S01]  /*60e0*/  STL [R1+0x2a0], R5 ;  /* 0x0002a00501007387 */ /* 0x0003e20000100800 */
[----:B------:R-:W-:-:S03]  /*60f0*/  @!P5 IMAD.MOV R44, RZ, RZ, -R44 ;  /* 0x000000ffff2cd224 */ /* 0x000fc600078e0a2c */
[----:B------:R0:W-:Y:S01]  /*6100*/  STL [R1+0x29c], R6 ;  /* 0x00029c0601007387 */ /* 0x0001e20000100800 */
[----:B-1----:R-:W-:-:S03]  /*6110*/  IADD3 R5, P5, PT, R35, R2, RZ ;  /* 0x0000000223057210 */ /* 0x002fc60007fbe0ff */
[----:B------:R-:W-:Y:S01]  /*6120*/  @!P0 IMAD.MOV R48, RZ, RZ, -R48 ;  /* 0x000000ffff308224 */ /* 0x000fe200078e0a30 */
[----:B0-----:R-:W-:Y:S02]  /*6130*/  LEA.HI.X.SX32 R6, R35, R3, 0x1, P5 ;  /* 0x0000000323067211 */ /* 0x001fe400028f0eff */
        /* <DEDUP_REMOVED lines=9> */
[----:B------:R-:W-:-:S02]  /*61d0*/  IMAD R35, R46, 0x6d, RZ ;  /* 0x0000006d2e237824 */ /* 0x000fc400078e02ff */
        /* <DEDUP_REMOVED lines=18> */
[----:B------:R-:W-:Y:S01]  /*6300*/  ISETP.GE.AND P4, PT, R95, RZ, PT ;  /* 0x000000ff5f00720c */ /* 0x000fe20003f86270 */
[----:B------:R-:W-:-:S02]  /*6310*/  @!P2 IMAD.MOV R52, RZ, RZ, -R52 ;  /* 0x000000ffff34a224 */ /* 0x000fc400078e0a34 */
        /* <DEDUP_REMOVED lines=19> */
[----:B------:R0:W-:Y:S02]  /*6450*/  STL [R1+0x2e4], R6 ;  /* 0x0002e40601007387 */ /* 0x0001e40000100800 */
[----:B------:R-:W-:Y:S01]  /*6460*/  @!P0 IMAD.MOV R63, RZ, RZ, -R63 ;  /* 0x000000ffff3f8224 */ /* 0x000fe200078e0a3f */
[C---:B-1----:R-:W-:Y:S01]  /*6470*/  IADD3 R5, P3, PT, R35.reuse, R2, RZ ;  /* 0x0000000223057210 */ /* 0x042fe20007f7e0ff */
[----:B------:R-:W-:Y:S01]  /*6480*/  @!P4 IMAD.MOV R57, RZ, RZ, -R57 ;  /* 0x000000ffff39c224 */ /* 0x000fe200078e0a39 */
[----:B------:R-:W-:Y:S02]  /*6490*/  ISETP.GE.AND P0, PT, R80, RZ, PT ;  /* 0x000000ff5000720c */ /* 0x000fe40003f06270 */
[----:B0-----:R-:W-:Y:S01]  /*64a0*/  LEA.HI.X.SX32 R6, R35, R3, 0x1, P3 ;  /* 0x0000000323067211 */ /* 0x001fe200018f0eff */
[----:B------:R-:W0:Y:S01]  /*64b0*/  LDC R80, c[0x0][0x3a0] ;  /* 0x0000e800ff507b82 */ /* 0x000e220000000800 */
[----:B------:R-:W-:Y:S01]  /*64c0*/  ISETP.GE.AND P4, PT, R111, RZ, PT ;  /* 0x000000ff6f00720c */ /* 0x000fe20003f86270 */
[----:B------:R-:W-:Y:S01]  /*64d0*/  @!P6 IMAD.MOV.U32 R36, RZ, RZ, R5 ;  /* 0x000000ffff24e224 */ /* 0x000fe200078e0005 */
[----:B------:R-:W-:Y:S01]  /*64e0*/  PRMT R86, RZ, 0x7610, R86 ;  /* 0x00007610ff567816 */ /* 0x000fe20000000056 */
[----:B------:R-:W-:-:S02]  /*64f0*/  @!P6 IMAD.MOV.U32 R37, RZ, RZ, R6 ;  /* 0x000000ffff25e224 */ /* 0x000fc400078e0006 */
[----:B------:R-:W-:Y:S01]  /*6500*/  @!P5 IMAD.MOV R53, RZ, RZ, -R53 ;  /* 0x000000ffff35d224 */ /* 0x000fe200078e0a35 */
[----:B------:R-:W-:Y:S01]  /*6510*/  ISETP.GE.AND P5, PT, R107, RZ, PT ;  /* 0x000000ff6b00720c */ /* 0x000fe20003fa6270 */
[----:B------:R-:W-:Y:S01]  /*6520*/  VIADD R35, R0, 0xfffffff9 ;  /* 0xfffffff900237836 */ /* 0x000fe20000000000 */
[----:B------:R1:W2:Y:S04]  /*6530*/  @!P6 LDG.E.U8 R86, desc[UR20][R36.64] ;  /* 0x000000142456e981 */ /* 0x0002a8000c1e1100 */
[----:B------:R-:W-:Y:S01]  /*6540*/  ISETP.GE.U32.AND P6, PT, R35, 0x7fffff7a, PT ;  /* 0x7fffff7a2300780c */ /* 0x000fe20003fc6070 */
[----:B------:R-:W-:Y:S02]  /*6550*/  @!P4 IMAD.MOV R58, RZ, RZ, -R58 ;  /* 0x000000ffff3ac224 */ /* 0x000fe400078e0a3a */
[----:B-1----:R-:W-:-:S05]  /*6560*/  IMAD R36, R46, 0x6, RZ ;  /* 0x000000062e247824 */ /* 0x002fca00078e02ff */
[----:B------:R-:W-:Y:S01]  /*6570*/  IADD3 R35, P4, PT, R36, R2, RZ ;  /* 0x0000000224237210 */ /* 0x000fe20007f9e0ff */
[----:B------:R-:W-:Y:S01]  /*6580*/  @!P5 IMAD.MOV R60, RZ, RZ, -R60 ;  /* 0x000000ffff3cd224 */ /* 0x000fe200078e0a3c */
[----:B------:R-:W-:Y:S02]  /*6590*/  ISETP.GE.AND P5, PT, R4, RZ, PT ;  /* 0x000000ff0400720c */ /* 0x000fe40003fa6270 */
[----:B------:R-:W-:Y:S01]  /*65a0*/  LEA.HI.X.SX32 R36, R36, R3, 0x1, P4 ;  /* 0x0000000324247211 */ /* 0x000fe200020f0eff */
[----:B------:R-:W-:Y:S01]  /*65b0*/  @!P6 IMAD.MOV.U32 R84, RZ, RZ, R35 ;  /* 0x000000ffff54e224 */ /* 0x000fe200078e0023 */
[----:B------:R-:W-:Y:S01]  /*65c0*/  PRMT R83, RZ, 0x7610, R83 ;  /* 0x00007610ff537816 */ /* 0x000fe20000000053 */
[----:B0-----:R-:W-:Y:S02]  /*65d0*/  VIADD R37, R80, 0xfffffff1 ;  /* 0xfffffff150257836 */ /* 0x001fe40000000000 */
[----:B------:R-:W-:Y:S01]  /*65e0*/  @!P6 IMAD.MOV.U32 R85, RZ, RZ, R36 ;  /* 0x000000ffff55e224 */ /* 0x000fe200078e0024 */
[----:B------:R-:W-:Y:S01]  /*65f0*/  ISETP.GE.AND P2, PT, R109, RZ, PT ;  /* 0x000000ff6d00720c */ /* 0x000fe20003f46270 */
[----:B------:R-:W-:Y:S01]  /*6600*/  IMAD R38, R46, 0xe, RZ ;  /* 0x0000000e2e267824 */ /* 0x000fe200078e02ff */
[----:B------:R-:W-:-:S02]  /*6610*/  ISETP.GE.AND P3, PT, R114, RZ, PT ;  /* 0x000000ff7200720c */ /* 0x000fc40003f66270 */
[----:B------:R-:W2:Y:S01]  /*6620*/  @!P6 LDG.E.U8 R83, desc[UR20][R84.64] ;  /* 0x000000145453e981 */ /* 0x000ea2000c1e1100 */
[----:B------:R-:W-:Y:S01]  /*6630*/  ISETP.GE.U32.AND P6, PT, R37, 0x7fffff72, PT ;  /* 0x7fffff722500780c */ /* 0x000fe20003fc6070 */
[----:B------:R-:W-:Y:S01]  /*6640*/  @!P5 IMAD.MOV R61, RZ, RZ, -R61 ;  /* 0x000000ffff3dd224 */ /* 0x000fe200078e0a3d */
[----:B------:R-:W-:-:S04]  /*6650*/  IADD3 R37, P5, PT, R38, R2, RZ ;  /* 0x0000000226257210 */ /* 0x000fc80007fbe0ff */
[----:B------:R-:W-:Y:S02]  /*6660*/  LEA.HI.X.SX32 R38, R38, R3, 0x1, P5 ;  /* 0x0000000326267211 */ /* 0x000fe400028f0eff */
[----:B------:R-:W-:Y:S01]  /*6670*/  @!P2 IMAD.MOV R59, RZ, RZ, -R59 ;  /* 0x000000ffff3ba224 */ /* 0x000fe200078e0a3b */
[----:B------:R-:W-:Y:S01]  /*6680*/  ISETP.GE.AND P5, PT, R79, RZ, PT ;  /* 0x000000ff4f00720c */ /* 0x000fe20003fa6270 */
[----:B------:R-:W-:Y:S01]  /*6690*/  @!P3 IMAD.MOV R62, RZ, RZ, -R62 ;  /* 0x000000ffff3eb224 */ /* 0x000fe200078e0a3e */
[----:B------:R-:W-:Y:S02]  /*66a0*/  ISETP.GE.AND P2, PT, R74, RZ, PT ;  /* 0x000000ff4a00720c */ /* 0x000fe40003f46270 */
[----:B------:R-:W-:Y:S01]  /*66b0*/  ISETP.GE.AND P3, PT, R75, RZ, PT ;  /* 0x000000ff4b00720c */ /* 0x000fe20003f66270 */
[----:B------:R-:W-:Y:S01]  /*66c0*/  @!P6 IMAD.MOV.U32 R74, RZ, RZ, R37 ;  /* 0x000000ffff4ae224 */ /* 0x000fe200078e0025 */
[----:B------:R-:W-:Y:S01]  /*66d0*/  PRMT R79, RZ, 0x7610, R79 ;  /* 0x00007610ff4f7816 */ /* 0x000fe2000000004f */
[----:B------:R-:W-:-:S05]  /*66e0*/  @!P6 IMAD.MOV.U32 R75, RZ, RZ, R38 ;  /* 0x000000ffff4be224 */ /* 0x000fca00078e0026 */
[----:B------:R0:W2:Y:S01]  /*66f0*/  @!P6 LDG.E.U8 R79, desc[UR20][R74.64] ;  /* 0x000000144a4fe981 */ /* 0x0000a2000c1e1100 */
[----:B------:R-:W-:Y:S02]  /*6700*/  IMAD R114, R46, 0x16, RZ ;  /* 0x000000162e727824 */ /* 0x000fe400078e02ff */
[----:B0-----:R-:W-:Y:S02]  /*6710*/  VIADD R74, R80, 0xffffffe9 ;  /* 0xffffffe9504a7836 */ /* 0x001fe40000000000 */
[----:B------:R-:W-:-:S03]  /*6720*/  @!P0 IMAD.MOV R64, RZ, RZ, -R64 ;  /* 0x000000ffff408224 */ /* 0x000fc600078e0a40 */
[----:B------:R-:W-:Y:S02]  /*6730*/  ISETP.GE.U32.AND P6, PT, R74, 0x7fffff6a, PT ;  /* 0x7fffff6a4a00780c */ /* 0x000fe40003fc6070 */
[----:B------:R-:W-:-:S04]  /*6740*/  IADD3 R0, P0, PT, R114, R2, RZ ;  /* 0x0000000272007210 */ /* 0x000fc80007f1e0ff */
[----:B------:R-:W-:Y:S02]  /*6750*/  LEA.HI.X.SX32 R114, R114, R3, 0x1, P0 ;  /* 0x0000000372727211 */ /* 0x000fe400000f0eff */
[----:B------:R-:W-:Y:S02]  /*6760*/  ISETP.GE.AND P4, PT, R76, RZ, PT ;  /* 0x000000ff4c00720c */ /* 0x000fe40003f86270 */
[----:B------:R-:W-:Y:S01]  /*6770*/  PRMT R76, RZ, 0x7610, R76 ;  /* 0x00007610ff4c7816 */ /* 0x000fe2000000004c */
[----:B------:R-:W-:Y:S02]  /*6780*/  STL [R1+0x300], R5 ;  /* 0x0003000501007387 */ /* 0x000fe40000100800 */
[----:B------:R-:W-:Y:S02]  /*6790*/  @!P6 IMAD.MOV.U32 R74, RZ, RZ, R0 ;  /* 0x000000ffff4ae224 */ /* 0x000fe400078e0000 */
[----:B------:R-:W-:Y:S01]  /*67a0*/  @!P6 IMAD.MOV.U32 R75, RZ, RZ, R114 ;  /* 0x000000ffff4be224 */ /* 0x000fe200078e0072 */
[----:B------:R0:W-:Y:S01]  /*67b0*/  STL [R1+0x2fc], R6 ;  /* 0x0002fc0601007387 */ /* 0x0001e20000100800 */
[----:B------:R-:W-:-:S03]  /*67c0*/  ISETP.GE.AND P0, PT, R81, RZ, PT ;  /* 0x000000ff5100720c */ /* 0x000fc60003f06270 */
[----:B------:R1:W-:Y:S04]  /*67d0*/  STL [R1], R0 ;  /* 0x0000000001007387 */ /* 0x0003e80000100800 */
[----:B------:R-:W2:Y:S04]  /*67e0*/  LDL.LU R81, [R1+0xcc] ;  /* 0x0000cc0001517983 */ /* 0x000ea80000300800 */
[----:B------:R-:W3:Y:S04]  /*67f0*/  @!P6 LDG.E.U8 R76, desc[UR20][R74.64] ;  /* 0x000000144a4ce981 */ /* 0x000ee8000c1e1100 */
[----:B------:R-:W3:Y:S04]  /*6800*/  LDL.LU R74, [R1+0x10c] ;  /* 0x00010c00014a7983 */ /* 0x000ee80000300800 */
[----:B------:R-:W4:Y:S01]  /*6810*/  LDL.LU R75, [R1+0xd0] ;  /* 0x0000d000014b7983 */ /* 0x000f220000300800 */
[----:B------:R-:W-:Y:S01]  /*6820*/  @!P3 IMAD.MOV R72, RZ, RZ, -R72 ;  /* 0x000000ffff48b224 */ /* 0x000fe200078e0a48 */
[----:B------:R-:W-:-:S02]  /*6830*/  ISETP.NE.AND P3, PT, R39, RZ, PT ;  /* 0x000000ff2700720c */ /* 0x000fc40003f65270 */
[----:B------:R-:W-:-:S04]  /*6840*/  LOP3.LUT R39, RZ, R39, RZ, 0x33, !PT ;  /* 0x00000027ff277212 */ /* 0x000fc800078e33ff */
[C---:B------:R-:W-:Y:S02]  /*6850*/  SEL R15, R39.reuse, R43, !P3 ;  /* 0x0000002b270f7207 */ /* 0x040fe40005800000 */
[----:B------:R-:W4:Y:S01]  /*6860*/  LDL.LU R43, [R1+0x110] ;  /* 0x00011000012b7983 */ /* 0x000f220000300800 */
[C---:B------:R-:W-:Y:S02]  /*6870*/  SEL R13, R39.reuse, R42, !P3 ;  /* 0x0000002a270d7207 */ /* 0x040fe40005800000 */
[C---:B------:R-:W-:Y:S01]  /*6880*/  SEL R103, R39.reuse, R59, !P3 ;  /* 0x0000003b27677207 */ /* 0x040fe20005800000 */
[----:B------:R-:W4:Y:S01]  /*6890*/  LDL.LU R42, [R1+0x1d0] ;  /* 0x0001d000012a7983 */ /* 0x000f220000300800 */
[----:B------:R-:W-:-:S03]  /*68a0*/  SEL R14, R39, R73, !P3 ;  /* 0x00000049270e7207 */ /* 0x000fc60005800000 */
[----:B------:R-:W4:Y:S01]  /*68b0*/  LDL.LU R59, [R1+0x1e8] ;  /* 0x0001e800013b7983 */ /* 0x000f220000300800 */
[----:B------:R-:W0:Y:S01]  /*68c0*/  S2R R73, SR_TID.X ;  /* 0x0000000000497919 */ /* 0x000e220000002100 */
[----:B------:R-:W-:Y:S01]  /*68d0*/  @!P2 IMAD.MOV R66, RZ, RZ, -R66 ;  /* 0x000000ffff42a224 */ /* 0x000fe200078e0a42 */
[----:B------:R-:W-:Y:S01]  /*68e0*/  ISETP.GE.AND P2, PT, R82, RZ, PT ;  /* 0x000000ff5200720c */ /* 0x000fe20003f46270 */
[----:B------:R-:W-:Y:S01]  /*68f0*/  @!P4 IMAD.MOV R65, RZ, RZ, -R65 ;  /* 0x000000ffff41c224 */ /* 0x000fe200078e0a41 */
[----:B------:R-:W-:Y:S02]  /*6900*/  ISETP.GE.AND P4, PT, R77, RZ, PT ;  /* 0x000000ff4d00720c */ /* 0x000fe40003f86270 */
[----:B------:R-:W-:Y:S01]  /*6910*/  ISETP.GE.AND P6, PT, R78, RZ, PT ;  /* 0x000000ff4e00720c */ /* 0x000fe20003fc6270 */
[----:B------:R-:W-:Y:S02]  /*6920*/  @!P5 IMAD.MOV R71, RZ, RZ, -R71 ;  /* 0x000000ffff47d224 */ /* 0x000fe400078e0a47 */
[----:B------:R-:W-:Y:S01]  /*6930*/  @!P0 IMAD.MOV R68, RZ, RZ, -R68 ;  /* 0x000000ffff448224 */ /* 0x000fe200078e0a44 */
[----:B------:R-:W-:-:S05]  /*6940*/  SEL R99, R39, R62, !P3 ;  /* 0x0000003e27637207 */ /* 0x000fca0005800000 */
[----:B------:R-:W-:Y:S02]  /*6950*/  @!P2 IMAD.MOV R70, RZ, RZ, -R70 ;  /* 0x000000ffff46a224 */ /* 0x000fe400078e0a46 */
[----:B------:R-:W-:Y:S02]  /*6960*/  @!P4 IMAD.MOV R69, RZ, RZ, -R69 ;  /* 0x000000ffff45c224 */ /* 0x000fe400078e0a45 */
[----:B------:R-:W-:Y:S01]  /*6970*/  @!P6 IMAD.MOV R67, RZ, RZ, -R67 ;  /* 0x000000ffff43e224 */ /* 0x000fe200078e0a43 */
[C---:B------:R-:W-:Y:S01]  /*6980*/  SEL R12, R39.reuse, R41, !P3 ;  /* 0x00000029270c7207 */ /* 0x040fe20005800000 */
[----:B------:R-:W4:Y:S01]  /*6990*/  LDL.LU R62, [R1+0x1ec] ;  /* 0x0001ec00013e7983 */ /* 0x000f220000300800 */
[C---:B------:R-:W-:Y:S02]  /*69a0*/  SEL R11, R39.reuse, R48, !P3 ;  /* 0x00000030270b7207 */ /* 0x040fe40005800000 */
[C---:B------:R-:W-:Y:S02]  /*69b0*/  SEL R10, R39.reuse, R45, !P3 ;  /* 0x0000002d270a7207 */ /* 0x040fe40005800000 */
[----:B------:R-:W-:-:S02]  /*69c0*/  SEL R9, R39, R44, !P3 ;  /* 0x0000002c27097207 */ /* 0x000fc40005800000 */
[C---:B------:R-:W-:Y:S02]  /*69d0*/  SEL R8, R39.reuse, R51, !P3 ;  /* 0x0000003327087207 */ /* 0x040fe40005800000 */
[C---:B------:R-:W-:Y:S02]  /*69e0*/  SEL R7, R39.reuse, R50, !P3 ;  /* 0x0000003227077207 */ /* 0x040fe40005800000 */
[C---:B0-----:R-:W-:Y:S02]  /*69f0*/  SEL R6, R39.reuse, R49, !P3 ;  /* 0x0000003127067207 */ /* 0x041fe40005800000 */
[C---:B------:R-:W-:Y:S02]  /*6a00*/  SEL R111, R39.reuse, R54, !P3 ;  /* 0x00000036276f7207 */ /* 0x040fe40005800000 */
[C---:B------:R-:W-:Y:S02]  /*6a10*/  SEL R110, R39.reuse, R53, !P3 ;  /* 0x00000035276e7207 */ /* 0x040fe40005800000 */
[----:B------:R-:W-:-:S02]  /*6a20*/  SEL R109, R39, R52, !P3 ;  /* 0x00000034276d7207 */ /* 0x000fc40005800000 */
[C---:B------:R-:W-:Y:S02]  /*6a30*/  SEL R108, R39.reuse, R57, !P3 ;  /* 0x00000039276c7207 */ /* 0x040fe40005800000 */
[C---:B------:R-:W-:Y:S02]  /*6a40*/  SEL R107, R39.reuse, R56, !P3 ;  /* 0x00000038276b7207 */ /* 0x040fe40005800000 */
[C---:B------:R-:W-:Y:S02]  /*6a50*/  SEL R106, R39.reuse, R55, !P3 ;  /* 0x00000037276a7207 */ /* 0x040fe40005800000 */
[C---:B------:R-:W-:Y:S02]  /*6a60*/  SEL R105, R39.reuse, R60, !P3 ;  /* 0x0000003c27697207 */ /* 0x040fe40005800000 */
[C---:B------:R-:W-:Y:S02]  /*6a70*/  SEL R102, R39.reuse, R58, !P3 ;  /* 0x0000003a27667207 */ /* 0x040fe40005800000 */
[----:B------:R-:W-:-:S02]  /*6a80*/  SEL R100, R39, R63, !P3 ;  /* 0x0000003f27647207 */ /* 0x000fc40005800000 */
[C---:B------:R-:W-:Y:S01]  /*6a90*/  SEL R95, R39.reuse, R61, !P3 ;  /* 0x0000003d275f7207 */ /* 0x040fe20005800000 */
[----:B------:R-:W4:Y:S01]  /*6aa0*/  LDL.LU R63, [R1+0x150] ;  /* 0x00015000013f7983 */ /* 0x000f220000300800 */
[C---:B------:R-:W-:Y:S02]  /*6ab0*/  SEL R93, R39.reuse, R66, !P3 ;  /* 0x00000042275d7207 */ /* 0x040fe40005800000 */
[C---:B------:R-:W-:Y:S02]  /*6ac0*/  SEL R92, R39.reuse, R65, !P3 ;  /* 0x00000041275c7207 */ /* 0x040fe40005800000 */
[C---:B------:R-:W-:Y:S02]  /*6ad0*/  SEL R85, R39.reuse, R64, !P3 ;  /* 0x0000004027557207 */ /* 0x040fe40005800000 */
[C---:B------:R-:W-:Y:S02]  /*6ae0*/  SEL R84, R39.reuse, R72, !P3 ;  /* 0x0000004827547207 */ /* 0x040fe40005800000 */
[----:B------:R-:W-:-:S02]  /*6af0*/  SEL R77, R39, R71, !P3 ;  /* 0x00000047274d7207 */ /* 0x000fc40005800000 */
[C---:B------:R-:W-:Y:S02]  /*6b00*/  SEL R78, R39.reuse, R70, !P3 ;  /* 0x00000046274e7207 */ /* 0x040fe40005800000 */
[C---:B------:R-:W-:Y:S02]  /*6b10*/  SEL R82, R39.reuse, R69, !P3 ;  /* 0x0000004527527207 */ /* 0x040fe40005800000 */
[C---:B------:R-:W-:Y:S02]  /*6b20*/  SEL R5, R39.reuse, R68, !P3 ;  /* 0x0000004427057207 */ /* 0x040fe40005800000 */
[C---:B------:R-:W-:Y:S02]  /*6b30*/  SEL R4, R39.reuse, R67, !P3 ;  /* 0x0000004327047207 */ /* 0x040fe40005800000 */
[----:B-1----:R-:W-:Y:S02]  /*6b40*/  SEL R0, R39, R40, !P3 ;  /* 0x0000002827007207 */ /* 0x002fe40005800000 */
[----:B------:R-:W-:-:S02]  /*6b50*/  LOP3.LUT R39, R73, 0x80, RZ, 0xc0, !PT ;  /* 0x0000008049277812 */ /* 0x000fc400078ec0ff */
[----:B------:R-:W-:Y:S02]  /*6b60*/  LOP3.LUT R40, R73, 0x7f, RZ, 0xc0, !PT ;  /* 0x0000007f49287812 */ /* 0x000fe400078ec0ff */
[----:B------:R-:W4:Y:S01]  /*6b70*/  LDL.LU R73, [R1+0x14c] ;  /* 0x00014c0001497983 */ /* 0x000f220000300800 */
[----:B------:R-:W-:-:S04]  /*6b80*/  @!UP1 UIADD3 UR4, UPT, UPT, -UR12, 0x100000, URZ ;  /* 0x001000000c049890 */ /* 0x000fc8000fffe1ff */
[----:B------:R-:W-:Y:S02]  /*6b90*/  @!UP1 USHF.L.U32 UR5, UR4, 0xb, URZ ;  /* 0x0000000b04059899 */ /* 0x000fe400080006ff */
[----:B------:R-:W-:Y:S01]  /*6ba0*/  @!UP1 USHF.L.U32 UR4, UR4, 0x1, URZ ;  /* 0x0000000104049899 */ /* 0x000fe200080006ff */
[----:B------:R-:W-:Y:S01]  /*6bb0*/  VOTEU.ALL UP1, P1 ;  /* 0x0000000000ff7886 */ /* 0x000fe20000820000 */
[----:B------:R-:W-:Y:S01]  /*6bc0*/  IMAD R39, R39, 0x80, R40 ;  /* 0x0000008027277824 */ /* 0x000fe200078e0228 */
[----:B------:R-:W-:Y:S01]  /*6bd0*/  PRMT R58, RZ, 0x7610, R58 ;  /* 0x00007610ff3a7816 */ /* 0x000fe2000000003a */
[----:B------:R-:W0:Y:S08]  /*6be0*/  LDCU UR12, c[0x0][0x3b0] ;  /* 0x00007600ff0c77ac */ /* 0x000e300008000800 */
[----:B------:R1:W0:Y:S01]  /*6bf0*/  @!UP1 SYNCS.EXCH.64 URZ, [UR9+0x14008], UR4 ;  /* 0x0140080409ff95b2 */ /* 0x0002220008000100 */
[----:B------:R-:W-:Y:S01]  /*6c00*/  VIADD R40, R80, 0xffffffe1 ;  /* 0xffffffe150287836 */ /* 0x000fe20000000000 */
[----:B------:R-:W-:-:S02]  /*6c10*/  PRMT R57, RZ, 0x7610, R57 ;  /* 0x00007610ff397816 */ /* 0x000fc40000000039 */
[----:B------:R-:W-:Y:S02]  /*6c20*/  PRMT R56, RZ, 0x7610, R56 ;  /* 0x00007610ff387816 */ /* 0x000fe40000000038 */
[----:B------:R-:W-:Y:S02]  /*6c30*/  PRMT R55, RZ, 0x7610, R55 ;  /* 0x00007610ff377816 */ /* 0x000fe40000000037 */
[----:B------:R-:W-:Y:S02]  /*6c40*/  PRMT R54, RZ, 0x7610, R54 ;  /* 0x00007610ff367816 */ /* 0x000fe40000000036 */
[----:B------:R-:W-:Y:S02]  /*6c50*/  PRMT R53, RZ, 0x7610, R53 ;  /* 0x00007610ff357816 */ /* 0x000fe40000000035 */
[----:B------:R-:W-:Y:S01]  /*6c60*/  PRMT R52, RZ, 0x7610, R52 ;  /* 0x00007610ff347816 */ /* 0x000fe20000000034 */
[----:B-1----:R-:W1:Y:S01]  /*6c70*/  LDCU UR4, c[0x0][0x3b0] ;  /* 0x00007600ff0477ac */ /* 0x002e620008000800 */
[----:B------:R-:W-:-:S02]  /*6c80*/  PRMT R51, RZ, 0x7610, R51 ;  /* 0x00007610ff337816 */ /* 0x000fc40000000033 */
[----:B------:R-:W-:Y:S01]  /*6c90*/  PRMT R50, RZ, 0x7610, R50 ;  /* 0x00007610ff327816 */ /* 0x000fe20000000032 */
[----:B------:R-:W0:Y:S01]  /*6ca0*/  LDCU UR5, c[0x0][0x3b0] ;  /* 0x00007600ff0577ac */ /* 0x000e220008000800 */
[----:B--2---:R-:W-:Y:S04]  /*6cb0*/  STS.U8 [R39+UR9+0x800], R81 ;  /* 0x0008005127007988 */ /* 0x004fe80008000009 */
[----:B---3--:R2:W-:Y:S04]  /*6cc0*/  STS.U8 [R39+UR9], R74 ;  /* 0x0000004a27007988 */ /* 0x0085e80008000009 */
[----:B----4-:R3:W-:Y:S04]  /*6cd0*/  STS.U8 [R39+UR9+0x400], R75 ;  /* 0x0004004b27007988 */ /* 0x0107e80008000009 */
[----:B--2---:R-:W2:Y:S04]  /*6ce0*/  LDL.LU R74, [R1+0x1cc] ;  /* 0x0001cc00014a7983 */ /* 0x004ea80000300800 */
[----:B---3--:R-:W3:Y:S04]  /*6cf0*/  LDL.LU R75, [R1+0x190] ;  /* 0x00019000014b7983 */ /* 0x008ee80000300800 */
[----:B------:R-:W4:Y:S01]  /*6d00*/  LDL.LU R81, [R1+0x18c] ;  /* 0x00018c0001517983 */ /* 0x000f220000300800 */
[----:B------:R-:W-:Y:S01]  /*6d10*/  ISETP.GE.U32.AND P0, PT, R40, 0x7fffff62, PT ;  /* 0x7fffff622800780c */ /* 0x000fe20003f06070 */
[----:B------:R-:W-:-:S05]  /*6d20*/  IMAD R40, R46, 0x1e, RZ ;  /* 0x0000001e2e287824 */ /* 0x000fca00078e02ff */
[----:B------:R-:W-:-:S04]  /*6d30*/  IADD3 R41, P2, PT, R40, R2, RZ ;  /* 0x0000000228297210 */ /* 0x000fc80007f5e0ff */
[----:B------:R-:W-:Y:S01]  /*6d40*/  LEA.HI.X.SX32 R64, R40, R3, 0x1, P2 ;  /* 0x0000000328407211 */ /* 0x000fe200010f0eff */
[----:B------:R-:W-:Y:S04]  /*6d50*/  STL [R1+0xd0], R41 ;  /* 0x0000d02901007387 */ /* 0x000fe80000100800 */
[----:B------:R-:W-:Y:S04]  /*6d60*/  STL [R1+0xcc], R64 ;  /* 0x0000cc4001007387 */ /* 0x000fe80000100800 */
[----:B------:R0:W-:Y:S04]  /*6d70*/  STS.U8 [R39+UR9+0xc00], R59 ;  /* 0x000c003b27007988 */ /* 0x0001e80008000009 */
[----:B------:R1:W-:Y:S04]  /*6d80*/  STS.U8 [R39+UR9+0x1000], R42 ;  /* 0x0010002a27007988 */ /* 0x0003e80008000009 */
[----:B0-----:R-:W4:Y:S04]  /*6d90*/  LDL.LU R59, [R1+0x1c8] ;  /* 0x0001c800013b7983 */ /* 0x001f280000300800 */
[----:B-1----:R-:W4:Y:S01]  /*6da0*/  LDL.LU R42, [R1+0x1b8] ;  /* 0x0001b800012a7983 */ /* 0x002f220000300800 */
[----:B------:R-:W-:-:S02]  /*6db0*/  @!P0 IMAD.MOV.U32 R40, RZ, RZ, R41 ;  /* 0x000000ffff288224 */ /* 0x000fc400078e0029 */
[----:B------:R-:W-:-:S05]  /*6dc0*/  @!P0 IMAD.MOV.U32 R41, RZ, RZ, R64 ;  /* 0x000000ffff298224 */ /* 0x000fca00078e0040 */
[----:B------:R0:W4:Y:S02]  /*6dd0*/  @!P0 LDG.E.U8 R58, desc[UR20][R40.64] ;  /* 0x00000014283a8981 */ /* 0x000124000c1e1100 */
[----:B0-----:R-:W-:-:S05]  /*6de0*/  VIADD R40, R80, 0xffffffd9 ;  /* 0xffffffd950287836 */ /* 0x001fca0000000000 */
[----:B------:R-:W-:Y:S01]  /*6df0*/  ISETP.GE.U32.AND P0, PT, R40, 0x7fffff5a, PT ;  /* 0x7fffff5a2800780c */ /* 0x000fe20003f06070 */
[----:B------:R-:W-:Y:S01]  /*6e00*/  IMAD R40, R46, 0x26, RZ ;  /* 0x000000262e287824 */ /* 0x000fe200078e02ff */
[----:B------:R0:W-:Y:S04]  /*6e10*/  STS.U8 [R39+UR9+0x1400], R43 ;  /* 0x0014002b27007988 */ /* 0x0001e80008000009 */
[C---:B------:R-:W-:Y:S01]  /*6e20*/  IADD3 R41, P2, PT, R40.reuse, R2, RZ ;  /* 0x0000000228297210 */ /* 0x040fe20007f5e0ff */
[----:B0-----:R-:W4:Y:S03]  /*6e30*/  LDL.LU R43, [R1+0x198] ;  /* 0x00019800012b7983 */ /* 0x001f260000300800 */
[----:B------:R-:W-:Y:S01]  /*6e40*/  LEA.HI.X.SX32 R64, R40, R3, 0x1, P2 ;  /* 0x0000000328407211 */ /* 0x000fe200010f0eff */
[----:B------:R-:W-:Y:S04]  /*6e50*/  STL [R1+0x110], R41 ;  /* 0x0001102901007387 */ /* 0x000fe80000100800 */
[----:B------:R-:W-:Y:S04]  /*6e60*/  STL [R1+0x10c], R64 ;  /* 0x00010c4001007387 */ /* 0x000fe80000100800 */
[----:B------:R0:W-:Y:S04]  /*6e70*/  STS.U8 [R39+UR9+0x2000], R73 ;  /* 0x0020004927007988 */ /* 0x0001e80008000009 */
[----:B0-----:R-:W4:Y:S01]  /*6e80*/  LDL.LU R73, [R1+0x1c4] ;  /* 0x0001c40001497983 */ /* 0x001f220000300800 */
[----:B------:R-:W-:-:S02]  /*6e90*/  @!P0 IMAD.MOV.U32 R40, RZ, RZ, R41 ;  /* 0x000000ffff288224 */ /* 0x000fc400078e0029 */
[----:B------:R-:W-:-:S05]  /*6ea0*/  @!P0 IMAD.MOV.U32 R41, RZ, RZ, R64 ;  /* 0x000000ffff298224 */ /* 0x000fca00078e0040 */
[----:B------:R0:W4:Y:S02]  /*6eb0*/  @!P0 LDG.E.U8 R57, desc[UR20][R40.64] ;  /* 0x0000001428398981 */ /* 0x000124000c1e1100 */
[----:B0-----:R-:W-:-:S05]  /*6ec0*/  VIADD R40, R80, 0xffffffd1 ;  /* 0xffffffd150287836 */ /* 0x001fca0000000000 */
[----:B------:R-:W-:Y:S01]  /*6ed0*/  ISETP.GE.U32.AND P0, PT, R40, 0x7fffff52, PT ;  /* 0x7fffff522800780c */ /* 0x000fe20003f06070 */
[----:B------:R-:W-:Y:S01]  /*6ee0*/  IMAD R40, R46, 0x2e, RZ ;  /* 0x0000002e2e287824 */ /* 0x000fe200078e02ff */
[----:B------:R0:W-:Y:S04]  /*6ef0*/  STS.U8 [R39+UR9+0x1800], R62 ;  /* 0x0018003e27007988 */ /* 0x0001e80008000009 */
[----:B------:R-:W-:-:S04]  /*6f00*/  IADD3 R41, P2, PT, R40, R2, RZ ;  /* 0x0000000228297210 */ /* 0x000fc80007f5e0ff */
[----:B0-----:R-:W-:Y:S01]  /*6f10*/  LEA.HI.X.SX32 R62, R40, R3, 0x1, P2 ;  /* 0x00000003283e7211 */ /* 0x001fe200010f0eff */
[----:B------:R-:W-:Y:S04]  /*6f20*/  STL [R1+0x150], R41 ;  /* 0x0001502901007387 */ /* 0x000fe80000100800 */
[----:B------:R-:W-:Y:S04]  /*6f30*/  STL [R1+0x14c], R62 ;  /* 0x00014c3e01007387 */ /* 0x000fe80000100800 */
[----:B--2---:R0:W-:Y:S04]  /*6f40*/  STS.U8 [R39+UR9+0x2400], R74 ;  /* 0x0024004a27007988 */ /* 0x0041e80008000009 */
[----:B---3--:R1:W-:Y:S04]  /*6f50*/  STS.U8 [R39+UR9+0x2800], R75 ;  /* 0x0028004b27007988 */ /* 0x0083e80008000009 */
[----:B0-----:R-:W2:Y:S04]  /*6f60*/  LDL.LU R74, [R1+0x1c0] ;  /* 0x0001c000014a7983 */ /* 0x001ea80000300800 */
[----:B-1----:R-:W3:Y:S04]  /*6f70*/  LDL.LU R75, [R1+0x158] ;  /* 0x00015800014b7983 */ /* 0x002ee80000300800 */
[----:B----4-:R0:W-:Y:S04]  /*6f80*/  STS.U8 [R39+UR9+0x2c00], R81 ;  /* 0x002c005127007988 */ /* 0x0101e80008000009 */
[----:B0-----:R-:W4:Y:S01]  /*6f90*/  LDL.LU R81, [R1+0x154] ;  /* 0x0001540001517983 */ /* 0x001f220000300800 */
[----:B------:R-:W-:-:S02]  /*6fa0*/  @!P0 IMAD.MOV.U32 R40, RZ, RZ, R41 ;  /* 0x000000ffff288224 */ /* 0x000fc400078e0029 */
[----:B------:R-:W-:-:S05]  /*6fb0*/  @!P0 IMAD.MOV.U32 R41, RZ, RZ, R62 ;  /* 0x000000ffff298224 */ /* 0x000fca00078e003e */
[----:B------:R0:W4:Y:S02]  /*6fc0*/  @!P0 LDG.E.U8 R56, desc[UR20][R40.64] ;  /* 0x0000001428388981 */ /* 0x000124000c1e1100 */
[----:B0-----:R-:W-:-:S05]  /*6fd0*/  VIADD R40, R80, 0xffffffc9 ;  /* 0xffffffc950287836 */ /* 0x001fca0000000000 */
[----:B------:R-:W-:Y:S01]  /*6fe0*/  ISETP.GE.U32.AND P0, PT, R40, 0x7fffff4a, PT ;  /* 0x7fffff4a2800780c */ /* 0x000fe20003f06070 */
[----:B------:R-:W-:-:S05]  /*6ff0*/  IMAD R40, R46, 0x36, RZ ;  /* 0x000000362e287824 */ /* 0x000fca00078e02ff */
[----:B------:R-:W-:-:S04]  /*7000*/  IADD3 R41, P2, PT, R40, R2, RZ ;  /* 0x0000000228297210 */ /* 0x000fc80007f5e0ff */
[----:B------:R-:W-:Y:S01]  /*7010*/  LEA.HI.X.SX32 R62, R40, R3, 0x1, P2 ;  /* 0x00000003283e7211 */ /* 0x000fe200010f0eff */
[----:B------:R0:W-:Y:S02]  /*7020*/  STL [R1+0x190], R41 ;  /* 0x0001902901007387 */ /* 0x0001e40000100800 */
[----:B------:R-:W-:Y:S02]  /*7030*/  @!P0 IMAD.MOV.U32 R40, RZ, RZ, R41 ;  /* 0x000000ffff288224 */ /* 0x000fe400078e0029 */
[----:B------:R1:W-:Y:S04]  /*7040*/  STS.U8 [R39+UR9+0x1c00], R63 ;  /* 0x001c003f27007988 */ /* 0x0003e80008000009 */
[----:B------:R-:W-:Y:S01]  /*7050*/  STL [R1+0x18c], R62 ;  /* 0x00018c3e01007387 */ /* 0x000fe20000100800 */
[----:B0-----:R-:W-:-:S03]  /*7060*/  @!P0 IMAD.MOV.U32 R41, RZ, RZ, R62 ;  /* 0x000000ffff298224 */ /* 0x001fc600078e003e */
[----:B------:R0:W-:Y:S04]  /*7070*/  STS.U8 [R39+UR9+0x3400], R42 ;  /* 0x0034002a27007988 */ /* 0x0001e80008000009 */
[----:B-1----:R-:W4:Y:S04]  /*7080*/  LDL.LU R63, [R1+0x194] ;  /* 0x00019400013f7983 */ /* 0x002f280000300800 */
[----:B------:R1:W4:Y:S04]  /*7090*/  @!P0 LDG.E.U8 R55, desc[UR20][R40.64] ;  /* 0x0000001428378981 */ /* 0x000328000c1e1100 */
[----:B0-----:R-:W4:Y:S01]  /*70a0*/  LDL.LU R42, [R1+0x118] ;  /* 0x00011800012a7983 */ /* 0x001f220000300800 */
[----:B-1----:R-:W-:-:S05]  /*70b0*/  VIADD R40, R80, 0xffffffc1 ;  /* 0xffffffc150287836 */ /* 0x002fca0000000000 */
[----:B------:R-:W-:Y:S01]  /*70c0*/  ISETP.GE.U32.AND P0, PT, R40, 0x7fffff42, PT ;  /* 0x7fffff422800780c */ /* 0x000fe20003f06070 */
[----:B------:R-:W-:Y:S01]  /*70d0*/  IMAD R40, R46, 0x3e, RZ ;  /* 0x0000003e2e287824 */ /* 0x000fe200078e02ff */
[----:B------:R0:W-:Y:S04]  /*70e0*/  STS.U8 [R39+UR9+0x3000], R59 ;  /* 0x0030003b27007988 */ /* 0x0001e80008000009 */
[C---:B------:R-:W-:Y:S01]  /*70f0*/  IADD3 R41, P2, PT, R40.reuse, R2, RZ ;  /* 0x0000000228297210 */ /* 0x040fe20007f5e0ff */
[----:B------:R1:W-:Y:S03]  /*7100*/  STS.U8 [R39+UR9+0x3800], R43 ;  /* 0x0038002b27007988 */ /* 0x0003e60008000009 */
[----:B0-----:R-:W-:Y:S01]  /*7110*/  LEA.HI.X.SX32 R59, R40, R3, 0x1, P2 ;  /* 0x00000003283b7211 */ /* 0x001fe200010f0eff */
[----:B-1----:R-:W4:Y:S04]  /*7120*/  LDL.LU R43, [R1+0xa4] ;  /* 0x0000a400012b7983 */ /* 0x002f280000300800 */
[----:B------:R-:W-:Y:S04]  /*7130*/  STL [R1+0x1ec], R41 ;  /* 0x0001ec2901007387 */ /* 0x000fe80000100800 */
[----:B------:R-:W-:Y:S04]  /*7140*/  STL [R1+0x1e8], R59 ;  /* 0x0001e83b01007387 */ /* 0x000fe80000100800 */
[----:B------:R-:W4:Y:S04]  /*7150*/  LDL.LU R65, [R1+0x1bc] ;  /* 0x0001bc0001417983 */ /* 0x000f280000300800 */
[----:B------:R-:W4:Y:S04]  /*7160*/  LDL.LU R62, [R1+0xd4] ;  /* 0x0000d400013e7983 */ /* 0x000f280000300800 */
[----:B------:R0:W-:Y:S04]  /*7170*/  STS.U8 [R39+UR9+0x3c00], R73 ;  /* 0x003c004927007988 */ /* 0x0001e80008000009 */
[----:B0-----:R-:W4:Y:S01]  /*7180*/  LDL.LU R73, [R1+0x9c] ;  /* 0x00009c0001497983 */ /* 0x001f220000300800 */
[----:B------:R-:W-:-:S02]  /*7190*/  @!P0 IMAD.MOV.U32 R40, RZ, RZ, R41 ;  /* 0x000000ffff288224 */ /* 0x000fc400078e0029 */
[----:B------:R-:W-:Y:S01]  /*71a0*/  @!P0 IMAD.MOV.U32 R41, RZ, RZ, R59 ;  /* 0x000000ffff298224 */ /* 0x000fe200078e003b */
[----:B------:R-:W-:-:S04]  /*71b0*/  LOP3.LUT R59, R39, 0x10, RZ, 0x3c, !PT ;  /* 0x00000010273b7812 */ /* 0x000fc800078e3cff */
[----:B------:R0:W4:Y:S04]  /*71c0*/  @!P0 LDG.E.U8 R54, desc[UR20][R40.64] ;  /* 0x0000001428368981 */ /* 0x000128000c1e1100 */
[----:B--2---:R1:W-:Y:S04]  /*71d0*/  STS.U8 [R59+UR9+0x480], R74 ;  /* 0x0004804a3b007988 */ /* 0x0043e80008000009 */
[----:B---3--:R2:W-:Y:S04]  /*71e0*/  STS.U8 [R59+UR9+0x880], R75 ;  /* 0x0008804b3b007988 */ /* 0x0085e80008000009 */
[----:B-1----:R-:W3:Y:S04]  /*71f0*/  LDL.LU R74, [R1+0x114] ;  /* 0x00011400014a7983 */ /* 0x002ee80000300800 */
[----:B--2---:R-:W2:Y:S04]  /*7200*/  LDL.LU R75, [R1+0xd8] ;  /* 0x0000d800014b7983 */ /* 0x004ea80000300800 */
[----:B----4-:R1:W-:Y:S04]  /*7210*/  STS.U8 [R59+UR9+0xc80], R81 ;  /* 0x000c80513b007988 */ /* 0x0103e80008000009 */
[----:B-1----:R-:W4:Y:S01]  /*7220*/  LDL.LU R81, [R1+0x8c] ;  /* 0x00008c0001517983 */ /* 0x002f220000300800 */
[----:B0-----:R-:W-:-:S05]  /*7230*/  VIADD R40, R80, 0xffffffb9 ;  /* 0xffffffb950287836 */ /* 0x001fca0000000000 */
[----:B------:R-:W-:Y:S01]  /*7240*/  ISETP.GE.U32.AND P0, PT, R40, 0x7fffff3a, PT ;  /* 0x7fffff3a2800780c */ /* 0x000fe20003f06070 */
[----:B------:R-:W-:-:S05]  /*7250*/  IMAD R40, R46, 0x46, RZ ;  /* 0x000000462e287824 */ /* 0x000fca00078e02ff */
[----:B------:R-:W-:-:S04]  /*7260*/  IADD3 R41, P2, PT, R40, R2, RZ ;  /* 0x0000000228297210 */ /* 0x000fc80007f5e0ff */
[----:B------:R-:W-:Y:S01]  /*7270*/  LEA.HI.X.SX32 R64, R40, R3, 0x1, P2 ;  /* 0x0000000328407211 */ /* 0x000fe200010f0eff */
[----:B------:R0:W-:Y:S02]  /*7280*/  STL [R1+0x22c], R41 ;  /* 0x00022c2901007387 */ /* 0x0001e40000100800 */
[----:B------:R-:W-:Y:S02]  /*7290*/  @!P0 IMAD.MOV.U32 R40, RZ, RZ, R41 ;  /* 0x000000ffff288224 */ /* 0x000fe400078e0029 */
[----:B0-----:R-:W-:-:S05]  /*72a0*/  @!P0 IMAD.MOV.U32 R41, RZ, RZ, R64 ;  /* 0x000000ffff298224 */ /* 0x001fca00078e0040 */
[----:B------:R0:W4:Y:S02]  /*72b0*/  @!P0 LDG.E.U8 R53, desc[UR20][R40.64] ;  /* 0x0000001428358981 */ /* 0x000124000c1e1100 */
[----:B0-----:R-:W-:-:S05]  /*72c0*/  VIADD R40, R80, 0xffffffb1 ;  /* 0xffffffb150287836 */ /* 0x001fca0000000000 */
[----:B------:R-:W-:Y:S01]  /*72d0*/  ISETP.GE.U32.AND P0, PT, R40, 0x7fffff32, PT ;  /* 0x7fffff322800780c */ /* 0x000fe20003f06070 */
[----:B------:R-:W-:Y:S01]  /*72e0*/  IMAD R40, R46, 0x4e, RZ ;  /* 0x0000004e2e287824 */ /* 0x000fe200078e02ff */
[----:B------:R-:W-:Y:S04]  /*72f0*/  STS.U8 [R59+UR9+0x1080], R63 ;  /* 0x0010803f3b007988 */ /* 0x000fe80008000009 */
[C---:B------:R-:W-:Y:S01]  /*7300*/  IADD3 R41, P2, PT, R40.reuse, R2, RZ ;  /* 0x0000000228297210 */ /* 0x040fe20007f5e0ff */
[----:B------:R0:W-:Y:S04]  /*7310*/  STS.U8 [R59+UR9+0x1480], R42 ;  /* 0x0014802a3b007988 */ /* 0x0001e80008000009 */
[----:B------:R-:W-:Y:S01]  /*7320*/  STL [R1+0x228], R64 ;  /* 0x0002284001007387 */ /* 0x000fe20000100800 */
[----:B0-----:R-:W-:-:S03]  /*7330*/  LEA.HI.X.SX32 R42, R40, R3, 0x1, P2 ;  /* 0x00000003282a7211 */ /* 0x001fc600010f0eff */
[----:B------:R0:W-:Y:S01]  /*7340*/  STL [R1+0x26c], R41 ;  /* 0x00026c2901007387 */ /* 0x0001e20000100800 */
[----:B------:R-:W-:-:S03]  /*7350*/  @!P0 IMAD.MOV.U32 R40, RZ, RZ, R41 ;  /* 0x000000ffff288224 */ /* 0x000fc600078e0029 */
[----:B------:R1:W-:Y:S04]  /*7360*/  STL [R1+0x268], R42 ;  /* 0x0002682a01007387 */ /* 0x0003e80000100800 */
[----:B------:R-:W4:Y:S01]  /*7370*/  LDL.LU R63, [R1+0xb0] ;  /* 0x0000b000013f7983 */ /* 0x000f220000300800 */
[----:B0-----:R-:W-:-:S03]  /*7380*/  @!P0 IMAD.MOV.U32 R41, RZ, RZ, R42 ;  /* 0x000000ffff298224 */ /* 0x001fc600078e002a */
[----:B-1----:R-:W4:Y:S04]  /*7390*/  LDL.LU R42, [R1+0x98] ;  /* 0x00009800012a7983 */ /* 0x002f280000300800 */
[----:B------:R0:W4:Y:S02]  /*73a0*/  @!P0 LDG.E.U8 R52, desc[UR20][R40.64] ;  /* 0x0000001428348981 */ /* 0x000124000c1e1100 */
[----:B0-----:R-:W-:-:S05]  /*73b0*/  VIADD R40, R80, 0xffffffa9 ;  /* 0xffffffa950287836 */ /* 0x001fca0000000000 */
[----:B------:R-:W-:Y:S01]  /*73c0*/  ISETP.GE.U32.AND P0, PT, R40, 0x7fffff2a, PT ;  /* 0x7fffff2a2800780c */ /* 0x000fe20003f06070 */
[----:B------:R-:W-:Y:S01]  /*73d0*/  IMAD R40, R46, 0x56, RZ ;  /* 0x000000562e287824 */ /* 0x000fe200078e02ff */
[----:B------:R0:W-:Y:S04]  /*73e0*/  STS.U8 [R59+UR9+0x1880], R43 ;  /* 0x0018802b3b007988 */ /* 0x0001e80008000009 */
[C---:B------:R-:W-:Y:S01]  /*73f0*/  IADD3 R41, P2, PT, R40.reuse, R2, RZ ;  /* 0x0000000228297210 */ /* 0x040fe20007f5e0ff */
[----:B------:R-:W-:Y:S04]  /*7400*/  STS.U8 [R59+UR9+0x1c80], R65 ;  /* 0x001c80413b007988 */ /* 0x000fe80008000009 */
[----:B0-----:R-:W4:Y:S04]  /*7410*/  LDL.LU R43, [R1+0x94] ;  /* 0x00009400012b7983 */ /* 0x001f280000300800 */
[----:B------:R0:W-:Y:S04]  /*7420*/  STS.U8 [R59+UR9+0x2080], R62 ;  /* 0x0020803e3b007988 */ /* 0x0001e80008000009 */
[----:B------:R-:W-:Y:S01]  /*7430*/  STL [R1+0x290], R41 ;  /* 0x0002902901007387 */ /* 0x000fe20000100800 */
[----:B0-----:R-:W-:-:S03]  /*7440*/  LEA.HI.X.SX32 R62, R40, R3, 0x1, P2 ;  /* 0x00000003283e7211 */ /* 0x001fc600010f0eff */
[----:B------:R0:W-:Y:S04]  /*7450*/  STS.U8 [R59+UR9+0x2480], R73 ;  /* 0x002480493b007988 */ /* 0x0001e80008000009 */
[----:B------:R1:W-:Y:S04]  /*7460*/  STL [R1+0x28c], R62 ;  /* 0x00028c3e01007387 */ /* 0x0003e80000100800 */
[----:B0-----:R-:W4:Y:S01]  /*7470*/  LDL.LU R73, [R1+0xac] ;  /* 0x0000ac0001497983 */ /* 0x001f220000300800 */
[----:B------:R-:W-:Y:S02]  /*7480*/  @!P0 IMAD.MOV.U32 R40, RZ, RZ, R41 ;  /* 0x000000ffff288224 */ /* 0x000fe400078e0029 */
[----:B------:R-:W-:-:S02]  /*7490*/  @!P0 IMAD.MOV.U32 R41, RZ, RZ, R62 ;  /* 0x000000ffff298224 */ /* 0x000fc400078e003e */
[----:B-1----:R-:W4:Y:S04]  /*74a0*/  LDL.LU R62, [R1+0xa0] ;  /* 0x0000a000013e7983 */ /* 0x002f280000300800 */
[----:B------:R0:W4:Y:S02]  /*74b0*/  @!P0 LDG.E.U8 R51, desc[UR20][R40.64] ;  /* 0x0000001428338981 */ /* 0x000124000c1e1100 */
[----:B0-----:R-:W-:-:S05]  /*74c0*/  VIADD R40, R80, 0xffffffa1 ;  /* 0xffffffa150287836 */ /* 0x001fca0000000000 */
[----:B------:R-:W-:Y:S01]  /*74d0*/  ISETP.GE.U32.AND P0, PT, R40, 0x7fffff22, PT ;  /* 0x7fffff222800780c */ /* 0x000fe20003f06070 */
[----:B------:R-:W-:-:S05]  /*74e0*/  IMAD R40, R46, 0x5e, RZ ;  /* 0x0000005e2e287824 */ /* 0x000fca00078e02ff */
[----:B------:R-:W-:-:S04]  /*74f0*/  IADD3 R41, P2, PT, R40, R2, RZ ;  /* 0x0000000228297210 */ /* 0x000fc80007f5e0ff */
[----:B------:R-:W-:Y:S01]  /*7500*/  LEA.HI.X.SX32 R64, R40, R3, 0x1, P2 ;  /* 0x0000000328407211 */ /* 0x000fe200010f0eff */
[----:B---3--:R0:W-:Y:S04]  /*7510*/  STS.U8 [R59+UR9+0x2880], R74 ;  /* 0x0028804a3b007988 */ /* 0x0081e80008000009 */
[----:B--2---:R1:W-:Y:S04]  /*7520*/  STS.U8 [R59+UR9+0x2c80], R75 ;  /* 0x002c804b3b007988 */ /* 0x0043e80008000009 */
[----:B0-----:R-:W2:Y:S04]  /*7530*/  LDL.LU R74, [R1+0x88] ;  /* 0x00008800014a7983 */ /* 0x001ea80000300800 */
[----:B-1----:R-:W3:Y:S04]  /*7540*/  LDL.LU R75, [R1+0x84] ;  /* 0x00008400014b7983 */ /* 0x002ee80000300800 */
[----:B------:R-:W-:Y:S04]  /*7550*/  STL [R1+0x2a8], R41 ;  /* 0x0002a82901007387 */ /* 0x000fe80000100800 */
[----:B----4-:R0:W-:Y:S04]  /*7560*/  STS.U8 [R59+UR9+0x3080], R81 ;  /* 0x003080513b007988 */ /* 0x0101e80008000009 */
[----:B------:R-:W-:Y:S04]  /*7570*/  STL [R1+0x2a4], R64 ;  /* 0x0002a44001007387 */ /* 0x000fe80000100800 */
[----:B0-----:R-:W4:Y:S01]  /*7580*/  LDL.LU R81, [R1+0x80] ;  /* 0x0000800001517983 */ /* 0x001f220000300800 */
[----:B------:R-:W-:-:S02]  /*7590*/  @!P0 IMAD.MOV.U32 R40, RZ, RZ, R41 ;  /* 0x000000ffff288224 */ /* 0x000fc400078e0029 */
[----:B------:R-:W-:-:S05]  /*75a0*/  @!P0 IMAD.MOV.U32 R41, RZ, RZ, R64 ;  /* 0x000000ffff298224 */ /* 0x000fca00078e0040 */
[----:B------:R0:W4:Y:S02]  /*75b0*/  @!P0 LDG.E.U8 R50, desc[UR20][R40.64] ;  /* 0x0000001428328981 */ /* 0x000124000c1e1100 */
[----:B0-----:R-:W-:-:S05]  /*75c0*/  VIADD R40, R80, 0xffffff99 ;  /* 0xffffff9950287836 */ /* 0x001fca0000000000 */
[----:B------:R-:W-:Y:S01]  /*75d0*/  ISETP.GE.U32.AND P0, PT, R40, 0x7fffff1a, PT ;  /* 0x7fffff1a2800780c */ /* 0x000fe20003f06070 */
[----:B------:R-:W-:-:S05]  /*75e0*/  IMAD R40, R46, 0x66, RZ ;  /* 0x000000662e287824 */ /* 0x000fca00078e02ff */
[C---:B------:R-:W-:Y:S01]  /*75f0*/  IADD3 R41, P2, PT, R40.reuse, R2, RZ ;  /* 0x0000000228297210 */ /* 0x040fe20007f5e0ff */
[----:B------:R0:W-:Y:S04]  /*7600*/  STS.U8 [R59+UR9+0x3480], R63 ;  /* 0x0034803f3b007988 */ /* 0x0001e80008000009 */
[----:B------:R1:W-:Y:S04]  /*7610*/  STS.U8 [R59+UR9+0x3880], R42 ;  /* 0x0038802a3b007988 */ /* 0x0003e80008000009 */
[----:B0-----:R-:W4:Y:S04]  /*7620*/  LDL.LU R63, [R1+0x74] ;  /* 0x00007400013f7983 */ /* 0x001f280000300800 */
[----:B-1----:R-:W4:Y:S04]  /*7630*/  LDL.LU R42, [R1+0x70] ;  /* 0x00007000012a7983 */ /* 0x002f280000300800 */
[----:B------:R-:W-:Y:S04]  /*7640*/  STL [R1+0x2c0], R41 ;  /* 0x0002c02901007387 */ /* 0x000fe80000100800 */
[----:B------:R0:W-:Y:S02]  /*7650*/  STS.U8 [R59+UR9+0x3c80], R43 ;  /* 0x003c802b3b007988 */ /* 0x0001e40008000009 */
[----:B0-----:R-:W-:Y:S01]  /*7660*/  LEA.HI.X.SX32 R43, R40, R3, 0x1, P2 ;  /* 0x00000003282b7211 */ /* 0x001fe200010f0eff */
[----:B------:R-:W-:-:S04]  /*7670*/  @!P0 IMAD.MOV.U32 R40, RZ, RZ, R41 ;  /* 0x000000ffff288224 */ /* 0x000fc800078e0029 */
[----:B------:R0:W-:Y:S01]  /*7680*/  STL [R1+0x2bc], R43 ;  /* 0x0002bc2b01007387 */ /* 0x0001e20000100800 */
[----:B------:R-:W-:-:S03]  /*7690*/  @!P0 IMAD.MOV.U32 R41, RZ, RZ, R43 ;  /* 0x000000ffff298224 */ /* 0x000fc600078e002b */
[----:B0-----:R-:W4:Y:S04]  /*76a0*/  LDL.LU R43, [R1+0x7c] ;  /* 0x00007c00012b7983 */ /* 0x001f280000300800 */
[----:B------:R0:W-:Y:S04]  /*76b0*/  STS.U8 [R59+UR9+0x80], R73 ;  /* 0x000080493b007988 */ /* 0x0001e80008000009 */
[----:B0-----:R-:W4:Y:S01]  /*76c0*/  LDL.LU R59, [R1+0x6c] ;  /* 0x00006c00013b7983 */ /* 0x001f220000300800 */
[----:B------:R-:W-:-:S03]  /*76d0*/  PRMT R49, RZ, 0x7610, R49 ;  /* 0x00007610ff317816 */ /* 0x000fc60000000031 */
[----:B------:R-:W4:Y:S04]  /*76e0*/  LDL.LU R73, [R1+0x60] ;  /* 0x0000600001497983 */ /* 0x000f280000300800 */
[----:B------:R0:W4:Y:S01]  /*76f0*/  @!P0 LDG.E.U8 R49, desc[UR20][R40.64] ;  /* 0x0000001428318981 */ /* 0x000122000c1e1100 */
[----:B------:R-:W-:Y:S01]  /*7700*/  LOP3.LUT R64, R39, 0x20, RZ, 0x3c, !PT ;  /* 0x0000002027407812 */ /* 0x000fe200078e3cff */
        /* <DEDUP_REMOVED lines=14> */
[----:B------:R-:W-:Y:S01]  /*77f0*/  PRMT R48, RZ, 0x7610, R48 ;  /* 0x00007610ff307816 */ /* 0x000fe20000000030 */
[----:B------:R-:W-:-:S02]  /*7800*/  @!P0 IMAD.MOV.U32 R40, RZ, RZ, R41 ;  /* 0x000000ffff288224 */ /* 0x000fc400078e0029 */
[----:B------:R-:W-:-:S05]  /*7810*/  @!P0 IMAD.MOV.U32 R41, RZ, RZ, R62 ;  /* 0x000000ffff298224 */ /* 0x000fca00078e003e */
[----:B------:R0:W4:Y:S02]  /*7820*/  @!P0 LDG.E.U8 R48, desc[UR20][R40.64] ;  /* 0x0000001428308981 */ /* 0x000124000c1e1100 */
[----:B0-----:R-:W-:-:S05]  /*7830*/  VIADD R40, R80, 0xffffff89 ;  /* 0xffffff8950287836 */ /* 0x001fca0000000000 */
[----:B------:R-:W-:Y:S01]  /*7840*/  ISETP.GE.U32.AND P0, PT, R40, 0x7fffff0a, PT ;  /* 0x7fffff0a2800780c */ /* 0x000fe20003f06070 */
[----:B------:R-:W-:-:S05]  /*7850*/  IMAD R40, R46, 0x76, RZ ;  /* 0x000000762e287824 */ /* 0x000fca00078e02ff */
[----:B------:R-:W-:Y:S02]  /*7860*/  IADD3 R41, P2, PT, R40, R2, RZ ;  /* 0x0000000228297210 */ /* 0x000fe40007f5e0ff */
[----:B------:R-:W-:-:S03]  /*7870*/  PRMT R45, RZ, 0x7610, R45 ;  /* 0x00007610ff2d7816 */ /* 0x000fc6000000002d */
[----:B------:R-:W-:Y:S04]  /*7880*/  STL [R1+0x2f0], R41 ;  /* 0x0002f02901007387 */ /* 0x000fe80000100800 */
[----:B------:R-:W-:Y:S04]  /*7890*/  STS.U8 [R64+UR9+0x1100], R63 ;  /* 0x0011003f40007988 */ /* 0x000fe80008000009 */
[----:B------:R0:W-:Y:S02]  /*78a0*/  STS.U8 [R64+UR9+0x1500], R42 ;  /* 0x0015002a40007988 */ /* 0x0001e40008000009 */
[----:B0-----:R-:W-:Y:S01]  /*78b0*/  LEA.HI.X.SX32 R42, R40, R3, 0x1, P2 ;  /* 0x00000003282a7211 */ /* 0x001fe200010f0eff */
[----:B------:R-:W-:-:S04]  /*78c0*/  @!P0 IMAD.MOV.U32 R40, RZ, RZ, R41 ;  /* 0x000000ffff288224 */ /* 0x000fc800078e0029 */
[----:B------:R-:W-:-:S05]  /*78d0*/  @!P0 IMAD.MOV.U32 R41, RZ, RZ, R42 ;  /* 0x000000ffff298224 */ /* 0x000fca00078e002a */
[----:B------:R0:W4:Y:S04]  /*78e0*/  @!P0 LDG.E.U8 R45, desc[UR20][R40.64] ;  /* 0x00000014282d8981 */ /* 0x000128000c1e1100 */
[----:B------:R1:W-:Y:S04]  /*78f0*/  STL [R1+0x2ec], R42 ;  /* 0x0002ec2a01007387 */ /* 0x0003e80000100800 */
[----:B------:R-:W4:Y:S01]  /*7900*/  LDL.LU R65, [R1+0x58] ;  /* 0x0000580001417983 */ /* 0x000f220000300800 */
[----:B0-----:R-:W-:-:S03]  /*7910*/  VIADD R40, R80, 0xffffff81 ;  /* 0xffffff8150287836 */ /* 0x001fc60000000000 */
[----:B-1----:R-:W4:Y:S02]  /*7920*/  LDL.LU R42, [R1+0x50] ;  /* 0x00005000012a7983 */ /* 0x002f240000300800 */
[----:B------:R-:W-:Y:S01]  /*7930*/  ISETP.GE.U32.AND P0, PT, R40, 0x7fffff02, PT ;  /* 0x7fffff022800780c */ /* 0x000fe20003f06070 */
[----:B------:R-:W-:-:S05]  /*7940*/  IMAD R40, R46, 0x7e, RZ ;  /* 0x0000007e2e287824 */ /* 0x000fca00078e02ff */
[C---:B------:R-:W-:Y:S01]  /*7950*/  IADD3 R41, P2, PT, R40.reuse, R2, RZ ;  /* 0x0000000228297210 */ /* 0x040fe20007f5e0ff */
[----:B------:R0:W-:Y:S04]  /*7960*/  STS.U8 [R64+UR9+0x1900], R43 ;  /* 0x0019002b40007988 */ /* 0x0001e80008000009 */
[----:B0-----:R-:W4:Y:S04]  /*7970*/  LDL.LU R43, [R1+0x4c] ;  /* 0x00004c00012b7983 */ /* 0x001f280000300800 */
[----:B------:R0:W-:Y:S04]  /*7980*/  STS.U8 [R64+UR9+0x1d00], R59 ;  /* 0x001d003b40007988 */ /* 0x0001e80008000009 */
[----:B------:R-:W4:Y:S01]  /*7990*/  LDL.LU R62, [R1+0x44] ;  /* 0x00004400013e7983 */ /* 0x000f220000300800 */
[----:B0-----:R-:W-:-:S03]  /*79a0*/  LEA.HI.X.SX32 R59, R40, R3, 0x1, P2 ;  /* 0x00000003283b7211 */ /* 0x001fc600010f0eff */
[----:B------:R0:W-:Y:S01]  /*79b0*/  STL [R1+0x308], R41 ;  /* 0x0003082901007387 */ /* 0x0001e20000100800 */
[----:B------:R-:W-:-:S03]  /*79c0*/  @!P0 IMAD.MOV.U32 R40, RZ, RZ, R41 ;  /* 0x000000ffff288224 */ /* 0x000fc600078e0029 */
[----:B------:R1:W-:Y:S04]  /*79d0*/  STL [R1+0x304], R59 ;  /* 0x0003043b01007387 */ /* 0x0003e80000100800 */
[----:B------:R-:W4:Y:S01]  /*79e0*/  LDL.LU R63, [R1+0x40] ;  /* 0x00004000013f7983 */ /* 0x000f220000300800 */
[----:B0-----:R-:W-:-:S03]  /*79f0*/  @!P0 IMAD.MOV.U32 R41, RZ, RZ, R59 ;  /* 0x000000ffff298224 */ /* 0x001fc600078e003b */
[----:B-1----:R-:W4:Y:S04]  /*7a00*/  LDL.LU R59, [R1+0x10] ;  /* 0x00001000013b7983 */ /* 0x002f280000300800 */
[----:B------:R0:W-:Y:S04]  /*7a10*/  STS.U8 [R64+UR9+0x2100], R73 ;  /* 0x0021004940007988 */ /* 0x0001e80008000009 */
[----:B0-----:R-:W4:Y:S04]  /*7a20*/  LDL.LU R73, [R1+0x4] ;  /* 0x0000040001497983 */ /* 0x001f280000300800 */
[----:B--2---:R0:W-:Y:S04]  /*7a30*/  STS.U8 [R64+UR9+0x2500], R74 ;  /* 0x0025004a40007988 */ /* 0x0041e80008000009 */
[----:B---3--:R1:W-:Y:S04]  /*7a40*/  STS.U8 [R64+UR9+0x2900], R75 ;  /* 0x0029004b40007988 */ /* 0x0083e80008000009 */
[----:B0-----:R-:W2:Y:S04]  /*7a50*/  LDL.LU R74, [R1+0x3c] ;  /* 0x00003c00014a7983 */ /* 0x001ea80000300800 */
[----:B-1----:R-:W3:Y:S04]  /*7a60*/  LDL.LU R75, [R1+0x34] ;  /* 0x00003400014b7983 */ /* 0x002ee80000300800 */
[----:B----4-:R0:W-:Y:S04]  /*7a70*/  STS.U8 [R64+UR9+0x2d00], R81 ;  /* 0x002d005140007988 */ /* 0x0101e80008000009 */
[----:B0-----:R-:W4:Y:S01]  /*7a80*/  LDL.LU R81, [R1+0x30] ;  /* 0x0000300001517983 */ /* 0x001f220000300800 */
[----:B------:R-:W-:-:S06]  /*7a90*/  PRMT R44, RZ, 0x7610, R44 ;  /* 0x00007610ff2c7816 */ /* 0x000fcc000000002c */
[----:B------:R0:W4:Y:S02]  /*7aa0*/  @!P0 LDG.E.U8 R44, desc[UR20][R40.64] ;  /* 0x00000014282c8981 */ /* 0x000124000c1e1100 */
[----:B0-----:R-:W-:Y:S02]  /*7ab0*/  VIADD R40, R80, 0xfffffff8 ;  /* 0xfffffff850287836 */ /* 0x001fe40000000000 */
[----:B------:R-:W-:-:S03]  /*7ac0*/  IMAD R41, R46, 0x7, RZ ;  /* 0x000000072e297824 */ /* 0x000fc600078e02ff */
[----:B------:R-:W-:Y:S02]  /*7ad0*/  ISETP.GE.U32.AND P0, PT, R40, 0x7fffff79, PT ;  /* 0x7fffff792800780c */ /* 0x000fe40003f06070 */
[C---:B------:R-:W-:Y:S02]  /*7ae0*/  IADD3 R40, P2, PT, R41.reuse, R2, RZ ;  /* 0x0000000229287210 */ /* 0x040fe40007f5e0ff */
[----:B------:R-:W-:Y:S02]  /*7af0*/  PRMT R61, RZ, 0x7610, R61 ;  /* 0x00007610ff3d7816 */ /* 0x000fe4000000003d */
[----:B------:R-:W-:Y:S02]  /*7b00*/  LEA.HI.X.SX32 R41, R41, R3, 0x1, P2 ;  /* 0x0000000329297211 */ /* 0x000fe400010f0eff */
[----:B------:R-:W-:-:S05]  /*7b10*/  LOP3.LUT R72, R39, 0x30, RZ, 0x3c, !PT ;  /* 0x0000003027487812 */ /* 0x000fca00078e3cff */
[----:B------:R-:W4:Y:S01]  /*7b20*/  @!P0 LDG.E.U8 R61, desc[UR20][R40.64] ;  /* 0x00000014283d8981 */ /* 0x000f22000c1e1100 */
[----:B------:R-:W-:-:S03]  /*7b30*/  PRMT R60, RZ, 0x7610, R60 ;  /* 0x00007610ff3c7816 */ /* 0x000fc6000000003c */
[----:B------:R-:W-:Y:S04]  /*7b40*/  STS.U8 [R64+UR9+0x3100], R65 ;  /* 0x0031004140007988 */ /* 0x000fe80008000009 */
[----:B------:R0:W-:Y:S02]  /*7b50*/  STS.U8 [R64+UR9+0x3500], R42 ;  /* 0x0035002a40007988 */ /* 0x0001e40008000009 */
[----:B0-----:R-:W-:-:S05]  /*7b60*/  VIADD R42, R80, 0xfffffff0 ;  /* 0xfffffff0502a7836 */ /* 0x001fca0000000000 */
[----:B------:R-:W-:Y:S01]  /*7b70*/  ISETP.GE.U32.AND P0, PT, R42, 0x7fffff71, PT ;  /* 0x7fffff712a00780c */ /* 0x000fe20003f06070 */
[----:B------:R0:W-:Y:S02]  /*7b80*/  STS.U8 [R64+UR9+0x3900], R43 ;  /* 0x0039002b40007988 */ /* 0x0001e40008000009 */
[----:B0-----:R-:W-:Y:S02]  /*7b90*/  IMAD R43, R46, 0xf, RZ ;  /* 0x0000000f2e2b7824 */ /* 0x001fe400078e02ff */
[----:B------:R-:W-:Y:S03]  /*7ba0*/  STS.U8 [R64+UR9+0x3d00], R62 ;  /* 0x003d003e40007988 */ /* 0x000fe60008000009 */
[----:B------:R-:W-:-:S04]  /*7bb0*/  IADD3 R42, P2, PT, R43, R2, RZ ;  /* 0x000000022b2a7210 */ /* 0x000fc80007f5e0ff */
[----:B------:R-:W-:Y:S01]  /*7bc0*/  LEA.HI.X.SX32 R43, R43, R3, 0x1, P2 ;  /* 0x000000032b2b7211 */ /* 0x000fe200010f0eff */
[----:B------:R-:W-:Y:S04]  /*7bd0*/  STS.U8 [R72+UR9+0x180], R63 ;  /* 0x0001803f48007988 */ /* 0x000fe80008000009 */
[----:B------:R-:W4:Y:S04]  /*7be0*/  @!P0 LDG.E.U8 R60, desc[UR20][R42.64] ;  /* 0x000000142a3c8981 */ /* 0x000f28000c1e1100 */
[----:B------:R0:W-:Y:S02]  /*7bf0*/  STS.U8 [R72+UR9+0x580], R59 ;  /* 0x0005803b48007988 */ /* 0x0001e40008000009 */
[----:B0-----:R-:W-:-:S05]  /*7c00*/  VIADD R59, R80, 0xffffffe8 ;  /* 0xffffffe8503b7836 */ /* 0x001fca0000000000 */
[----:B------:R-:W-:Y:S01]  /*7c10*/  ISETP.GE.U32.AND P0, PT, R59, 0x7fffff69, PT ;  /* 0x7fffff693b00780c */ /* 0x000fe20003f06070 */
[----:B------:R-:W-:-:S05]  /*7c20*/  IMAD R59, R46, 0x17, RZ ;  /* 0x000000172e3b7824 */ /* 0x000fca00078e02ff */
[----:B------:R-:W-:-:S04]  /*7c30*/  IADD3 R62, P2, PT, R59, R2, RZ ;  /* 0x000000023b3e7210 */ /* 0x000fc80007f5e0ff */
[----:B------:R-:W-:Y:S02]  /*7c40*/  LEA.HI.X.SX32 R63, R59, R3, 0x1, P2 ;  /* 0x000000033b3f7211 */ /* 0x000fe400010f0eff */
[----:B------:R-:W-:Y:S01]  /*7c50*/  PRMT R59, RZ, 0x7610, R59 ;  /* 0x00007610ff3b7816 */ /* 0x000fe2000000003b */
[----:B------:R0:W-:Y:S05]  /*7c60*/  STS.U8 [R72+UR9+0x980], R73 ;  /* 0x0009804948007988 */ /* 0x0001ea0008000009 */
[----:B------:R1:W4:Y:S04]  /*7c70*/  @!P0 LDG.E.U8 R59, desc[UR20][R62.64] ;  /* 0x000000143e3b8981 */ /* 0x000328000c1e1100 */
[----:B0-----:R-:W4:Y:S04]  /*7c80*/  LDL.LU R73, [R1+0x14] ;  /* 0x0000140001497983 */ /* 0x001f280000300800 */
[----:B------:R1:W-:Y:S02]  /*7c90*/  STL [R1+0x10], R62 ;  /* 0x0000103e01007387 */ /* 0x0003e40000100800 */
[----:B-1----:R-:W-:-:S05]  /*7ca0*/  VIADD R62, R80, 0xffffffe0 ;  /* 0xffffffe0503e7836 */ /* 0x002fca0000000000 */
[----:B------:R-:W-:Y:S01]  /*7cb0*/  ISETP.GE.U32.AND P0, PT, R62, 0x7fffff61, PT ;  /* 0x7fffff613e00780c */ /* 0x000fe20003f06070 */
[----:B------:R-:W-:-:S05]  /*7cc0*/  IMAD R62, R46, 0x1f, RZ ;  /* 0x0000001f2e3e7824 */ /* 0x000fca00078e02ff */
[C---:B------:R-:W-:Y:S01]  /*7cd0*/  IADD3 R64, P2, PT, R62.reuse, R2, RZ ;  /* 0x000000023e407210 */ /* 0x040fe20007f5e0ff */
[----:B------:R0:W-:Y:S03]  /*7ce0*/  STL [R1+0x4], R63 ;  /* 0x0000043f01007387 */ /* 0x0001e60000100800 */
[----:B------:R-:W-:Y:S02]  /*7cf0*/  LEA.HI.X.SX32 R65, R62, R3, 0x1, P2 ;  /* 0x000000033e417211 */ /* 0x000fe400010f0eff */
[----:B------:R-:W-:Y:S01]  /*7d00*/  PRMT R62, RZ, 0x7610, R62 ;  /* 0x00007610ff3e7816 */ /* 0x000fe2000000003e */
[----:B0-----:R-:W4:Y:S05]  /*7d10*/  LDL.LU R63, [R1+0x1c] ;  /* 0x00001c00013f7983 */ /* 0x001f2a0000300800 */
[----:B------:R0:W4:Y:S04]  /*7d20*/  @!P0 LDG.E.U8 R62, desc[UR20][R64.64] ;  /* 0x00000014403e8981 */ /* 0x000128000c1e1100 */
[----:B--2---:R1:W-:Y:S04]  /*7d30*/  STS.U8 [R72+UR9+0xd80], R74 ;  /* 0x000d804a48007988 */ /* 0x0043e80008000009 */
[----:B---3--:R2:W-:Y:S04]  /*7d40*/  STS.U8 [R72+UR9+0x1180], R75 ;  /* 0x0011804b48007988 */ /* 0x0085e80008000009 */
[----:B-1----:R-:W3:Y:S04]  /*7d50*/  LDL.LU R74, [R1+0x18] ;  /* 0x00001800014a7983 */ /* 0x002ee80000300800 */
[----:B--2---:R-:W2:Y:S04]  /*7d60*/  LDL.LU R75, [R1+0xc] ;  /* 0x00000c00014b7983 */ /* 0x004ea80000300800 */
[----:B----4-:R1:W-:Y:S04]  /*7d70*/  STS.U8 [R72+UR9+0x1580], R81 ;  /* 0x0015805148007988 */ /* 0x0103e80008000009 */
[----:B-1----:R-:W4:Y:S04]  /*7d80*/  LDL.LU R81, [R1+0x8] ;  /* 0x0000080001517983 */ /* 0x002f280000300800 */
[----:B------:R1:W-:Y:S04]  /*7d90*/  STL [R1+0xd8], R64 ;  /* 0x0000d84001007387 */ /* 0x0003e80000100800 */
[----:B------:R0:W-:Y:S04]  /*7da0*/  STL [R1+0xd4], R65 ;  /* 0x0000d44101007387 */ /* 0x0001e80000100800 */
[----:B-1----:R-:W2:Y:S04]  /*7db0*/  LDL.LU R64, [R1+0x38] ;  /* 0x0000380001407983 */ /* 0x002ea80000300800 */
[----:B0-----:R-:W3:Y:S01]  /*7dc0*/  LDL.LU R65, [R1+0x28] ;  /* 0x0000280001417983 */ /* 0x001ee20000300800 */
[----:B------:R-:W-:-:S03]  /*7dd0*/  PRMT R71, RZ, 0x7610, R71 ;  /* 0x00007610ff477816 */ /* 0x000fc60000000047 */
[----:B--2---:R-:W-:Y:S04]  /*7de0*/  STS.U8 [R72+UR9+0x1980], R64 ;  /* 0x0019804048007988 */ /* 0x004fe80008000009 */
[----:B---3--:R-:W-:Y:S04]  /*7df0*/  STS.U8 [R72+UR9+0x1d80], R65 ;  /* 0x001d804148007988 */ /* 0x008fe80008000009 */
[----:B------:R0:W-:Y:S02]  /*7e00*/  STS.U8 [R72+UR9+0x2180], R63 ;  /* 0x0021803f48007988 */ /* 0x0001e40008000009 */
[----:B0-----:R-:W-:-:S05]  /*7e10*/  VIADD R63, R80, 0xffffffd8 ;  /* 0xffffffd8503f7836 */ /* 0x001fca0000000000 */
[----:B------:R-:W-:Y:S01]  /*7e20*/  ISETP.GE.U32.AND P0, PT, R63, 0x7fffff59, PT ;  /* 0x7fffff593f00780c */ /* 0x000fe20003f06070 */
[----:B------:R-:W-:-:S05]  /*7e30*/  IMAD R63, R46, 0x27, RZ ;  /* 0x000000272e3f7824 */ /* 0x000fca00078e02ff */
[----:B------:R-:W-:-:S04]  /*7e40*/  IADD3 R64, P2, PT, R63, R2, RZ ;  /* 0x000000023f407210 */ /* 0x000fc80007f5e0ff */
[----:B------:R-:W-:Y:S02]  /*7e50*/  LEA.HI.X.SX32 R65, R63, R3, 0x1, P2 ;  /* 0x000000033f417211 */ /* 0x000fe400010f0eff */
[----:B------:R-:W2:Y:S04]  /*7e60*/  LDL.LU R63, [R1+0x20] ;  /* 0x00002000013f7983 */ /* 0x000ea80000300800 */
[----:B------:R-:W-:Y:S04]  /*7e70*/  STL [R1+0x118], R64 ;  /* 0x0001184001007387 */ /* 0x000fe80000100800 */
[----:B------:R0:W-:Y:S04]  /*7e80*/  STL [R1+0x114], R65 ;  /* 0x0001144101007387 */ /* 0x0001e80000100800 */
[----:B------:R1:W3:Y:S04]  /*7e90*/  @!P0 LDG.E.U8 R71, desc[UR20][R64.64] ;  /* 0x0000001440478981 */ /* 0x0002e8000c1e1100 */
[----:B0-----:R-:W2:Y:S01]  /*7ea0*/  LDL.LU R65, [R1+0x24] ;  /* 0x0000240001417983 */ /* 0x001ea20000300800 */
[----:B------:R-:W-:-:S02]  /*7eb0*/  PRMT R70, RZ, 0x7610, R70 ;  /* 0x00007610ff467816 */ /* 0x000fc40000000046 */
[----:B------:R-:W-:Y:S02]  /*7ec0*/  PRMT R69, RZ, 0x7610, R69 ;  /* 0x00007610ff457816 */ /* 0x000fe40000000045 */
[----:B------:R-:W-:Y:S02]  /*7ed0*/  PRMT R68, RZ, 0x7610, R68 ;  /* 0x00007610ff447816 */ /* 0x000fe40000000044 */
[----:B------:R-:W-:Y:S02]  /*7ee0*/  PRMT R67, RZ, 0x7610, R67 ;  /* 0x00007610ff437816 */ /* 0x000fe40000000043 */
[----:B------:R-:W-:Y:S01]  /*7ef0*/  PRMT R66, RZ, 0x7610, R66 ;  /* 0x00007610ff427816 */ /* 0x000fe20000000042 */
[----:B--2---:R-:W-:Y:S04]  /*7f00*/  STS.U8 [R72+UR9+0x2580], R65 ;  /* 0x0025804148007988 */ /* 0x004fe80008000009 */
[----:B------:R0:W-:Y:S02]  /*7f10*/  STS.U8 [R72+UR9+0x2980], R63 ;  /* 0x0029803f48007988 */ /* 0x0001e40008000009 */
[----:B0-----:R-:W-:-:S05]  /*7f20*/  VIADD R63, R80, 0xffffffd0 ;  /* 0xffffffd0503f7836 */ /* 0x001fca0000000000 */
[----:B------:R-:W-:Y:S01]  /*7f30*/  ISETP.GE.U32.AND P0, PT, R63, 0x7fffff51, PT ;  /* 0x7fffff513f00780c */ /* 0x000fe20003f06070 */
[----:B------:R-:W-:-:S05]  /*7f40*/  IMAD R63, R46, 0x2f, RZ ;  /* 0x0000002f2e3f7824 */ /* 0x000fca00078e02ff */
[----:B-1----:R-:W-:-:S04]  /*7f50*/  IADD3 R64, P2, PT, R63, R2, RZ ;  /* 0x000000023f407210 */ /* 0x002fc80007f5e0ff */
[----:B------:R-:W-:Y:S01]  /*7f60*/  LEA.HI.X.SX32 R65, R63, R3, 0x1, P2 ;  /* 0x000000033f417211 */ /* 0x000fe200010f0eff */
[----:B------:R-:W-:-:S04]  /*7f70*/  VIADD R63, R80, 0xffffffc8 ;  /* 0xffffffc8503f7836 */ /* 0x000fc80000000000 */
[----:B------:R0:W2:Y:S01]  /*7f80*/  @!P0 LDG.E.U8 R70, desc[UR20][R64.64] ;  /* 0x0000001440468981 */ /* 0x0000a2000c1e1100 */
[----:B------:R-:W-:Y:S01]  /*7f90*/  ISETP.GE.U32.AND P0, PT, R63, 0x7fffff49, PT ;  /* 0x7fffff493f00780c */ /* 0x000fe20003f06070 */
[----:B------:R-:W-:Y:S02]  /*7fa0*/  IMAD R63, R46, 0x37, RZ ;  /* 0x000000372e3f7824 */ /* 0x000fe400078e02ff */
[----:B------:R0:W-:Y:S04]  /*7fb0*/  STL [R1+0x158], R64 ;  /* 0x0001584001007387 */ /* 0x0001e80000100800 */
[----:B------:R1:W-:Y:S01]  /*7fc0*/  STL [R1+0x154], R65 ;  /* 0x0001544101007387 */ /* 0x0003e20000100800 */
[----:B0-----:R-:W-:-:S04]  /*7fd0*/  IADD3 R64, P2, PT, R63, R2, RZ ;  /* 0x000000023f407210 */ /* 0x001fc80007f5e0ff */
[----:B-1----:R-:W-:Y:S01]  /*7fe0*/  LEA.HI.X.SX32 R65, R63, R3, 0x1, P2 ;  /* 0x000000033f417211 */ /* 0x002fe200010f0eff */
[----:B------:R-:W-:-:S04]  /*7ff0*/  VIADD R63, R80, 0xffffffc0 ;  /* 0xffffffc0503f7836 */ /* 0x000fc80000000000 */
[----:B------:R0:W2:Y:S01]  /*8000*/  @!P0 LDG.E.U8 R69, desc[UR20][R64.64] ;  /* 0x0000001440458981 */ /* 0x0000a2000c1e1100 */
[----:B------:R-:W-:Y:S01]  /*8010*/  ISETP.GE.U32.AND P0, PT, R63, 0x7fffff41, PT ;  /* 0x7fffff413f00780c */ /* 0x000fe20003f06070 */
[----:B------:R-:W-:Y:S02]  /*8020*/  IMAD R63, R46, 0x3f, RZ ;  /* 0x0000003f2e3f7824 */ /* 0x000fe400078e02ff */
[----:B------:R0:W-:Y:S04]  /*8030*/  STL [R1+0x198], R64 ;  /* 0x0001984001007387 */ /* 0x0001e80000100800 */
[----:B------:R1:W-:Y:S01]  /*8040*/  STL [R1+0x194], R65 ;  /* 0x0001944101007387 */ /* 0x0003e20000100800 */
[----:B0-----:R-:W-:-:S03]  /*8050*/  IADD3 R64, P2, PT, R63, R2, RZ ;  /* 0x000000023f407210 */ /* 0x001fc60007f5e0ff */
[----:B------:R-:W-:Y:S01]  /*8060*/  STS.U8 [R72+UR9+0x2d80], R73 ;  /* 0x002d804948007988 */ /* 0x000fe20008000009 */
[----:B-1----:R-:W-:-:S03]  /*8070*/  LEA.HI.X.SX32 R65, R63, R3, 0x1, P2 ;  /* 0x000000033f417211 */ /* 0x002fc600010f0eff */
[----:B------:R0:W-:Y:S01]  /*8080*/  STS.U8 [R72+UR9+0x3180], R74 ;  /* 0x0031804a48007988 */ /* 0x0001e20008000009 */
[----:B------:R-:W-:-:S03]  /*8090*/  VIADD R63, R80, 0xffffffb8 ;  /* 0xffffffb8503f7836 */ /* 0x000fc60000000000 */
[----:B------:R-:W-:Y:S04]  /*80a0*/  STS.U8 [R72+UR9+0x3580], R75 ;  /* 0x0035804b48007988 */ /* 0x000fe80008000009 */
[----:B------:R1:W2:Y:S01]  /*80b0*/  @!P0 LDG.E.U8 R68, desc[UR20][R64.64] ;  /* 0x0000001440448981 */ /* 0x0002a2000c1e1100 */
[----:B0-----:R-:W-:-:S03]  /*80c0*/  LOP3.LUT R74, R39, 0x40, RZ, 0x3c, !PT ;  /* 0x00000040274a7812 */ /* 0x001fc600078e3cff */
[----:B----4-:R-:W-:Y:S01]  /*80d0*/  STS.U8 [R72+UR9+0x3980], R81 ;  /* 0x0039805148007988 */ /* 0x010fe20008000009 */
[----:B------:R-:W-:Y:S01]  /*80e0*/  ISETP.GE.U32.AND P0, PT, R63, 0x7fffff39, PT ;  /* 0x7fffff393f00780c */ /* 0x000fe20003f06070 */
[----:B------:R-:W-:Y:S02]  /*80f0*/  IMAD R63, R46, 0x47, RZ ;  /* 0x000000472e3f7824 */ /* 0x000fe400078e02ff */
[----:B------:R0:W-:Y:S04]  /*8100*/  STS.U8 [R72+UR9+0x3d80], R24 ;  /* 0x003d801848007988 */ /* 0x0001e80008000009 */
[----:B------:R4:W-:Y:S04]  /*8110*/  STS.U8 [R74+UR9+0x200], R25 ;  /* 0x000200194a007988 */ /* 0x0009e80008000009 */
[----:B------:R1:W-:Y:S04]  /*8120*/  STS.U8 [R74+UR9+0x600], R22 ;  /* 0x000600164a007988 */ /* 0x0003e80008000009 */
[----:B0-----:R-:W5:Y:S04]  /*8130*/  LDL.LU R24, [R1+0x5b8] ;  /* 0x0005b80001187983 */ /* 0x001f680000300800 */
[----:B----4-:R-:W5:Y:S04]  /*8140*/  LDL.LU R25, [R1+0x5b4] ;  /* 0x0005b40001197983 */ /* 0x010f680000300800 */
[----:B-1----:R-:W5:Y:S04]  /*8150*/  LDL.LU R22, [R1+0x5b0] ;  /* 0x0005b00001167983 */ /* 0x002f680000300800 */
[----:B------:R0:W-:Y:S04]  /*8160*/  STS.U8 [R74+UR9+0xa00], R23 ;  /* 0x000a00174a007988 */ /* 0x0001e80008000009 */
[----:B0-----:R-:W5:Y:S04]  /*8170*/  LDL.LU R23, [R1+0x5ac] ;  /* 0x0005ac0001177983 */ /* 0x001f680000300800 */
[----:B------:R0:W-:Y:S04]  /*8180*/  STL [R1+0x1f4], R64 ;  /* 0x0001f44001007387 */ /* 0x0001e80000100800 */
[----:B------:R1:W-:Y:S01]  /*8190*/  STL [R1+0x1f0], R65 ;  /* 0x0001f04101007387 */ /* 0x0003e20000100800 */
[----:B0-----:R-:W-:-:S04]  /*81a0*/  IADD3 R64, P2, PT, R63, R2, RZ ;  /* 0x000000023f407210 */ /* 0x001fc80007f5e0ff */
[----:B-1----:R-:W-:Y:S01]  /*81b0*/  LEA.HI.X.SX32 R65, R63, R3, 0x1, P2 ;  /* 0x000000033f417211 */ /* 0x002fe200010f0eff */
[----:B------:R-:W-:Y:S01]  /*81c0*/  VIADD R63, R80, 0xffffffb0 ;  /* 0xffffffb0503f7836 */ /* 0x000fe20000000000 */
[----:B------:R0:W-:Y:S04]  /*81d0*/  STS.U8 [R74+UR9+0xe00], R20 ;  /* 0x000e00144a007988 */ /* 0x0001e80008000009 */
[----:B------:R1:W4:Y:S01]  /*81e0*/  @!P0 LDG.E.U8 R67, desc[UR20][R64.64] ;  /* 0x0000001440438981 */ /* 0x000322000c1e1100 */
[----:B------:R-:W-:Y:S01]  /*81f0*/  ISETP.GE.U32.AND P0, PT, R63, 0x7fffff31, PT ;  /* 0x7fffff313f00780c */ /* 0x000fe20003f06070 */
[----:B------:R-:W-:Y:S02]  /*8200*/  IMAD R63, R46, 0x4f, RZ ;  /* 0x0000004f2e3f7824 */ /* 0x000fe400078e02ff */
[----:B------:R1:W-:Y:S04]  /*8210*/  STS.U8 [R74+UR9+0x1200], R21 ;  /* 0x001200154a007988 */ /* 0x0003e80008000009 */
[----:B0-----:R-:W5:Y:S04]  /*8220*/  LDL.LU R20, [R1+0x5a8] ;  /* 0x0005a80001147983 */ /* 0x001f680000300800 */
[----:B-1----:R-:W5:Y:S04]  /*8230*/  LDL.LU R21, [R1+0x5a4] ;  /* 0x0005a40001157983 */ /* 0x002f680000300800 */
        /* <DEDUP_REMOVED lines=8> */
[----:B------:R-:W-:Y:S04]  /*82c0*/  STS.U8 [R74+UR9+0x1600], R124 ;  /* 0x0016007c4a007988 */ /* 0x000fe80008000009 */
[----:B------:R1:W-:Y:S01]  /*82d0*/  STS.U8 [R74+UR9+0x1a00], R18 ;  /* 0x001a00124a007988 */ /* 0x0003e20008000009 */
[----:B------:R-:W-:-:S03]  /*82e0*/  IADD3 R72, P2, PT, R63, R2, RZ ;  /* 0x000000023f487210 */ /* 0x000fc60007f5e0ff */
[----:B------:R0:W-:Y:S01]  /*82f0*/  STS.U8 [R74+UR9+0x1e00], R19 ;  /* 0x001e00134a007988 */ /* 0x0001e20008000009 */
[----:B------:R-:W-:-:S03]  /*8300*/  LEA.HI.X.SX32 R73, R63, R3, 0x1, P2 ;  /* 0x000000033f497211 */ /* 0x000fc600010f0eff */
[----:B-1----:R-:W5:Y:S04]  /*8310*/  LDL.LU R18, [R1+0x5a0] ;  /* 0x0005a00001127983 */ /* 0x002f680000300800 */
[----:B0-----:R-:W5:Y:S04]  /*8320*/  LDL.LU R19, [R1+0x59c] ;  /* 0x00059c0001137983 */ /* 0x001f680000300800 */
[----:B------:R-:W-:Y:S01]  /*8330*/  STL [R1+0x274], R64 ;  /* 0x0002744001007387 */ /* 0x000fe20000100800 */
[----:B------:R-:W-:-:S03]  /*8340*/  VIADD R63, R80, 0xffffffa0 ;  /* 0xffffffa0503f7836 */ /* 0x000fc60000000000 */
[----:B------:R0:W-:Y:S02]  /*8350*/  STL [R1+0x270], R65 ;  /* 0x0002704101007387 */ /* 0x0001e40000100800 */
[----:B0-----:R-:W-:-:S06]  /*8360*/  PRMT R65, RZ, 0x7610, R65 ;  /* 0x00007610ff417816 */ /* 0x001fcc0000000041 */
[----:B------:R0:W2:Y:S01]  /*8370*/  @!P0 LDG.E.U8 R65, desc[UR20][R72.64] ;  /* 0x0000001448418981 */ /* 0x0000a2000c1e1100 */
[----:B------:R-:W-:Y:S01]  /*8380*/  ISETP.GE.U32.AND P0, PT, R63, 0x7fffff21, PT ;  /* 0x7fffff213f00780c */ /* 0x000fe20003f06070 */
[----:B------:R-:W-:Y:S02]  /*8390*/  IMAD R63, R46, 0x5f, RZ ;  /* 0x0000005f2e3f7824 */ /* 0x000fe400078e02ff */
[----:B------:R-:W-:Y:S03]  /*83a0*/  STS.U8 [R74+UR9+0x2200], R121 ;  /* 0x002200794a007988 */ /* 0x000fe60008000009 */
[C---:B------:R-:W-:Y:S01]  /*83b0*/  IADD3 R75, P2, PT, R63.reuse, R2, RZ ;  /* 0x000000023f4b7210 */ /* 0x040fe20007f5e0ff */
[----:B------:R1:W-:Y:S03]  /*83c0*/  STS.U8 [R74+UR9+0x2600], R16 ;  /* 0x002600104a007988 */ /* 0x0003e60008000009 */
[----:B------:R-:W-:Y:S01]  /*83d0*/  LEA.HI.X.SX32 R81, R63, R3, 0x1, P2 ;  /* 0x000000033f517211 */ /* 0x000fe200010f0eff */
[----:B------:R0:W-:Y:S01]  /*83e0*/  STS.U8 [R74+UR9+0x2a00], R17 ;  /* 0x002a00114a007988 */ /* 0x0001e20008000009 */
[----:B------:R-:W-:-:S03]  /*83f0*/  PRMT R64, RZ, 0x7610, R64 ;  /* 0x00007610ff407816 */ /* 0x000fc60000000040 */
[----:B-1----:R-:W5:Y:S04]  /*8400*/  LDL.LU R16, [R1+0x598] ;  /* 0x0005980001107983 */ /* 0x002f680000300800 */
[----:B0-----:R-:W5:Y:S01]  /*8410*/  LDL.LU R17, [R1+0x594] ;  /* 0x0005940001117983 */ /* 0x001f620000300800 */
[----:B------:R-:W-:-:S03]  /*8420*/  VIADD R63, R80, 0xffffff98 ;  /* 0xffffff98503f7836 */ /* 0x000fc60000000000 */
[----:B------:R0:W-:Y:S04]  /*8430*/  STL [R1+0x298], R72 ;  /* 0x0002984801007387 */ /* 0x0001e80000100800 */
[----:B------:R1:W-:Y:S01]  /*8440*/  STL [R1+0x294], R73 ;  /* 0x0002944901007387 */ /* 0x0003e20000100800 */
[----:B0-----:R-:W-:Y:S02]  /*8450*/  @!P0 IMAD.MOV.U32 R72, RZ, RZ, R75 ;  /* 0x000000ffff488224 */ /* 0x001fe400078e004b */
[----:B-1----:R-:W-:-:S05]  /*8460*/  @!P0 IMAD.MOV.U32 R73, RZ, RZ, R81 ;  /* 0x000000ffff498224 */ /* 0x002fca00078e0051 */
[----:B------:R0:W2:Y:S01]  /*8470*/  @!P0 LDG.E.U8 R64, desc[UR20][R72.64] ;  /* 0x0000001448408981 */ /* 0x0000a2000c1e1100 */
[----:B------:R-:W-:Y:S01]  /*8480*/  ISETP.GE.U32.AND P0, PT, R63, 0x7fffff19, PT ;  /* 0x7fffff193f00780c */ /* 0x000fe20003f06070 */
[----:B------:R-:W-:-:S05]  /*8490*/  IMAD R63, R46, 0x67, RZ ;  /* 0x000000672e3f7824 */ /* 0x000fca00078e02ff */
[----:B0-----:R-:W-:-:S04]  /*84a0*/  IADD3 R72, P2, PT, R63, R2, RZ ;  /* 0x000000023f487210 */ /* 0x001fc80007f5e0ff */
[----:B------:R-:W-:Y:S02]  /*84b0*/  LEA.HI.X.SX32 R73, R63, R3, 0x1, P2 ;  /* 0x000000033f497211 */ /* 0x000fe400010f0eff */
[----:B------:R-:W-:Y:S01]  /*84c0*/  PRMT R63, RZ, 0x7610, R63 ;  /* 0x00007610ff3f7816 */ /* 0x000fe2000000003f */
[----:B------:R-:W-:Y:S04]  /*84d0*/  STL [R1+0x2b0], R75 ;  /* 0x0002b04b01007387 */ /* 0x000fe80000100800 */
[----:B------:R-:W-:Y:S04]  /*84e0*/  STL [R1+0x2ac], R81 ;  /* 0x0002ac5101007387 */ /* 0x000fe80000100800 */
[----:B------:R0:W-:Y:S04]  /*84f0*/  STL [R1+0x2c8], R72 ;  /* 0x0002c84801007387 */ /* 0x0001e80000100800 */
[----:B------:R0:W4:Y:S04]  /*8500*/  @!P0 LDG.E.U8 R63, desc[UR20][R72.64] ;  /* 0x00000014483f8981 */ /* 0x000128000c1e1100 */
[----:B------:R1:W-:Y:S01]  /*8510*/  STS.U8 [R74+UR9+0x2e00], R117 ;  /* 0x002e00754a007988 */ /* 0x0003e20008000009 */
[----:B0-----:R-:W-:-:S03]  /*8520*/  VIADD R72, R80, 0xffffff90 ;  /* 0xffffff9050487836 */ /* 0x001fc60000000000 */
[----:B------:R-:W-:Y:S02]  /*8530*/  STS.U8 [R74+UR9+0x3200], R125 ;  /* 0x0032007d4a007988 */ /* 0x000fe40008000009 */
[----:B------:R-:W-:Y:S01]  /*8540*/  ISETP.GE.U32.AND P0, PT, R72, 0x7fffff11, PT ;  /* 0x7fffff114800780c */ /* 0x000fe20003f06070 */
[----:B------:R-:W-:Y:S01]  /*8550*/  IMAD R72, R46, 0x6f, RZ ;  /* 0x0000006f2e487824 */ /* 0x000fe200078e02ff */
[----:B------:R-:W-:Y:S01]  /*8560*/  STS.U8 [R74+UR9+0x3600], R120 ;  /* 0x003600784a007988 */ /* 0x000fe20008000009 */
[----:B-1----:R-:W-:-:S03]  /*8570*/  LOP3.LUT R117, R39, 0x50, RZ, 0x3c, !PT ;  /* 0x0000005027757812 */ /* 0x002fc600078e3cff */
[----:B------:R-:W-:Y:S04]  /*8580*/  STS.U8 [R74+UR9+0x3a00], R119 ;  /* 0x003a00774a007988 */ /* 0x000fe80008000009 */
[----:B------:R0:W-:Y:S04]  /*8590*/  STS.U8 [R74+UR9+0x3e00], R123 ;  /* 0x003e007b4a007988 */ /* 0x0001e80008000009 */
[----:B------:R-:W-:Y:S01]  /*85a0*/  STS.U8 [R117+UR9+0x280], R122 ;  /* 0x0002807a75007988 */ /* 0x000fe20008000009 */
[----:B0-----:R-:W-:-:S03]  /*85b0*/  IADD3 R74, P2, PT, R72, R2, RZ ;  /* 0x00000002484a7210 */ /* 0x001fc60007f5e0ff */
[----:B------:R-:W-:Y:S01]  /*85c0*/  STS.U8 [R117+UR9+0x680], R116 ;  /* 0x0006807475007988 */ /* 0x000fe20008000009 */
[----:B------:R-:W-:-:S03]  /*85d0*/  LEA.HI.X.SX32 R75, R72, R3, 0x1, P2 ;  /* 0x00000003484b7211 */ /* 0x000fc600010f0eff */
[----:B------:R-:W-:Y:S04]  /*85e0*/  STS.U8 [R117+UR9+0xa80], R115 ;  /* 0x000a807375007988 */ /* 0x000fe80008000009 */
[----:B------:R-:W-:Y:S04]  /*85f0*/  STS.U8 [R117+UR9+0xe80], R118 ;  /* 0x000e807675007988 */ /* 0x000fe80008000009 */
[----:B------:R-:W-:Y:S04]  /*8600*/  STL [R1+0x2c4], R73 ;  /* 0x0002c44901007387 */ /* 0x000fe80000100800 */
[----:B------:R-:W-:Y:S04]  /*8610*/  STS.U8 [R117+UR9+0x1280], R113 ;  /* 0x0012807175007988 */ /* 0x000fe80008000009 */
[----:B------:R-:W-:Y:S04]  /*8620*/  STS.U8 [R117+UR9+0x1680], R112 ;  /* 0x0016807075007988 */ /* 0x000fe80008000009 */
[----:B------:R-:W-:Y:S04]  /*8630*/  STL [R1+0x2e0], R74 ;  /* 0x0002e04a01007387 */ /* 0x000fe80000100800 */
[----:B------:R-:W-:Y:S04]  /*8640*/  STL [R1+0x2dc], R75 ;  /* 0x0002dc4b01007387 */ /* 0x000fe80000100800 */
[----:B------:R0:W-:Y:S04]  /*8650*/  STS.U8 [R117+UR9+0x1a80], R47 ;  /* 0x001a802f75007988 */ /* 0x0001e80008000009 */
[----:B0-----:R-:W4:Y:S01]  /*8660*/  LDL.LU R47, [R1+0x590] ;  /* 0x00059000012f7983 */ /* 0x001f220000300800 */
[----:B------:R-:W-:Y:S01]  /*8670*/  PRMT R73, RZ, 0x7610, R73 ;  /* 0x00007610ff497816 */ /* 0x000fe20000000049 */
[----:B------:R-:W-:-:S05]  /*8680*/  VIADD R72, R80, 0xffffff88 ;  /* 0xffffff8850487836 */ /* 0x000fca0000000000 */
[----:B------:R0:W4:Y:S01]  /*8690*/  @!P0 LDG.E.U8 R73, desc[UR20][R74.64] ;  /* 0x000000144a498981 */ /* 0x000122000c1e1100 */
[----:B------:R-:W-:Y:S01]  /*86a0*/  ISETP.GE.U32.AND P0, PT, R72, 0x7fffff09, PT ;  /* 0x7fffff094800780c */ /* 0x000fe20003f06070 */
[----:B------:R-:W-:-:S05]  /*86b0*/  IMAD R72, R46, 0x77, RZ ;  /* 0x000000772e487824 */ /* 0x000fca00078e02ff */
[----:B0-----:R-:W-:-:S04]  /*86c0*/  IADD3 R74, P2, PT, R72, R2, RZ ;  /* 0x00000002484a7210 */ /* 0x001fc80007f5e0ff */
[----:B------:R-:W-:Y:S02]  /*86d0*/  LEA.HI.X.SX32 R75, R72, R3, 0x1, P2 ;  /* 0x00000003484b7211 */ /* 0x000fe400010f0eff */
[----:B------:R-:W-:Y:S01]  /*86e0*/  PRMT R72, RZ, 0x7610, R72 ;  /* 0x00007610ff487816 */ /* 0x000fe20000000048 */
[----:B------:R0:W-:Y:S05]  /*86f0*/  STL [R1+0x2f8], R74 ;  /* 0x0002f84a01007387 */ /* 0x0001ea0000100800 */
[----:B------:R0:W4:Y:S02]  /*8700*/  @!P0 LDG.E.U8 R72, desc[UR20][R74.64] ;  /* 0x000000144a488981 */ /* 0x000124000c1e1100 */
[----:B0-----:R-:W-:-:S05]  /*8710*/  VIADD R74, R80, 0xffffff80 ;  /* 0xffffff80504a7836 */ /* 0x001fca0000000000 */
[----:B------:R-:W-:Y:S01]  /*8720*/  ISETP.GE.U32.AND P0, PT, R74, 0x7fffff01, PT ;  /* 0x7fffff014a00780c */ /* 0x000fe20003f06070 */
[----:B------:R-:W-:Y:S01]  /*8730*/  IMAD R74, R46, 0x7f, RZ ;  /* 0x0000007f2e4a7824 */ /* 0x000fe200078e02ff */
[----:B------:R0:W-:Y:S01]  /*8740*/  STL [R1+0x2f4], R75 ;  /* 0x0002f44b01007387 */ /* 0x0001e20000100800 */
[----:B------:R-:W1:Y:S03]  /*8750*/  S2R R124, SR_TID.X ;  /* 0x00000000007c7919 */ /* 0x000e660000002100 */
[C---:B0-----:R-:W-:Y:S01]  /*8760*/  IADD3 R75, P2, PT, R74.reuse, R2, RZ ;  /* 0x000000024a4b7210 */ /* 0x041fe20007f5e0ff */
[----:B------:R-:W-:Y:S03]  /*8770*/  STS.U8 [R117+UR9+0x1e80], R101 ;  /* 0x001e806575007988 */ /* 0x000fe60008000009 */
[----:B------:R-:W-:Y:S01]  /*8780*/  LEA.HI.X.SX32 R80, R74, R3, 0x1, P2 ;  /* 0x000000034a507211 */ /* 0x000fe200010f0eff */
[----:B------:R-:W-:Y:S04]  /*8790*/  STS.U8 [R117+UR9+0x2280], R98 ;  /* 0x0022806275007988 */ /* 0x000fe80008000009 */
[----:B------:R-:W-:Y:S01]  /*87a0*/  STL [R1+0x310], R75 ;  /* 0x0003104b01007387 */ /* 0x000fe20000100800 */
[----:B------:R-:W-:-:S03]  /*87b0*/  @!P0 IMAD.MOV.U32 R81, RZ, RZ, R80 ;  /* 0x000000ffff518224 */ /* 0x000fc600078e0050 */
[----:B------:R-:W-:Y:S04]  /*87c0*/  STS.U8 [R117+UR9+0x2680], R96 ;  /* 0x0026806075007988 */ /* 0x000fe80008000009 */
[----:B------:R0:W-:Y:S04]  /*87d0*/  STL [R1+0x30c], R80 ;  /* 0x00030c5001007387 */ /* 0x0001e80000100800 */
[----:B------:R-:W-:Y:S04]  /*87e0*/  STS.U8 [R117+UR9+0x2a80], R94 ;  /* 0x002a805e75007988 */ /* 0x000fe80008000009 */
[----:B------:R-:W-:Y:S01]  /*87f0*/  STS.U8 [R117+UR9+0x2e80], R91 ;  /* 0x002e805b75007988 */ /* 0x000fe20008000009 */
[----:B0-----:R-:W-:Y:S01]  /*8800*/  @!P0 IMAD.MOV.U32 R80, RZ, RZ, R75 ;  /* 0x000000ffff508224 */ /* 0x001fe200078e004b */
[----:B------:R-:W-:-:S02]  /*8810*/  LOP3.LUT R75, R39, 0x60, RZ, 0x3c, !PT ;  /* 0x00000060274b7812 */ /* 0x000fc400078e3cff */
[----:B------:R-:W-:Y:S04]  /*8820*/  STS.U8 [R117+UR9+0x3280], R90 ;  /* 0x0032805a75007988 */ /* 0x000fe80008000009 */
        /* <DEDUP_REMOVED lines=16> */
[----:B------:R0:W-:Y:S01]  /*8930*/  STS.U8 [R75+UR9+0x3700], R48 ;  /* 0x003700304b007988 */ /* 0x0001e20008000009 */
[----:B-1----:R-:W-:-:S03]  /*8940*/  LOP3.LUT R124, R124, 0x7f, RZ, 0xc0, !PT ;  /* 0x0000007f7c7c7812 */ /* 0x002fc600078ec0ff */
[----:B------:R-:W-:Y:S01]  /*8950*/  STS.U8 [R75+UR9+0x3b00], R45 ;  /* 0x003b002d4b007988 */ /* 0x000fe20008000009 */
[----:B0-----:R-:W-:-:S03]  /*8960*/  LOP3.LUT R48, R39, 0x70, RZ, 0x3c, !PT ;  /* 0x0000007027307812 */ /* 0x001fc600078e3cff */
[----:B------:R-:W-:Y:S01]  /*8970*/  STS.U8 [R75+UR9+0x3f00], R44 ;  /* 0x003f002c4b007988 */ /* 0x000fe20008000009 */
[----:B------:R-:W-:-:S03]  /*8980*/  PRMT R74, RZ, 0x7610, R74 ;  /* 0x00007610ff4a7816 */ /* 0x000fc6000000004a */
[----:B------:R-:W-:Y:S04]  /*8990*/  STS.U8 [R48+UR9+0x380], R61 ;  /* 0x0003803d30007988 */ /* 0x000fe80008000009 */
[----:B------:R-:W-:Y:S04]  /*89a0*/  STS.U8 [R48+UR9+0x780], R60 ;  /* 0x0007803c30007988 */ /* 0x000fe80008000009 */
[----:B------:R-:W-:Y:S04]  /*89b0*/  STS.U8 [R48+UR9+0xb80], R59 ;  /* 0x000b803b30007988 */ /* 0x000fe80008000009 */
[----:B------:R-:W-:Y:S04]  /*89c0*/  STS.U8 [R48+UR9+0xf80], R62 ;  /* 0x000f803e30007988 */ /* 0x000fe80008000009 */
[----:B---3--:R-:W-:Y:S04]  /*89d0*/  STS.U8 [R48+UR9+0x1380], R71 ;  /* 0x0013804730007988 */ /* 0x008fe80008000009 */
[----:B--2---:R-:W-:Y:S04]  /*89e0*/  STS.U8 [R48+UR9+0x1780], R70 ;  /* 0x0017804630007988 */ /* 0x004fe80008000009 */
[----:B------:R-:W-:Y:S04]  /*89f0*/  STS.U8 [R48+UR9+0x1b80], R69 ;  /* 0x001b804530007988 */ /* 0x000fe80008000009 */
[----:B------:R0:W2:Y:S04]  /*8a00*/  @!P0 LDG.E.U8 R74, desc[UR20][R80.64] ;  /* 0x00000014504a8981 */ /* 0x0000a8000c1e1100 */
[----:B------:R-:W-:Y:S04]  /*8a10*/  STS.U8 [R48+UR9+0x1f80], R68 ;  /* 0x001f804430007988 */ /* 0x000fe80008000009 */
[----:B----4-:R-:W-:Y:S04]  /*8a20*/  STS.U8 [R48+UR9+0x2380], R67 ;  /* 0x0023804330007988 */ /* 0x010fe80008000009 */
[----:B------:R-:W-:Y:S04]  /*8a30*/  STS.U8 [R48+UR9+0x2780], R66 ;  /* 0x0027804230007988 */ /* 0x000fe80008000009 */
[----:B------:R-:W-:Y:S01]  /*8a40*/  STS.U8 [R48+UR9+0x2b80], R65 ;  /* 0x002b804130007988 */ /* 0x000fe20008000009 */
[----:B------:R-:W-:-:S03]  /*8a50*/  IMAD R54, R9, UR4, RZ ;  /* 0x0000000409367c24 */ /* 0x000fc6000f8e02ff */
[----:B------:R-:W-:Y:S01]  /*8a60*/  STS.U8 [R48+UR9+0x2f80], R64 ;  /* 0x002f804030007988 */ /* 0x000fe20008000009 */
[----:B------:R-:W-:-:S03]  /*8a70*/  IMAD R49, R15, UR4, RZ ;  /* 0x000000040f317c24 */ /* 0x000fc6000f8e02ff */
[----:B------:R1:W-:Y:S01]  /*8a80*/  STS.U8 [R48+UR9+0x3380], R63 ;  /* 0x0033803f30007988 */ /* 0x0003e20008000009 */
[----:B------:R-:W-:Y:S02]  /*8a90*/  IMAD R58, R111, UR4, RZ ;  /* 0x000000046f3a7c24 */ /* 0x000fe4000f8e02ff */
[----:B-1----:R-:W-:Y:S02]  /*8aa0*/  IMAD R48, R14, UR4, RZ ;  /* 0x000000040e307c24 */ /* 0x002fe4000f8e02ff */
[----:B------:R-:W-:Y:S01]  /*8ab0*/  IMAD R56, R7, UR4, RZ ;  /* 0x0000000407387c24 */ /* 0x000fe2000f8e02ff */
[----:B------:R-:W5:Y:S01]  /*8ac0*/  LDL.LU R14, [R1+0x58c] ;  /* 0x00058c00010e7983 */ /* 0x000f620000300800 */
[----:B------:R-:W-:Y:S02]  /*8ad0*/  IMAD R55, R8, UR4, RZ ;  /* 0x0000000408377c24 */ /* 0x000fe4000f8e02ff */
[----:B------:R-:W-:Y:S02]  /*8ae0*/  IMAD R60, R109, UR4, RZ ;  /* 0x000000046d3c7c24 */ /* 0x000fe4000f8e02ff */
[----:B------:R-:W-:-:S02]  /*8af0*/  IMAD R57, R6, UR4, RZ ;  /* 0x0000000406397c24 */ /* 0x000fc4000f8e02ff */
[----:B------:R-:W-:Y:S02]  /*8b00*/  IMAD R63, R106, UR7, RZ ;  /* 0x000000076a3f7c24 */ /* 0x000fe4000f8e02ff */
[----:B------:R-:W-:Y:S02]  /*8b10*/  IMAD R50, R13, UR4, RZ ;  /* 0x000000040d327c24 */ /* 0x000fe4000f8e02ff */
[----:B------:R-:W-:Y:S02]  /*8b20*/  IMAD R68, R99, UR17, RZ ;  /* 0x0000001163447c24 */ /* 0x000fe4000f8e02ff */
[----:B------:R-:W-:Y:S02]  /*8b30*/  IMAD R52, R11, UR4, RZ ;  /* 0x000000040b347c24 */ /* 0x000fe4000f8e02ff */
[----:B------:R-:W-:Y:S02]  /*8b40*/  IMAD R53, R10, UR4, RZ ;  /* 0x000000040a357c24 */ /* 0x000fe4000f8e02ff */
[----:B------:R-:W-:-:S02]  /*8b50*/  IMAD R59, R110, UR4, RZ ;  /* 0x000000046e3b7c24 */ /* 0x000fc4000f8e02ff */
[----:B------:R-:W-:Y:S02]  /*8b60*/  IMAD R70, R93, UR23, RZ ;  /* 0x000000175d467c24 */ /* 0x000fe4000f8e02ff */
[----:B0-----:R-:W-:Y:S02]  /*8b70*/  IMAD R80, R5, UR28, RZ ;  /* 0x0000001c05507c24 */ /* 0x001fe4000f8e02ff */
[----:B------:R-:W-:Y:S02]  /*8b80*/  IMAD R61, R108, UR5, RZ ;  /* 0x000000056c3d7c24 */ /* 0x000fe4000f8e02ff */
[----:B------:R-:W-:Y:S02]  /*8b90*/  IMAD R69, R95, UR22, RZ ;  /* 0x000000165f457c24 */ /* 0x000fe4000f8e02ff */
[----:B------:R-:W-:Y:S02]  /*8ba0*/  IMAD R62, R107, UR6, RZ ;  /* 0x000000066b3e7c24 */ /* 0x000fe4000f8e02ff */
[----:B------:R-:W-:-:S05]  /*8bb0*/  IMAD R44, R124, R47, RZ ;  /* 0x0000002f7c2c7224 */ /* 0x000fca00078e02ff */
[----:B------:R-:W-:Y:S01]  /*8bc0*/  IADD3 R45, P0, PT, R44, UR18, RZ ;  /* 0x000000122c2d7c10 */ /* 0x000fe2000ff1e0ff */
[----:B------:R-:W-:Y:S01]  /*8bd0*/  IMAD R81, R4, UR29, RZ ;  /* 0x0000001d04517c24 */ /* 0x000fe2000f8e02ff */
[----:B------:R-:W0:Y:S02]  /*8be0*/  LDCU UR18, c[0x0][0x3b0] ;  /* 0x00007600ff1277ac */ /* 0x000e240008000800 */
[----:B------:R-:W-:Y:S01]  /*8bf0*/  LEA.HI.X.SX32 R44, R44, UR19, 0x1, P0 ;  /* 0x000000132c2c7c11 */ /* 0x000fe200080f0eff */
[----:B------:R-:W1:Y:S01]  /*8c00*/  LDCU UR19, c[0x0][0x3b0] ;  /* 0x00007600ff1377ac */ /* 0x000e620008000800 */
[-C--:B------:R-:W-:Y:S02]  /*8c10*/  IADD3 R15, P0, PT, R48, R45.reuse, RZ ;  /* 0x0000002d300f7210 */ /* 0x080fe40007f1e0ff */
[----:B------:R-:W-:Y:S02]  /*8c20*/  IADD3 R116, P2, PT, R54, R45, RZ ;  /* 0x0000002d36747210 */ /* 0x000fe40007f5e0ff */
[----:B------:R-:W-:-:S02]  /*8c30*/  LEA.HI.X.SX32 R48, R48, R44, 0x1, P0 ;  /* 0x0000002c30307211 */ /* 0x000fc400000f0eff */
[CC--:B------:R-:W-:Y:S02]  /*8c40*/  IADD3 R7, P0, PT, R49.reuse, R45.reuse, RZ ;  /* 0x0000002d31077210 */ /* 0x0c0fe40007f1e0ff */
[-C--:B------:R-:W-:Y:S02]  /*8c50*/  LEA.HI.X.SX32 R117, R54, R44.reuse, 0x1, P2 ;  /* 0x0000002c36757211 */ /* 0x080fe400010f0eff */
[CC--:B------:R-:W-:Y:S02]  /*8c60*/  IADD3 R113, P2, PT, R58.reuse, R45.reuse, RZ ;  /* 0x0000002d3a717210 */ /* 0x0c0fe40007f5e0ff */
[-C--:B------:R-:W-:Y:S02]  /*8c70*/  LEA.HI.X.SX32 R6, R49, R44.reuse, 0x1, P0 ;  /* 0x0000002c31067211 */ /* 0x080fe400000f0eff */
[----:B------:R-:W-:Y:S02]  /*8c80*/  IADD3 R98, P0, PT, R55, R45, RZ ;  /* 0x0000002d37627210 */ /* 0x000fe40007f1e0ff */
[----:B------:R-:W-:-:S02]  /*8c90*/  LEA.HI.X.SX32 R115, R58, R44, 0x1, P2 ;  /* 0x0000002c3a737211 */ /* 0x000fc400010f0eff */
[-C--:B------:R-:W-:Y:S01]  /*8ca0*/  IADD3 R8, P2, PT, R60, R45.reuse, RZ ;  /* 0x0000002d3c087210 */ /* 0x080fe20007f5e0ff */
[----:B-1----:R-:W-:Y:S01]  /*8cb0*/  IMAD R79, R82, UR19, RZ ;  /* 0x00000013524f7c24 */ /* 0x002fe2000f8e02ff */
[-C--:B------:R-:W-:Y:S01]  /*8cc0*/  LEA.HI.X.SX32 R99, R55, R44.reuse, 0x1, P0 ;  /* 0x0000002c37637211 */ /* 0x080fe200000f0eff */
[----:B------:R-:W-:Y:S01]  /*8cd0*/  IMAD R82, R0, UR30, RZ ;  /* 0x0000001e00527c24 */ /* 0x000fe2000f8e02ff */
[-C--:B------:R-:W-:Y:S02]  /*8ce0*/  IADD3 R0, P0, PT, R57, R45.reuse, RZ ;  /* 0x0000002d39007210 */ /* 0x080fe40007f1e0ff */
[----:B------:R-:W-:Y:S02]  /*8cf0*/  LEA.HI.X.SX32 R11, R60, R44, 0x1, P2 ;  /* 0x0000002c3c0b7211 */ /* 0x000fe400010f0eff */
[-C--:B------:R-:W-:Y:S01]  /*8d00*/  IADD3 R93, P2, PT, R63, R45.reuse, RZ ;  /* 0x0000002d3f5d7210 */ /* 0x080fe20007f5e0ff */
[----:B------:R-:W1:Y:S01]  /*8d10*/  S2R R49, SR_TID.X ;  /* 0x0000000000317919 */ /* 0x000e620000002100 */
[----:B------:R-:W-:-:S02]  /*8d20*/  IADD3 R118, P6, PT, R50, R45, RZ ;  /* 0x0000002d32767210 */ /* 0x000fc40007fde0ff */
[-C--:B------:R-:W-:Y:S02]  /*8d30*/  IADD3 R5, P3, PT, R53, R45.reuse, RZ ;  /* 0x0000002d35057210 */ /* 0x080fe40007f7e0ff */
[-C--:B------:R-:W-:Y:S02]  /*8d40*/  LEA.HI.X.SX32 R57, R57, R44.reuse, 0x1, P0 ;  /* 0x0000002c39397211 */ /* 0x080fe400000f0eff */
[-C--:B------:R-:W-:Y:S02]  /*8d50*/  IADD3 R95, P0, PT, R59, R45.reuse, RZ ;  /* 0x0000002d3b5f7210 */ /* 0x080fe40007f1e0ff */
[-C--:B------:R-:W-:Y:S02]  /*8d60*/  LEA.HI.X.SX32 R94, R63, R44.reuse, 0x1, P2 ;  /* 0x0000002c3f5e7211 */ /* 0x080fe400010f0eff */
[----:B------:R-:W3:Y:S01]  /*8d70*/  LDC R63, c[0x0][0x3a0] ;  /* 0x0000e800ff3f7b82 */ /* 0x000ee20000000800 */
[----:B------:R-:W-:Y:S01]  /*8d80*/  LEA.HI.X.SX32 R119, R50, R44, 0x1, P6 ;  /* 0x0000002c32777211 */ /* 0x000fe200030f0eff */
[----:B------:R-:W-:Y:S01]  /*8d90*/  IMAD R64, R105, UR12, RZ ;  /* 0x0000000c69407c24 */ /* 0x000fe2000f8e02ff */
[----:B------:R-:W-:-:S02]  /*8da0*/  IADD3 R10, P6, PT, R56, R45, RZ ;  /* 0x0000002d380a7210 */ /* 0x000fc40007fde0ff */
[-C--:B------:R-:W-:Y:S01]  /*8db0*/  LEA.HI.X.SX32 R4, R53, R44.reuse, 0x1, P3 ;  /* 0x0000002c35047211 */ /* 0x080fe200018f0eff */
[----:B------:R-:W-:Y:S01]  /*8dc0*/  IMAD R65, R103, UR14, RZ ;  /* 0x0000000e67417c24 */ /* 0x000fe2000f8e02ff */
[-C--:B------:R-:W-:Y:S02]  /*8dd0*/  IADD3 R55, P3, PT, R61, R45.reuse, RZ ;  /* 0x0000002d3d377210 */ /* 0x080fe40007f7e0ff */
[-C--:B------:R-:W-:Y:S02]  /*8de0*/  LEA.HI.X.SX32 R96, R59, R44.reuse, 0x1, P0 ;  /* 0x0000002c3b607211 */ /* 0x080fe400000f0eff */
[-C--:B------:R-:W-:Y:S02]  /*8df0*/  IADD3 R111, P0, PT, R62, R45.reuse, RZ ;  /* 0x0000002d3e6f7210 */ /* 0x080fe40007f1e0ff */
[-C--:B------:R-:W-:Y:S01]  /*8e00*/  LEA.HI.X.SX32 R13, R56, R44.reuse, 0x1, P6 ;  /* 0x0000002c380d7211 */ /* 0x080fe200030f0eff */
[----:B------:R-:W-:Y:S01]  /*8e10*/  IMAD R66, R102, UR15, RZ ;  /* 0x0000000f66427c24 */ /* 0x000fe2000f8e02ff */
[----:B------:R-:W-:Y:S01]  /*8e20*/  LEA.HI.X.SX32 R56, R61, R44, 0x1, P3 ;  /* 0x0000002c3d387211 */ /* 0x000fe200018f0eff */
[----:B------:R-:W-:Y:S01]  /*8e30*/  IMAD R67, R100, UR16, RZ ;  /* 0x0000001064437c24 */ /* 0x000fe2000f8e02ff */
[----:B------:R-:W-:-:S02]  /*8e40*/  IADD3 R9, P3, PT, R64, R45, RZ ;  /* 0x0000002d40097210 */ /* 0x000fc40007f7e0ff */
[-C--:B------:R-:W-:Y:S02]  /*8e50*/  LEA.HI.X.SX32 R112, R62, R44.reuse, 0x1, P0 ;  /* 0x0000002c3e707211 */ /* 0x080fe400000f0eff */
[-C--:B------:R-:W-:Y:S02]  /*8e60*/  IADD3 R53, P0, PT, R65, R45.reuse, RZ ;  /* 0x0000002d41357210 */ /* 0x080fe40007f1e0ff */
[-C--:B------:R-:W-:Y:S01]  /*8e70*/  LEA.HI.X.SX32 R64, R64, R44.reuse, 0x1, P3 ;  /* 0x0000002c40407211 */ /* 0x080fe200018f0eff */
[----:B------:R-:W-:Y:S01]  /*8e80*/  IMAD R71, R92, UR24, RZ ;  /* 0x000000185c477c24 */ /* 0x000fe2000f8e02ff */
[-C--:B------:R-:W-:Y:S02]  /*8e90*/  IADD3 R109, P2, PT, R66, R45.reuse, RZ ;  /* 0x0000002d426d7210 */ /* 0x080fe40007f5e0ff */
[----:B------:R-:W-:Y:S02]  /*8ea0*/  IADD3 R91, P3, PT, R67, R45, RZ ;  /* 0x0000002d435b7210 */ /* 0x000fe40007f7e0ff */
[----:B------:R-:W-:-:S02]  /*8eb0*/  LEA.HI.X.SX32 R54, R65, R44, 0x1, P0 ;  /* 0x0000002c41367211 */ /* 0x000fc400000f0eff */
[-C--:B------:R-:W-:Y:S01]  /*8ec0*/  IADD3 R61, P0, PT, R68, R45.reuse, RZ ;  /* 0x0000002d443d7210 */ /* 0x080fe20007f1e0ff */
[----:B------:R-:W-:Y:S01]  /*8ed0*/  IMAD R51, R12, UR4, RZ ;  /* 0x000000040c337c24 */ /* 0x000fe2000f8e02ff */
[-C--:B------:R-:W-:Y:S01]  /*8ee0*/  LEA.HI.X.SX32 R110, R66, R44.reuse, 0x1, P2 ;  /* 0x0000002c426e7211 */ /* 0x080fe200010f0eff */
[----:B------:R-:W-:Y:S01]  /*8ef0*/  IMAD R75, R85, UR25, RZ ;  /* 0x00000019554b7c24 */ /* 0x000fe2000f8e02ff */
[-C--:B------:R-:W-:Y:S01]  /*8f00*/  LEA.HI.X.SX32 R92, R67, R44.reuse, 0x1, P3 ;  /* 0x0000002c435c7211 */ /* 0x080fe200018f0eff */
[----:B------:R-:W-:Y:S01]  /*8f10*/  IMAD R76, R84, UR26, RZ ;  /* 0x0000001a544c7c24 */ /* 0x000fe2000f8e02ff */
[-C--:B------:R-:W-:Y:S01]  /*8f20*/  IADD3 R124, P2, PT, R69, R45.reuse, RZ ;  /* 0x0000002d457c7210 */ /* 0x080fe20007f5e0ff */
[----:B------:R-:W-:Y:S01]  /*8f30*/  IMAD R77, R77, UR27, RZ ;  /* 0x0000001b4d4d7c24 */ /* 0x000fe2000f8e02ff */
[----:B------:R-:W-:Y:S02]  /*8f40*/  IADD3 R107, P3, PT, R70, R45, RZ ;  /* 0x0000002d466b7210 */ /* 0x000fe40007f7e0ff */
[----:B------:R-:W-:-:S02]  /*8f50*/  LEA.HI.X.SX32 R62, R68, R44, 0x1, P0 ;  /* 0x0000002c443e7211 */ /* 0x000fc400000f0eff */
[-C--:B------:R-:W-:Y:S01]  /*8f60*/  IADD3 R88, P0, PT, R71, R45.reuse, RZ ;  /* 0x0000002d47587210 */ /* 0x080fe20007f1e0ff */
[----:B0-----:R-:W-:Y:S01]  /*8f70*/  IMAD R78, R78, UR18, RZ ;  /* 0x000000124e4e7c24 */ /* 0x001fe2000f8e02ff */
[-C--:B------:R-:W-:Y:S02]  /*8f80*/  LEA.HI.X.SX32 R125, R69, R44.reuse, 0x1, P2 ;  /* 0x0000002c457d7211 */ /* 0x080fe400010f0eff */
[----:B------:R-:W-:Y:S01]  /*8f90*/  LEA.HI.X.SX32 R108, R70, R44, 0x1, P3 ;  /* 0x0000002c466c7211 */ /* 0x000fe200018f0eff */
[----:B---3--:R-:W-:Y:S01]  /*8fa0*/  VIADD R83, R63, 0x7f ;  /* 0x0000007f3f537836 */ /* 0x008fe20000000000 */
[-C--:B------:R-:W-:Y:S02]  /*8fb0*/  IADD3 R100, P5, PT, R51, R45.reuse, RZ ;  /* 0x0000002d33647210 */ /* 0x080fe40007fbe0ff */
[-C--:B------:R-:W-:Y:S02]  /*8fc0*/  IADD3 R12, P4, PT, R52, R45.reuse, RZ ;  /* 0x0000002d340c7210 */ /* 0x080fe40007f9e0ff */
[----:B------:R-:W-:-:S02]  /*8fd0*/  IADD3 R59, P2, PT, R75, R45, RZ ;  /* 0x0000002d4b3b7210 */ /* 0x000fc40007f5e0ff */
[-C--:B------:R-:W-:Y:S02]  /*8fe0*/  IADD3 R122, P3, PT, R76, R45.reuse, RZ ;  /* 0x0000002d4c7a7210 */ /* 0x080fe40007f7e0ff */
[-C--:B------:R-:W-:Y:S02]  /*8ff0*/  LEA.HI.X.SX32 R90, R71, R44.reuse, 0x1, P0 ;  /* 0x0000002c475a7211 */ /* 0x080fe400000f0eff */
[----:B------:R-:W-:Y:S02]  /*9000*/  IADD3 R105, P0, PT, R77, R45, RZ ;  /* 0x0000002d4d697210 */ /* 0x000fe40007f1e0ff */
[-C--:B------:R-:W-:Y:S02]  /*9010*/  LEA.HI.X.SX32 R101, R51, R44.reuse, 0x1, P5 ;  /* 0x0000002c33657211 */ /* 0x080fe400028f0eff */
[-C--:B------:R-:W-:Y:S02]  /*9020*/  LEA.HI.X.SX32 R50, R52, R44.reuse, 0x1, P4 ;  /* 0x0000002c34327211 */ /* 0x080fe400020f0eff */
[----:B------:R-:W-:-:S02]  /*9030*/  LEA.HI.X.SX32 R60, R75, R44, 0x1, P2 ;  /* 0x0000002c4b3c7211 */ /* 0x000fc400010f0eff */
[----:B------:R-:W-:Y:S02]  /*9040*/  LEA.HI.X.SX32 R123, R76, R44, 0x1, P3 ;  /* 0x0000002c4c7b7211 */ /* 0x000fe400018f0eff */
[-C--:B------:R-:W-:Y:S02]  /*9050*/  IADD3 R86, P2, PT, R78, R45.reuse, RZ ;  /* 0x0000002d4e567210 */ /* 0x080fe40007f5e0ff */
[-C--:B------:R-:W-:Y:S02]  /*9060*/  IADD3 R52, P3, PT, R79, R45.reuse, RZ ;  /* 0x0000002d4f347210 */ /* 0x080fe40007f7e0ff */
[-C--:B------:R-:W-:Y:S02]  /*9070*/  IADD3 R120, P4, PT, R80, R45.reuse, RZ ;  /* 0x0000002d50787210 */ /* 0x080fe40007f9e0ff */
[-C--:B------:R-:W-:Y:S02]  /*9080*/  IADD3 R102, P5, PT, R81, R45.reuse, RZ ;  /* 0x0000002d51667210 */ /* 0x080fe40007fbe0ff */
[----:B------:R-:W-:-:S02]  /*9090*/  IADD3 R84, P6, PT, R82, R45, RZ ;  /* 0x0000002d52547210 */ /* 0x000fc40007fde0ff */
[-C--:B------:R-:W-:Y:S02]  /*90a0*/  LEA.HI.X.SX32 R106, R77, R44.reuse, 0x1, P0 ;  /* 0x0000002c4d6a7211 */ /* 0x080fe400000f0eff */
[----:B-1----:R-:W-:Y:S02]  /*90b0*/  LOP3.LUT R51, R49, 0x7f, RZ, 0xc0, !PT ;  /* 0x0000007f31337812 */ /* 0x002fe400078ec0ff */
[----:B------:R-:W-:Y:S02]  /*90c0*/  ISETP.GT.AND P0, PT, R83, 0x7f, PT ;  /* 0x0000007f5300780c */ /* 0x000fe40003f04270 */
[-C--:B------:R-:W-:Y:S02]  /*90d0*/  LEA.HI.X.SX32 R87, R78, R44.reuse, 0x1, P2 ;  /* 0x0000002c4e577211 */ /* 0x080fe400010f0eff */
[-C--:B------:R-:W-:Y:S02]  /*90e0*/  LEA.HI.X.SX32 R58, R79, R44.reuse, 0x1, P3 ;  /* 0x0000002c4f3a7211 */ /* 0x080fe400018f0eff */
[----:B------:R-:W-:-:S02]  /*90f0*/  LEA.HI.X.SX32 R121, R80, R44, 0x1, P4 ;  /* 0x0000002c50797211 */ /* 0x000fc400020f0eff */
[-C--:B------:R-:W-:Y:S02]  /*9100*/  LEA.HI.X.SX32 R103, R81, R44.reuse, 0x1, P5 ;  /* 0x0000002c51677211 */ /* 0x080fe400028f0eff */
[----:B------:R-:W-:Y:S02]  /*9110*/  LEA.HI.X.SX32 R85, R82, R44, 0x1, P6 ;  /* 0x0000002c52557211 */ /* 0x000fe400030f0eff */
[----:B------:R-:W-:Y:S02]  /*9120*/  ISETP.LT.AND P0, PT, R51, R63, P0 ;  /* 0x0000003f3300720c */ /* 0x000fe40000701270 */
[----:B------:R-:W-:-:S04]  /*9130*/  SHF.R.S32.HI R44, RZ, 0x7, R49 ;  /* 0x00000007ff2c7819 */ /* 0x000fc80000011431 */
[----:B------:R-:W-:-:S04]  /*9140*/  SGXT R44, R44, 0x1 ;  /* 0x000000012c2c781a */ /* 0x000fc80000000200 */
[----:B------:R-:W-:Y:S01]  /*9150*/  LOP3.LUT R44, R44, 0x90, RZ, 0xc0, !PT ;  /* 0x000000902c2c7812 */ /* 0x000fe200078ec0ff */
[----:B------:R-:W-:Y:S01]  /*9160*/  STL [R1+0x318], R15 ;  /* 0x0003180f01007387 */ /* 0x000fe20000100800 */
[----:B------:R-:W-:Y:S02]  /*9170*/  PRMT R45, RZ, 0x7610, R45 ;  /* 0x00007610ff2d7816 */ /* 0x000fe4000000002d */
[----:B------:R-:W-:Y:S01]  /*9180*/  LOP3.LUT R44, R44, 0x7f, R49, 0x78, !PT ;  /* 0x0000007f2c2c7812 */ /* 0x000fe200078e7831 */
[----:B------:R0:W-:Y:S01]  /*9190*/  STL [R1+0x314], R48 ;  /* 0x0003143001007387 */ /* 0x0001e20000100800 */
[----:B------:R-:W-:Y:S02]  /*91a0*/  @P0 IMAD.MOV.U32 R49, RZ, RZ, R48 ;  /* 0x000000ffff310224 */ /* 0x000fe400078e0030 */
[----:B0-----:R-:W-:-:S05]  /*91b0*/  @P0 IMAD.MOV.U32 R48, RZ, RZ, R15 ;  /* 0x000000ffff300224 */ /* 0x001fca00078e000f */
[----:B------:R0:W3:Y:S01]  /*91c0*/  @P0 LDG.E.U8 R45, desc[UR20][R48.64] ;  /* 0x00000014302d0981 */ /* 0x0000e2000c1e1100 */
[----:B------:R-:W-:-:S03]  /*91d0*/  LOP3.LUT R51, R39, 0x70, RZ, 0x3c, !PT ;  /* 0x0000007027337812 */ /* 0x000fc600078e3cff */
[----:B------:R-:W-:Y:S04]  /*91e0*/  STL [R1+0x320], R7 ;  /* 0x0003200701007387 */ /* 0x000fe80000100800 */
[----:B------:R-:W-:Y:S04]  /*91f0*/  STL [R1+0x328], R118 ;  /* 0x0003287601007387 */ /* 0x000fe80000100800 */
[----:B------:R-:W-:Y:S04]  /*9200*/  STL [R1+0x338], R12 ;  /* 0x0003380c01007387 */ /* 0x000fe80000100800 */
[----:B------:R-:W-:Y:S04]  /*9210*/  STL [R1+0x330], R100 ;  /* 0x0003306401007387 */ /* 0x000fe80000100800 */
[----:B------:R-:W-:Y:S04]  /*9220*/  STL [R1+0x340], R5 ;  /* 0x0003400501007387 */ /* 0x000fe80000100800 */
[----:B------:R-:W-:Y:S04]  /*9230*/  STL [R1+0x348], R116 ;  /* 0x0003487401007387 */ /* 0x000fe80000100800 */
[----:B------:R-:W-:Y:S04]  /*9240*/  STL [R1+0x31c], R6 ;  /* 0x00031c0601007387 */ /* 0x000fe80000100800 */
[----:B------:R-:W-:Y:S01]  /*9250*/  STL [R1+0x350], R98 ;  /* 0x0003506201007387 */ /* 0x000fe20000100800 */
[----:B0-----:R-:W-:-:S03]  /*9260*/  PRMT R48, RZ, 0x7610, R48 ;  /* 0x00007610ff307816 */ /* 0x001fc60000000030 */
[----:B------:R-:W-:Y:S04]  /*9270*/  STL [R1+0x324], R119 ;  /* 0x0003247701007387 */ /* 0x000fe80000100800 */
[----:B------:R-:W-:Y:S04]  /*9280*/  STS.U8 [R51+UR9+0x3780], R73 ;  /* 0x0037804933007988 */ /* 0x000fe80008000009 */
[----:B------:R-:W-:Y:S04]  /*9290*/  STL [R1+0x358], R10 ;  /* 0x0003580a01007387 */ /* 0x000fe80000100800 */
[----:B------:R-:W-:Y:S04]  /*92a0*/  STS.U8 [R51+UR9+0x3b80], R72 ;  /* 0x003b804833007988 */ /* 0x000fe80008000009 */
[----:B------:R-:W-:Y:S04]  /*92b0*/  STL [R1+0x32c], R101 ;  /* 0x00032c6501007387 */ /* 0x000fe80000100800 */
[----:B--2---:R0:W-:Y:S04]  /*92c0*/  STS.U8 [R51+UR9+0x3f80], R74 ;  /* 0x003f804a33007988 */ /* 0x0041e80008000009 */
[----:B------:R1:W-:Y:S01]  /*92d0*/  STL [R1+0x334], R50 ;  /* 0x0003343201007387 */ /* 0x0003e20000100800 */
[----:B0-----:R-:W-:-:S02]  /*92e0*/  @P0 IMAD.MOV.U32 R51, RZ, RZ, R50 ;  /* 0x000000ffff330224 */ /* 0x001fc400078e0032 */
[----:B-1----:R-:W-:-:S05]  /*92f0*/  @P0 IMAD.MOV.U32 R50, RZ, RZ, R12 ;  /* 0x000000ffff320224 */ /* 0x002fca00078e000c */
[----:B------:R0:W2:Y:S02]  /*9300*/  @P0 LDG.E.U8 R48, desc[UR20][R50.64] ;  /* 0x0000001432300981 */ /* 0x0000a4000c1e1100 */
[----:B0-----:R-:W-:Y:S02]  /*9310*/  @P0 IMAD.MOV.U32 R50, RZ, RZ, R10 ;  /* 0x000000ffff320224 */ /* 0x001fe400078e000a */
[----:B------:R-:W-:Y:S01]  /*9320*/  @P0 IMAD.MOV.U32 R51, RZ, RZ, R13 ;  /* 0x000000ffff330224 */ /* 0x000fe200078e000d */
[----:B---3--:R0:W-:Y:S02]  /*9330*/  STS.U8 [R44+UR9+0x10000], R45 ;  /* 0x0100002d2c007988 */ /* 0x0081e40008000009 */
[----:B0-----:R-:W-:-:S06]  /*9340*/  PRMT R45, RZ, 0x7610, R45 ;  /* 0x00007610ff2d7816 */ /* 0x001fcc000000002d */
[----:B------:R0:W3:Y:S02]  /*9350*/  @P0 LDG.E.U8 R45, desc[UR20][R50.64] ;  /* 0x00000014322d0981 */ /* 0x0000e4000c1e1100 */
[----:B0-----:R-:W-:Y:S02]  /*9360*/  @P0 IMAD.MOV.U32 R50, RZ, RZ, R8 ;  /* 0x000000ffff320224 */ /* 0x001fe400078e0008 */
[----:B------:R-:W-:Y:S01]  /*9370*/  @P0 IMAD.MOV.U32 R51, RZ, RZ, R11 ;  /* 0x000000ffff330224 */ /* 0x000fe200078e000b */
[----:B--2---:R0:W-:Y:S02]  /*9380*/  STS.U8 [R44+UR9+0x10400], R48 ;  /* 0x010400302c007988 */ /* 0x0041e40008000009 */
[----:B0-----:R-:W-:-:S06]  /*9390*/  PRMT R48, RZ, 0x7610, R48 ;  /* 0x00007610ff307816 */ /* 0x001fcc0000000030 */
        /* <DEDUP_REMOVED lines=25> */
[----:B------:R-:W3:Y:S04]  /*9530*/  @P0 LDG.E.U8 R45, desc[UR20][R50.64] ;  /* 0x00000014322d0981 */ /* 0x000ee8000c1e1100 */
[----:B------:R-:W-:Y:S04]  /*9540*/  STL [R1+0x33c], R4 ;  /* 0x00033c0401007387 */ /* 0x000fe80000100800 */
        /* <DEDUP_REMOVED lines=38> */
[----:B------:R0:W-:Y:S01]  /*97b0*/  STL [R1+0x3ec], R52 ;  /* 0x0003ec3401007387 */ /* 0x0001e20000100800 */
[----:B------:R-:W-:-:S03]  /*97c0*/  @P0 IMAD.MOV.U32 R49, RZ, RZ, R4 ;  /* 0x000000ffff310224 */ /* 0x000fc600078e0004 */
[----:B--2---:R1:W-:Y:S01]  /*97d0*/  STS.U8 [R44+UR9+0x11c00], R48 ;  /* 0x011c00302c007988 */ /* 0x0043e20008000009 */
[----:B0-----:R-:W-:Y:S01]  /*97e0*/  LOP3.LUT R52, R44, 0x20, RZ, 0x3c, !PT ;  /* 0x000000202c347812 */ /* 0x001fe200078e3cff */
[----:B-1----:R-:W-:-:S04]  /*97f0*/  @P0 IMAD.MOV.U32 R48, RZ, RZ, R5 ;  /* 0x000000ffff300224 */ /* 0x002fc800078e0005 */
[----:B---3--:R0:W-:Y:S02]  /*9800*/  STS.U8 [R52+UR9+0x10100], R45 ;  /* 0x0101002d34007988 */ /* 0x0081e40008000009 */
[----:B0-----:R-:W-:-:S06]  /*9810*/  PRMT R45, RZ, 0x7610, R45 ;  /* 0x00007610ff2d7816 */ /* 0x001fcc000000002d */
[----:B------:R0:W2:Y:S02]  /*9820*/  @P0 LDG.E.U8 R45, desc[UR20][R48.64] ;  /* 0x00000014302d0981 */ /* 0x0000a4000c1e1100 */
[----:B0-----:R-:W-:Y:S02]  /*9830*/  @P0 IMAD.MOV.U32 R48, RZ, RZ, R0 ;  /* 0x000000ffff300224 */ /* 0x001fe400078e0000 */
[----:B------:R-:W-:Y:S01]  /*9840*/  @P0 IMAD.MOV.U32 R49, RZ, RZ, R57 ;  /* 0x000000ffff310224 */ /* 0x000fe200078e0039 */
[----:B--2---:R0:W-:Y:S02]  /*9850*/  STS.U8 [R52+UR9+0x10500], R45 ;  /* 0x0105002d34007988 */ /* 0x0041e40008000009 */
        /* <DEDUP_REMOVED lines=21> */
[----:B------:R0:W2:Y:S01]  /*99b0*/  @P0 LDG.E.U8 R45, desc[UR20][R48.64] ;  /* 0x00000014302d0981 */ /* 0x0000a2000c1e1100 */
[----:B------:R-:W-:Y:S02]  /*99c0*/  @P0 IMAD.MOV.U32 R50, RZ, RZ, R118 ;  /* 0x000000ffff320224 */ /* 0x000fe400078e0076 */
[----:B------:R-:W-:Y:S02]  /*99d0*/  @P0 IMAD.MOV.U32 R51, RZ, RZ, R119 ;  /* 0x000000ffff330224 */ /* 0x000fe400078e0077 */
[----:B0-----:R-:W-:Y:S02]  /*99e0*/  @P0 IMAD.MOV.U32 R48, RZ, RZ, R120 ;  /* 0x000000ffff300224 */ /* 0x001fe400078e0078 */
[----:B------:R-:W-:Y:S01]  /*99f0*/  @P0 IMAD.MOV.U32 R49, RZ, RZ, R121 ;  /* 0x000000ffff310224 */ /* 0x000fe200078e0079 */
[----:B--2---:R0:W-:Y:S02]  /*9a00*/  STS.U8 [R52+UR9+0x11900], R45 ;  /* 0x0119002d34007988 */ /* 0x0041e40008000009 */
[----:B0-----:R-:W-:-:S06]  /*9a10*/  PRMT R45, RZ, 0x7610, R45 ;  /* 0x00007610ff2d7816 */ /* 0x001fcc000000002d */
[----:B------:R0:W2:Y:S02]  /*9a20*/  @P0 LDG.E.U8 R45, desc[UR20][R48.64] ;  /* 0x00000014302d0981 */ /* 0x0000a4000c1e1100 */
[----:B0-----:R-:W-:-:S06]  /*9a30*/  PRMT R48, RZ, 0x7610, R48 ;  /* 0x00007610ff307816 */ /* 0x001fcc0000000030 */
[----:B------:R-:W3:Y:S01]  /*9a40*/  @P0 LDG.E.U8 R48, desc[UR20][R50.64] ;  /* 0x0000001432300981 */ /* 0x000ee2000c1e1100 */
[----:B------:R-:W-:-:S03]  /*9a50*/  @P0 IMAD.MOV.U32 R49, RZ, RZ, R117 ;  /* 0x000000ffff310224 */ /* 0x000fc600078e0075 */
[----:B--2---:R0:W-:Y:S02]  /*9a60*/  STS.U8 [R52+UR9+0x11d00], R45 ;  /* 0x011d002d34007988 */ /* 0x0041e40008000009 */
[----:B0-----:R-:W-:Y:S02]  /*9a70*/  LOP3.LUT R52, R44, 0x40, RZ, 0x3c, !PT ;  /* 0x000000402c347812 */ /* 0x001fe400078e3cff */
[----:B------:R-:W-:-:S03]  /*9a80*/  PRMT R45, RZ, 0x7610, R45 ;  /* 0x00007610ff2d7816 */ /* 0x000fc6000000002d */
[----:B---3--:R0:W-:Y:S02]  /*9a90*/  STS.U8 [R52+UR9+0x10200], R48 ;  /* 0x0102003034007988 */ /* 0x0081e40008000009 */
[----:B0-----:R-:W-:-:S05]  /*9aa0*/  @P0 IMAD.MOV.U32 R48, RZ, RZ, R116 ;  /* 0x000000ffff300224 */ /* 0x001fca00078e0074 */
        /* <DEDUP_REMOVED lines=79> */
[----:B------:R0:W5:Y:S04]  /*9fa0*/  LDL.LU R15, [R1+0x588] ;  /* 0x00058800010f7983 */ /* 0x0001680000300800 */
        /* <DEDUP_REMOVED lines=11> */
[----:B--2---:R1:W-:Y:S02]  /*a060*/  STS.U8 [R52+UR9+0x11b00], R45 ;  /* 0x011b002d34007988 */ /* 0x0043e40008000009 */
[----:B-1----:R-:W-:-:S06]  /*a070*/  PRMT R45, RZ, 0x7610, R45 ;  /* 0x00007610ff2d7816 */ /* 0x002fcc000000002d */
[----:B------:R-:W2:Y:S01]  /*a080*/  @P0 LDG.E.U8 R45, desc[UR20][R48.64] ;  /* 0x00000014302d0981 */ /* 0x000ea2000c1e1100 */
[----:B------:R-:W-:-:S04]  /*a090*/  ISETP.NE.U32.AND P0, PT, RZ, UR13, PT ;  /* 0x0000000dff007c0c */ /* 0x000fc8000bf05070 */
[C---:B------:R-:W-:Y:S02]  /*a0a0*/  ISETP.LT.OR P2, PT, R83.reuse, 0x80, P0 ;  /* 0x000000805300780c */ /* 0x040fe40000741670 */
[----:B------:R-:W-:Y:S01]  /*a0b0*/  ISETP.GE.AND P3, PT, R83, 0x100, PT ;  /* 0x000001005300780c */ /* 0x000fe20003f66270 */
[----:B--2---:R0:W-:Y:S01]  /*a0c0*/  STS.U8 [R52+UR9+0x11f00], R45 ;  /* 0x011f002d34007988 */ /* 0x0041e20008000009 */
[----:B------:R1:W-:Y:S06]  /*a0d0*/  MEMBAR.ALL.CTA ;  /* 0x0000000000007992 */ /* 0x0003ec0000008000 */
[----:B-1----:R-:W1:Y:S02]  /*a0e0*/  FENCE.VIEW.ASYNC.S ;  /* 0x00000000000073c6 */ /* 0x002e640000000000 */
[----:B-1----:R-:W-:Y:S06]  /*a0f0*/  BAR.SYNC.DEFER_BLOCKING 0x0 ;  /* 0x0000000000007b1d */ /* 0x002fec0000010000 */
[----:B------:R-:W-:Y:S05]  /*a100*/  @P2 BRA `(.L_x_6) ;  /* 0x0000000000d82947 */ /* 0x000fea0003800000 */
[----:B------:R-:W-:Y:S02]  /*a110*/  USHF.R.U32.HI UR14, URZ, 0x4, UR9 ;  /* 0x00000004ff0e7899 */ /* 0x000fe40008011609 */
[----:B------:R-:W-:Y:S02]  /*a120*/  UIADD3 UR5, UPT, UPT, UR9, 0x10000, URZ ;  /* 0x0001000009057890 */ /* 0x000fe4000fffe0ff */
[----:B------:R-:W-:Y:S02]  /*a130*/  USGXT.U32 UR14, UR14, 0xe ;  /* 0x0000000e0e0e789a */ /* 0x000fe40008000000 */
[----:B------:R-:W-:Y:S02]  /*a140*/  USHF.R.U32.HI UR5, URZ, 0x4, UR5 ;  /* 0x00000004ff057899 */ /* 0x000fe40008011605 */
[----:B------:R-:W-:Y:S02]  /*a150*/  UIADD3 UR34, UP1, UPT, UR14, 0x100, URZ ;  /* 0x000001000e227890 */ /* 0x000fe4000ff3e0ff */
[----:B------:R-:W-:Y:S01]  /*a160*/  USGXT.U32 UR12, UR5, 0xe ;  /* 0x0000000e050c789a */ /* 0x000fe20008000000 */
[----:B------:R-:W-:Y:S01]  /*a170*/  UMOV UR4, URZ ;  /* 0x000000ff00047c82 */ /* 0x000fe20008000000 */
[----:B------:R-:W-:Y:S01]  /*a180*/  UMOV UR6, URZ ;  /* 0x000000ff00067c82 */ /* 0x000fe20008000000 */
[----:B------:R-:W-:-:S02]  /*a190*/  UIADD3.X UR35, UPT, UPT, UR4, 0x40004040, URZ, UP1, !UPT ;  /* 0x4000404004237890 */ /* 0x000fc40008ffe4ff */
[----:B------:R-:W-:Y:S01]  /*a1a0*/  UIADD3 UR32, UP1, UPT, UR12, 0x2, URZ ;  /* 0x000000020c207890 */ /* 0x000fe2000ff3e0ff */
[----:B------:R-:W-:Y:S01]  /*a1b0*/  UMOV UR4, UR11 ;  /* 0x0000000b00047c82 */ /* 0x000fe20008000000 */
[----:B------:R-:W-:Y:S02]  /*a1c0*/  UMOV UR5, URZ ;  /* 0x000000ff00057c82 */ /* 0x000fe40008000000 */
[----:B------:R-:W-:Y:S01]  /*a1d0*/  UIADD3.X UR33, UPT, UPT, UR6, 0x40004040, URZ, UP1, !UPT ;  /* 0x4000404006217890 */ /* 0x000fe20008ffe4ff */
[----:B------:R-:W-:Y:S01]  /*a1e0*/  UMOV UR25, UR4 ;  /* 0x0000000400197c82 */ /* 0x000fe20008000000 */
[----:B------:R-:W-:Y:S02]  /*a1f0*/  UIADD3.64 UR4, UPT, UPT, UR34, 0x100, URZ ;  /* 0x0000010022047897 */ /* 0x000fe4000fffe0ff */
[----:B------:R-:W-:Y:S02]  /*a200*/  UIADD3.64 UR6, UPT, UPT, UR32, 0x2, URZ ;  /* 0x0000000220067897 */ /* 0x000fe4000fffe0ff */
[----:B------:R-:W-:-:S02]  /*a210*/  UIADD3.64 UR16, UPT, UPT, UR34, 0x200, URZ ;  /* 0x0000020022107897 */ /* 0x000fc4000fffe0ff */
[----:B------:R-:W-:Y:S02]  /*a220*/  UIADD3.64 UR18, UPT, UPT, UR32, 0x4, URZ ;  /* 0x0000000420127897 */ /* 0x000fe4000fffe0ff */
[----:B------:R-:W-:Y:S02]  /*a230*/  UIADD3 UR24, UPT, UPT, UR8, 0x40, URZ ;  /* 0x0000004008187890 */ /* 0x000fe4000fffe0ff */
[----:B------:R-:W-:Y:S02]  /*a240*/  UIADD3.64 UR22, UPT, UPT, UR34, 0x300, URZ ;  /* 0x0000030022167897 */ /* 0x000fe4000fffe0ff */
[----:B------:R-:W-:Y:S02]  /*a250*/  UIADD3 UR46, UPT, UPT, UR8, 0x40, URZ ;  /* 0x00000040082e7890 */ /* 0x000fe4000fffe0ff */
[----:B------:R-:W-:Y:S02]  /*a260*/  UIADD3.64 UR26, UPT, UPT, UR34, 0x400, URZ ;  /* 0x00000400221a7897 */ /* 0x000fe4000fffe0ff */
[----:B------:R-:W-:-:S02]  /*a270*/  UIADD3 UR47, UPT, UPT, UR8, 0x40, URZ ;  /* 0x00000040082f7890 */ /* 0x000fc4000fffe0ff */
[----:B------:R-:W-:Y:S01]  /*a280*/  UIADD3.64 UR28, UPT, UPT, UR34, 0x500, URZ ;  /* 0x00000500221c7897 */ /* 0x000fe2000fffe0ff */
[----:B------:R-:W-:Y:S01]  /*a290*/  UMOV UR36, 0x0 ;  /* 0x0000000000247882 */ /* 0x000fe20000000000 */
[----:B------:R-:W-:Y:S01]  /*a2a0*/  UMOV UR37, 0x8108010 ;  /* 0x0810801000257882 */ /* 0x000fe20000000000 */
[----:B------:R-:W-:Y:S01]  /*a2b0*/  UIADD3 UR52, UPT, UPT, UR8, 0x40, URZ ;  /* 0x0000004008347890 */ /* 0x000fe2000fffe0ff */
[----:B------:R-:W-:Y:S01]  /*a2c0*/  UMOV UR15, 0x40004040 ;  /* 0x40004040000f7882 */ /* 0x000fe20000000000 */
[----:B------:R-:W-:Y:S01]  /*a2d0*/  UIADD3.64 UR30, UPT, UPT, UR34, 0x600, URZ ;  /* 0x00000600221e7897 */ /* 0x000fe2000fffe0ff */
[----:B------:R-:W-:Y:S01]  /*a2e0*/  UMOV UR13, 0x40004040 ;  /* 0x40004040000d7882 */ /* 0x000fe20000000000 */
[----:B------:R-:W-:Y:S01]  /*a2f0*/  UMOV UR38, 0x0 ;  /* 0x0000000000267882 */ /* 0x000fe20000000000 */
[----:B------:R-:W-:Y:S01]  /*a300*/  UMOV UR39, 0x8108010 ;  /* 0x0810801000277882 */ /* 0x000fe20000000000 */
[----:B------:R-:W-:Y:S01]  /*a310*/  UMOV UR40, 0x0 ;  /* 0x0000000000287882 */ /* 0x000fe20000000000 */
[----:B------:R-:W-:Y:S01]  /*a320*/  UMOV UR41, 0x8108010 ;  /* 0x0810801000297882 */ /* 0x000fe20000000000 */
[----:B------:R1:W-:Y:S01]  /*a330*/  UTCQMMA gdesc[UR14], gdesc[UR12], tmem[UR8], tmem[UR36], idesc[UR37], !UPT ;  /* 0x00ff240c0e0075ea */ /* 0x0003e2000f800308 */
[----:B------:R-:W-:Y:S01]  /*a340*/  UMOV UR42, 0x0 ;  /* 0x00000000002a7882 */ /* 0x000fe20000000000 */
[----:B------:R-:W-:Y:S01]  /*a350*/  UMOV UR43, 0x8108010 ;  /* 0x08108010002b7882 */ /* 0x000fe20000000000 */
[----:B------:R1:W-:Y:S01]  /*a360*/  UTCQMMA gdesc[UR34], gdesc[UR32], tmem[UR8], tmem[UR38], idesc[UR39], UPT ;  /* 0x00ff2620220075ea */ /* 0x0003e2000b800308 */
        /* <DEDUP_REMOVED lines=8> */
[----:B------:R1:W-:Y:S01]  /*a3f0*/  UTCQMMA gdesc[UR22], gdesc[UR12], tmem[UR24], tmem[UR44], idesc[UR45], !UPT ;  /* 0x00ff2c0c160075ea */ /* 0x0003e2000f800318 */
[----:B------:R-:W-:Y:S01]  /*a400*/  UMOV UR54, 0x0 ;  /* 0x0000000000367882 */ /* 0x000fe20000000000 */
[----:B------:R-:W-:Y:S01]  /*a410*/  UMOV UR55, 0x8108010 ;  /* 0x0810801000377882 */ /* 0x000fe20000000000 */
[----:B------:R1:W-:Y:S01]  /*a420*/  UTCQMMA gdesc[UR26], gdesc[UR32], tmem[UR46], tmem[UR48], idesc[UR49], UPT ;  /* 0x00ff30201a0075ea */ /* 0x0003e2000b80032e */
[----:B------:R1:W-:Y:S01]  /*a430*/  UTCQMMA gdesc[UR28], gdesc[UR6], tmem[UR47], tmem[UR50], idesc[UR51], UPT ;  /* 0x00ff32061c0075ea */ /* 0x0003e2000b80032f */
[----:B------:R1:W-:Y:S01]  /*a440*/  UTCQMMA gdesc[UR30], gdesc[UR18], tmem[UR52], tmem[UR54], idesc[UR55], UPT ;  /* 0x00ff36121e0075ea */ /* 0x0003e2000b800334 */
[----:B------:R1:W-:Y:S01]  /*a450*/  UTCBAR [UR25], URZ ;  /* 0x000000ff190073e9 */ /* 0x0003e200080000ff */
[----:B------:R-:W-:Y:S01]  /*a460*/  NOP ;  /* 0x0000000000007918 */ /* 0x000fe20000000000 */
.L_x_6:
[----:B-1----:R-:W-:Y:S01]  /*a470*/  UMOV UR4, URZ ;  /* 0x000000ff00047c82 */ /* 0x002fe20008000000 */
[----:B------:R-:W-:Y:S05]  /*a480*/  @!P3 BRA `(.L_x_7) ;  /* 0x0000007c0064b947 */ /* 0x000fea0003800000 */
[----:B0-----:R-:W-:Y:S01]  /*a490*/  SHF.R.S32.HI R45, RZ, 0x1f, R83 ;  /* 0x0000001fff2d7819 */ /* 0x001fe20000011453 */
[----:B------:R-:W-:Y:S02]  /*a4a0*/  UIADD3 UR4, UPT, UPT, UR9, 0x8000, URZ ;  /* 0x0000800009047890 */ /* 0x000fe4000fffe0ff */
[----:B------:R-:W-:Y:S01]  /*a4b0*/  UIADD3 UR5, UPT, UPT, UR9, 0x12000, URZ ;  /* 0x0001200009057890 */ /* 0x000fe2000fffe0ff */
[----:B------:R-:W-:Y:S01]  /*a4c0*/  LEA.HI R45, R45, R83, RZ, 0x7 ;  /* 0x000000532d2d7211 */ /* 0x000fe200078f38ff */
[----:B------:R-:W-:Y:S02]  /*a4d0*/  USHF.R.U32.HI UR4, URZ, 0x4, UR4 ;  /* 0x00000004ff047899 */ /* 0x000fe40008011604 */
[----:B------:R-:W-:Y:S01]  /*a4e0*/  USHF.R.U32.HI UR5, URZ, 0x4, UR5 ;  /* 0x00000004ff057899 */ /* 0x000fe20008011605 */
[----:B------:R-:W-:Y:S01]  /*a4f0*/  SHF.R.S32.HI R48, RZ, 0x7, R45 ;  /* 0x00000007ff307819 */ /* 0x000fe2000001142d */
[----:B------:R-:W-:Y:S01]  /*a500*/  IMAD.SHL.U32 R45, R46, 0x80, RZ ;  /* 0x000000802e2d7824 */ /* 0x000fe200078e00ff */
[----:B------:R-:W-:Y:S01]  /*a510*/  USGXT.U32 UR14, UR4, 0xe ;  /* 0x0000000e040e789a */ /* 0x000fe20008000000 */
[----:B------:R-:W-:Y:S01]  /*a520*/  IMAD.SHL.U32 R46, R47, 0x80, RZ ;  /* 0x000000802f2e7824 */ /* 0x000fe200078e00ff */
[----:B------:R-:W-:Y:S01]  /*a530*/  VIMNMX R48, PT, PT, R48, 0x2, !PT ;  /* 0x0000000230307848 */ /* 0x000fe20007fe0100 */
[----:B------:R-:W-:-:S02]  /*a540*/  USGXT.U32 UR12, UR5, 0xe ;  /* 0x0000000e050c789a */ /* 0x000fc40008000000 */
[----:B------:R-:W-:Y:S01]  /*a550*/  UIADD3 UR22, UP1, UPT, UR14, 0x100, URZ ;  /* 0x000001000e167890 */ /* 0x000fe2000ff3e0ff */
[----:B------:R-:W-:Y:S01]  /*a560*/  SHF.R.S32.HI R49, RZ, 0x1f, R46 ;  /* 0x0000001fff317819 */ /* 0x000fe2000001142e */
[----:B------:R-:W-:Y:S01]  /*a570*/  VIADD R47, R48, 0xfffffffe ;  /* 0xfffffffe302f7836 */ /* 0x000fe20000000000 */
[----:B------:R-:W-:Y:S01]  /*a580*/  UIADD3 UR24, UP2, UPT, UR12, 0x2, URZ ;  /* 0x000000020c187890 */ /* 0x000fe2000ff5e0ff */
[----:B------:R-:W-:Y:S01]  /*a590*/  IMAD.MOV.U32 R48, RZ, RZ, RZ ;  /* 0x000000ffff307224 */ /* 0x000fe200078e00ff */
[----:B------:R-:W-:Y:S01]  /*a5a0*/  UMOV UR4, URZ ;  /* 0x000000ff00047c82 */ /* 0x000fe20008000000 */
[----:B------:R-:W-:Y:S01]  /*a5b0*/  UMOV UR5, URZ ;  /* 0x000000ff00057c82 */ /* 0x000fe20008000000 */
[----:B------:R0:W-:Y:S01]  /*a5c0*/  STL [R1+0x530], R47 ;  /* 0x0005302f01007387 */ /* 0x0001e20000100800 */
[----:B------:R-:W-:Y:S02]  /*a5d0*/  UIADD3.X UR23, UPT, UPT, UR4, 0x40004040, URZ, UP1, !UPT ;  /* 0x4000404004177890 */ /* 0x000fe40008ffe4ff */
[----:B------:R-:W-:Y:S01]  /*a5e0*/  UIADD3.X UR25, UPT, UPT, UR5, 0x40004040, URZ, UP2, !UPT ;  /* 0x4000404005197890 */ /* 0x000fe200097fe4ff */
[----:B------:R1:W-:Y:S01]  /*a5f0*/  STL [R1+0x504], RZ ;  /* 0x000504ff01007387 */ /* 0x0003e20000100800 */
[----:B------:R-:W-:Y:S01]  /*a600*/  UMOV UR18, 0x1 ;  /* 0x0000000100127882 */ /* 0x000fe20000000000 */
[----:B------:R-:W-:-:S02]  /*a610*/  UIADD3.64 UR26, UPT, UPT, UR22, 0x100, URZ ;  /* 0x00000100161a7897 */ /* 0x000fc4000fffe0ff */
[----:B------:R-:W-:Y:S01]  /*a620*/  UIADD3.64 UR28, UPT, UPT, UR24, 0x2, URZ ;  /* 0x00000002181c7897 */ /* 0x000fe2000fffe0ff */
[----:B0-----:R-:W-:Y:S01]  /*a630*/  SHF.R.S32.HI R47, RZ, 0x1f, R45 ;  /* 0x0000001fff2f7819 */ /* 0x001fe2000001142d */
[----:B------:R-:W-:Y:S02]  /*a640*/  UIADD3.64 UR30, UPT, UPT, UR22, 0x200, URZ ;  /* 0x00000200161e7897 */ /* 0x000fe4000fffe0ff */
[----:B------:R-:W-:Y:S02]  /*a650*/  UIADD3.64 UR32, UPT, UPT, UR24, 0x4, URZ ;  /* 0x0000000418207897 */ /* 0x000fe4000fffe0ff */
[----:B------:R-:W-:Y:S02]  /*a660*/  UIADD3.64 UR34, UPT, UPT, UR22, 0x300, URZ ;  /* 0x0000030016227897 */ /* 0x000fe4000fffe0ff */
[----:B------:R-:W-:Y:S02]  /*a670*/  UIADD3.64 UR36, UPT, UPT, UR22, 0x400, URZ ;  /* 0x0000040016247897 */ /* 0x000fe4000fffe0ff */
[----:B------:R-:W-:-:S02]  /*a680*/  UIADD3.64 UR38, UPT, UPT, UR22, 0x500, URZ ;  /* 0x0000050016267897 */ /* 0x000fc4000fffe0ff */
[----:B------:R-:W-:Y:S01]  /*a690*/  UIADD3.64 UR40, UPT, UPT, UR22, 0x600, URZ ;  /* 0x0000060016287897 */ /* 0x000fe2000fffe0ff */
[----:B-1----:R-:W-:-:S11]  /*a6a0*/  UMOV UR13, 0x40004040 ;  /* 0x40004040000d7882 */ /* 0x002fd60000000000 */
.L_x_10:
[----:B-1----:R-:W2:Y:S01]  /*a6b0*/  LDL R49, [R1+0x504] ;  /* 0x0005040001317983 */ /* 0x002ea20000100800 */
[----:B------:R-:W-:Y:S01]  /*a6c0*/  IMAD.U32 R48, R48, -0x80000000, RZ ;  /* 0x8000000030307824 */ /* 0x000fe200078e00ff */
[----:B------:R-:W0:Y:S01]  /*a6d0*/  LDC R50, c[0x0][0x3a0] ;  /* 0x0000e800ff327b82 */ /* 0x000e220000000800 */
[----:B-----5:R-:W-:Y:S02]  /*a6e0*/  IADD3 R12, P5, PT, R45, R12, RZ ;  /* 0x0000000c2d0c7210 */ /* 0x020fe40007fbe0ff */
[----:B------:R-:W1:Y:S01]  /*a6f0*/  SYNCS.PHASECHK.TRANS64.TRYWAIT P2, [UR11], R48 ;  /* 0x00000030ff0075a7 */ /* 0x000e62000804110b */
[----:B--2---:R-:W-:-:S04]  /*a700*/  VIADD R49, R49, 0x1 ;  /* 0x0000000131317836 */ /* 0x004fc80000000000 */
[----:B0-----:R-:W-:Y:S01]  /*a710*/  IMAD R50, R49, -0x80, R50 ;  /* 0xffffff8031327824 */ /* 0x001fe200078e0232 */
[----:B------:R0:W-:Y:S04]  /*a720*/  STL [R1+0x520], R49 ;  /* 0x0005203101007387 */ /* 0x0001e80000100800 */
[----:B------:R-:W-:Y:S01]  /*a730*/  ISETP.GT.AND P3, PT, R50, 0x1, PT ;  /* 0x000000013200780c */ /* 0x000fe20003f64270 */
[----:B-1----:R-:W-:-:S12]  /*a740*/  @!P2 BRA `(.L_x_8) ;  /* 0x0000009c0098a947 */ /* 0x002fd80003800000 */
.L_x_16:
[----:B------:R-:W-:Y:S01]  /*a750*/  PRMT R111, RZ, 0x7610, R111 ;  /* 0x00007610ff6f7816 */ /* 0x000fe2000000006f */
[----:B------:R-:W-:Y:S01]  /*a760*/  IMAD.X R13, R47, 0x1, R13, P5 ;  /* 0x000000012f0d7824 */ /* 0x000fe200028e060d */
[----:B------:R-:W-:Y:S01]  /*a770*/  IADD3 R20, P5, PT, R45, R20, RZ ;  /* 0x000000142d147210 */ /* 0x000fe20007fbe0ff */
[----:B------:R1:W-:Y:S01]  /*a780*/  STL [R1+0x640], R64 ;  /* 0x0006404001007387 */ /* 0x0003e20000100800 */
[C---:B------:R-:W-:Y:S02]  /*a790*/  ISETP.GT.AND P2, PT, R50.reuse, 0x3, PT ;  /* 0x000000033200780c */ /* 0x040fe40003f44270 */
[C---:B------:R-:W-:Y:S01]  /*a7a0*/  ISETP.GT.AND P4, PT, R50.reuse, 0x2, PT ;  /* 0x000000023200780c */ /* 0x040fe20003f84270 */
[----:B------:R-:W2:Y:S01]  /*a7b0*/  @P3 LDG.E.U8 R111, desc[UR20][R12.64] ;  /* 0x000000140c6f3981 */ /* 0x000ea2000c1e1100 */
[----:B------:R-:W-:Y:S01]  /*a7c0*/  ISETP.GT.AND P3, PT, R50, 0x4, PT ;  /* 0x000000043200780c */ /* 0x000fe20003f64270 */
[----:B------:R-:W-:Y:S01]  /*a7d0*/  IMAD.X R21, R47, 0x1, R21, P5 ;  /* 0x000000012f157824 */ /* 0x000fe200028e0615 */
[----:B------:R-:W-:Y:S01]  /*a7e0*/  IADD3 R26, P5, PT, R45, R26, RZ ;  /* 0x0000001a2d1a7210 */ /* 0x000fe20007fbe0ff */
[----:B------:R-:W-:Y:S01]  /*a7f0*/  STL [R1+0x63c], R65 ;  /* 0x00063c4101007387 */ /* 0x000fe20000100800 */
[----:B------:R-:W-:-:S02]  /*a800*/  PRMT R48, RZ, 0x7610, R48 ;  /* 0x00007610ff307816 */ /* 0x000fc40000000030 */
[----:B0-----:R-:W-:Y:S01]  /*a810*/  PRMT R49, RZ, 0x7610, R49 ;  /* 0x00007610ff317816 */ /* 0x001fe20000000031 */
[----:B------:R-:W-:Y:S01]  /*a820*/  IMAD.X R27, R47, 0x1, R27, P5 ;  /* 0x000000012f1b7824 */ /* 0x000fe200028e061b */
[----:B------:R-:W-:Y:S01]  /*a830*/  IADD3 R14, P6, PT, R45, R14, RZ ;  /* 0x0000000e2d0e7210 */ /* 0x000fe20007fde0ff */
[----:B------:R-:W-:Y:S04]  /*a840*/  STL [R1+0x638], R39 ;  /* 0x0006382701007387 */ /* 0x000fe80000100800 */
[----:B------:R0:W3:Y:S04]  /*a850*/  @P3 LDG.E.U8 R48, desc[UR20][R26.64] ;  /* 0x000000141a303981 */ /* 0x0000e8000c1e1100 */
[----:B------:R-:W4:Y:S01]  /*a860*/  @P2 LDG.E.U8 R49, desc[UR20][R20.64] ;  /* 0x0000001414312981 */ /* 0x000f22000c1e1100 */
[----:B-1----:R-:W-:Y:S01]  /*a870*/  PRMT R64, RZ, 0x7610, R64 ;  /* 0x00007610ff407816 */ /* 0x002fe20000000040 */
[----:B------:R-:W-:-:S02]  /*a880*/  IMAD.X R15, R47, 0x1, R15, P6 ;  /* 0x000000012f0f7824 */ /* 0x000fc400030e060f */
[----:B------:R-:W-:Y:S04]  /*a890*/  STL [R1+0x564], R44 ;  /* 0x0005642c01007387 */ /* 0x000fe80000100800 */
[----:B------:R-:W2:Y:S01]  /*a8a0*/  @P4 LDG.E.U8 R64, desc[UR20][R14.64] ;  /* 0x000000140e404981 */ /* 0x000ea2000c1e1100 */
[----:B------:R-:W-:-:S03]  /*a8b0*/  ISETP.GT.AND P4, PT, R50, 0x5, PT ;  /* 0x000000053200780c */ /* 0x000fc60003f84270 */
[----:B------:R-:W-:Y:S01]  /*a8c0*/  STL [R1+0x55c], R0 ;  /* 0x00055c0001007387 */ /* 0x000fe20000100800 */
[----:B------:R-:W-:-:S03]  /*a8d0*/  IADD3 R31, P6, PT, R45, R31, RZ ;  /* 0x0000001f2d1f7210 */ /* 0x000fc60007fde0ff */
[----:B------:R-:W-:Y:S01]  /*a8e0*/  STL [R1+0x568], R12 ;  /* 0x0005680c01007387 */ /* 0x000fe20000100800 */
[----:B------:R-:W-:-:S03]  /*a8f0*/  ISETP.GT.AND P2, PT, R50, 0x6, PT ;  /* 0x000000063200780c */ /* 0x000fc60003f44270 */
[----:B------:R-:W-:Y:S04]  /*a900*/  STL [R1+0x560], R13 ;  /* 0x0005600d01007387 */ /* 0x000fe80000100800 */
[----:B------:R-:W-:Y:S01]  /*a910*/  STL [R1+0x570], R14 ;  /* 0x0005700e01007387 */ /* 0x000fe20000100800 */
[----:B------:R-:W-:-:S03]  /*a920*/  IMAD.X R32, R47, 0x1, R32, P6 ;  /* 0x000000012f207824 */ /* 0x000fc600030e0620 */
[----:B------:R-:W-:Y:S01]  /*a930*/  STL [R1+0x56c], R15 ;  /* 0x00056c0f01007387 */ /* 0x000fe20000100800 */
[----:B------:R-:W-:-:S03]  /*a940*/  IADD3 R35, P5, PT, R45, R35, RZ ;  /* 0x000000232d237210 */ /* 0x000fc60007fbe0ff */
[----:B------:R-:W-:Y:S04]  /*a950*/  STL [R1+0x578], R20 ;  /* 0x0005781401007387 */ /* 0x000fe80000100800 */
[----:B------:R-:W-:Y:S01]  /*a960*/  STL [R1+0x574], R21 ;  /* 0x0005741501007387 */ /* 0x000fe20000100800 */
[----:B------:R-:W-:-:S03]  /*a970*/  PRMT R63, RZ, 0x7610, R63 ;  /* 0x00007610ff3f7816 */ /* 0x000fc6000000003f */
[----:B------:R0:W-:Y:S04]  /*a980*/  STL [R1+0x580], R26 ;  /* 0x0005801a01007387 */ /* 0x0001e80000100800 */
[----:B------:R-:W-:Y:S01]  /*a990*/  STL [R1+0x57c], R27 ;  /* 0x00057c1b01007387 */ /* 0x000fe20000100800 */
[----:B------:R-:W-:Y:S01]  /*a9a0*/  IMAD.X R36, R47, 0x1, R36, P5 ;  /* 0x000000012f247824 */ /* 0x000fe200028e0624 */
[----:B------:R-:W-:Y:S02]  /*a9b0*/  PRMT R62, RZ, 0x7610, R62 ;  /* 0x00007610ff3e7816 */ /* 0x000fe4000000003e */
[----:B------:R-:W-:Y:S02]  /*a9c0*/  IADD3 R40, P5, PT, R45, R40, RZ ;  /* 0x000000282d287210 */ /* 0x000fe40007fbe0ff */
[----:B------:R-:W-:-:S03]  /*a9d0*/  ISETP.GT.AND P3, PT, R50, 0x7, PT ;  /* 0x000000073200780c */ /* 0x000fc60003f64270 */
[----:B------:R-:W-:Y:S01]  /*a9e0*/  IMAD.X R41, R47, 0x1, R41, P5 ;  /* 0x000000012f297824 */ /* 0x000fe200028e0629 */
[C---:B------:R-:W-:Y:S02]  /*a9f0*/  IADD3 R8, P5, PT, R45.reuse, R8, RZ ;  /* 0x000000082d087210 */ /* 0x040fe40007fbe0ff */
[----:B------:R-:W-:Y:S02]  /*aa00*/  IADD3 R4, P6, PT, R45, R4, RZ ;  /* 0x000000042d047210 */ /* 0x000fe40007fde0ff */
[----:B0-----:R-:W-:Y:S01]  /*aa10*/  PRMT R26, RZ, 0x7610, R26 ;  /* 0x00007610ff1a7816 */ /* 0x001fe2000000001a */
[C---:B------:R-:W-:Y:S01]  /*aa20*/  IMAD.X R9, R47.reuse, 0x1, R9, P5 ;  /* 0x000000012f097824 */ /* 0x040fe200028e0609 */
[----:B------:R-:W-:Y:S01]  /*aa30*/  PRMT R113, RZ, 0x7610, R113 ;  /* 0x00007610ff717816 */ /* 0x000fe20000000071 */
[----:B------:R-:W-:Y:S01]  /*aa40*/  IMAD.X R5, R47, 0x1, R5, P6 ;  /* 0x000000012f057824 */ /* 0x000fe200030e0605 */
[----:B------:R-:W-:Y:S02]  /*aa50*/  PRMT R81, RZ, 0x7610, R81 ;  /* 0x00007610ff517816 */ /* 0x000fe40000000051 */
[C---:B------:R-:W-:Y:S01]  /*aa60*/  IADD3 R16, P5, PT, R45.reuse, R16, RZ ;  /* 0x000000102d107210 */ /* 0x040fe20007fbe0ff */
[----:B------:R-:W2:Y:S01]  /*aa70*/  @P3 LDG.E.U8 R26, desc[UR20][R40.64] ;  /* 0x00000014281a3981 */ /* 0x000ea2000c1e1100 */
[----:B------:R-:W-:-:S03]  /*aa80*/  IADD3 R22, P6, PT, R45, R22, RZ ;  /* 0x000000162d167210 */ /* 0x000fc60007fde0ff */
[----:B------:R-:W-:Y:S01]  /*aa90*/  IMAD.X R17, R47, 0x1, R17, P5 ;  /* 0x000000012f117824 */ /* 0x000fe200028e0611 */
[----:B------:R-:W-:Y:S01]  /*aaa0*/  IADD3 R28, P5, PT, R45, R28, RZ ;  /* 0x0000001c2d1c7210 */ /* 0x000fe20007fbe0ff */
[----:B------:R-:W-:-:S04]  /*aab0*/  IMAD.X R23, R47, 0x1, R23, P6 ;  /* 0x000000012f177824 */ /* 0x000fc800030e0617 */
[----:B------:R-:W-:Y:S01]  /*aac0*/  IMAD.X R29, R47, 0x1, R29, P5 ;  /* 0x000000012f1d7824 */ /* 0x000fe200028e061d */
[----:B---3--:R0:W-:Y:S04]  /*aad0*/  STL [R1+0x514], R48 ;  /* 0x0005143001007387 */ /* 0x0081e80000100800 */
[----:B----4-:R1:W-:Y:S01]  /*aae0*/  STL [R1+0x518], R49 ;  /* 0x0005183101007387 */ /* 0x0103e20000100800 */
[----:B0-----:R-:W-:Y:S02]  /*aaf0*/  @P4 IMAD.MOV.U32 R48, RZ, RZ, R31 ;  /* 0x000000ffff304224 */ /* 0x001fe400078e001f */
[----:B-1----:R-:W-:-:S05]  /*ab00*/  @P4 IMAD.MOV.U32 R49, RZ, RZ, R32 ;  /* 0x000000ffff314224 */ /* 0x002fca00078e0020 */
[----:B------:R0:W3:Y:S01]  /*ab10*/  @P4 LDG.E.U8 R63, desc[UR20][R48.64] ;  /* 0x00000014303f4981 */ /* 0x0000e2000c1e1100 */
[----:B------:R-:W-:Y:S01]  /*ab20*/  ISETP.GT.AND P4, PT, R50, 0x8, PT ;  /* 0x000000083200780c */ /* 0x000fe20003f84270 */
[----:B0-----:R-:W-:Y:S02]  /*ab30*/  @P2 IMAD.MOV.U32 R48, RZ, RZ, R35 ;  /* 0x000000ffff302224 */ /* 0x001fe400078e0023 */
[----:B------:R-:W-:-:S10]  /*ab40*/  @P2 IMAD.MOV.U32 R49, RZ, RZ, R36 ;  /* 0x000000ffff312224 */ /* 0x000fd400078e0024 */
[----:B------:R-:W4:Y:S04]  /*ab50*/  @P4 LDG.E.U8 R81, desc[UR20][R4.64] ;  /* 0x0000001404514981 */ /* 0x000f28000c1e1100 */
[----:B------:R0:W4:Y:S01]  /*ab60*/  @P2 LDG.E.U8 R62, desc[UR20][R48.64] ;  /* 0x00000014303e2981 */ /* 0x000122000c1e1100 */
[C---:B------:R-:W-:Y:S02]  /*ab70*/  ISETP.GT.AND P2, PT, R50.reuse, 0x9, PT ;  /* 0x000000093200780c */ /* 0x040fe40003f44270 */
[----:B------:R-:W-:-:S11]  /*ab80*/  ISETP.GT.AND P4, PT, R50, 0xb, PT ;  /* 0x0000000b3200780c */ /* 0x000fd60003f84270 */
[----:B------:R-:W4:Y:S01]  /*ab90*/  @P2 LDG.E.U8 R113, desc[UR20][R8.64] ;  /* 0x0000001408712981 */ /* 0x000f22000c1e1100 */
[----:B------:R-:W-:Y:S02]  /*aba0*/  ISETP.GT.AND P2, PT, R50, 0xc, PT ;  /* 0x0000000c3200780c */ /* 0x000fe40003f44270 */
[----:B0-----:R-:W-:Y:S02]  /*abb0*/  PRMT R48, RZ, 0x7610, R48 ;  /* 0x00007610ff307816 */ /* 0x001fe40000000030 */
[----:B------:R-:W-:-:S06]  /*abc0*/  PRMT R49, RZ, 0x7610, R49 ;  /* 0x00007610ff317816 */ /* 0x000fcc0000000031 */
[----:B------:R-:W4:Y:S04]  /*abd0*/  @P4 LDG.E.U8 R49, desc[UR20][R22.64] ;  /* 0x0000001416314981 */ /* 0x000f28000c1e1100 */
[----:B------:R-:W4:Y:S01]  /*abe0*/  @P2 LDG.E.U8 R48, desc[UR20][R28.64] ;  /* 0x000000141c302981 */ /* 0x000f22000c1e1100 */
[----:B------:R-:W-:-:S03]  /*abf0*/  ISETP.GT.AND P3, PT, R50, 0xa, PT ;  /* 0x0000000a3200780c */ /* 0x000fc60003f64270 */
[----:B------:R-:W-:Y:S01]  /*ac00*/  STL [R1+0x588], R31 ;  /* 0x0005881f01007387 */ /* 0x000fe20000100800 */
[----:B------:R-:W-:-:S03]  /*ac10*/  PRMT R61, RZ, 0x7610, R61 ;  /* 0x00007610ff3d7816 */ /* 0x000fc6000000003d */
[----:B------:R-:W-:Y:S04]  /*ac20*/  STL [R1+0x584], R32 ;  /* 0x0005842001007387 */ /* 0x000fe80000100800 */
[----:B------:R-:W-:Y:S04]  /*ac30*/  STL [R1+0x590], R35 ;  /* 0x0005902301007387 */ /* 0x000fe80000100800 */
[----:B--2---:R-:W-:Y:S04]  /*ac40*/  STL [R1+0x51c], R64 ;  /* 0x00051c4001007387 */ /* 0x004fe80000100800 */
[----:B------:R-:W-:Y:S04]  /*ac50*/  STL [R1+0x58c], R36 ;  /* 0x00058c2401007387 */ /* 0x000fe80000100800 */
[----:B------:R-:W-:Y:S04]  /*ac60*/  STL [R1+0x59c], R26 ;  /* 0x00059c1a01007387 */ /* 0x000fe80000100800 */
[----:B------:R-:W-:Y:S04]  /*ac70*/  STL [R1+0x598], R40 ;  /* 0x0005982801007387 */ /* 0x000fe80000100800 */
[----:B------:R-:W-:Y:S04]  /*ac80*/  STL [R1+0x594], R41 ;  /* 0x0005942901007387 */ /* 0x000fe80000100800 */
[----:B------:R0:W-:Y:S04]  /*ac90*/  STL [R1+0x5a4], R4 ;  /* 0x0005a40401007387 */ /* 0x0001e80000100800 */
[----:B------:R-:W2:Y:S01]  /*aca0*/  @P3 LDG.E.U8 R61, desc[UR20][R16.64] ;  /* 0x00000014103d3981 */ /* 0x000ea2000c1e1100 */
[----:B------:R-:W-:-:S03]  /*acb0*/  ISETP.GT.AND P3, PT, R50, 0xd, PT ;  /* 0x0000000d3200780c */ /* 0x000fc60003f64270 */
[----:B------:R-:W-:Y:S01]  /*acc0*/  STL [R1+0x5a0], R5 ;  /* 0x0005a00501007387 */ /* 0x000fe20000100800 */
[----:B------:R-:W-:-:S03]  /*acd0*/  IADD3 R33, P5, PT, R45, R33, RZ ;  /* 0x000000212d217210 */ /* 0x000fc60007fbe0ff */
[----:B------:R-:W-:Y:S04]  /*ace0*/  STL [R1+0x5ac], R8 ;  /* 0x0005ac0801007387 */ /* 0x000fe80000100800 */
[----:B------:R-:W-:Y:S01]  /*acf0*/  STL [R1+0x5a8], R9 ;  /* 0x0005a80901007387 */ /* 0x000fe20000100800 */
[----:B------:R-:W-:Y:S01]  /*ad00*/  IMAD.X R34, R47, 0x1, R34, P5 ;  /* 0x000000012f227824 */ /* 0x000fe200028e0622 */
[C---:B------:R-:W-:Y:S02]  /*ad10*/  ISETP.GT.AND P4, PT, R50.reuse, 0xe, PT ;  /* 0x0000000e3200780c */ /* 0x040fe40003f84270 */
[----:B------:R-:W-:Y:S02]  /*ad20*/  PRMT R39, RZ, 0x7610, R39 ;  /* 0x00007610ff277816 */ /* 0x000fe40000000027 */
[----:B------:R-:W-:-:S02]  /*ad30*/  ISETP.GT.AND P2, PT, R50, 0xf, PT ;  /* 0x0000000f3200780c */ /* 0x000fc40003f44270 */
[C---:B------:R-:W-:Y:S02]  /*ad40*/  IADD3 R37, P6, PT, R45.reuse, R37, RZ ;  /* 0x000000252d257210 */ /* 0x040fe40007fde0ff */
[----:B------:R-:W-:Y:S02]  /*ad50*/  IADD3 R42, P5, PT, R45, R42, RZ ;  /* 0x0000002a2d2a7210 */ /* 0x000fe40007fbe0ff */
[----:B------:R-:W-:Y:S01]  /*ad60*/  PRMT R27, RZ, 0x7610, R27 ;  /* 0x00007610ff1b7816 */ /* 0x000fe2000000001b */
[C---:B------:R-:W-:Y:S02]  /*ad70*/  IMAD.X R38, R47.reuse, 0x1, R38, P6 ;  /* 0x000000012f267824 */ /* 0x040fe400030e0626 */
[----:B------:R-:W-:Y:S01]  /*ad80*/  IMAD.X R43, R47, 0x1, R43, P5 ;  /* 0x000000012f2b7824 */ /* 0x000fe200028e062b */
[----:B------:R-:W-:Y:S02]  /*ad90*/  IADD3 R6, P5, PT, R45, R6, RZ ;  /* 0x000000062d067210 */ /* 0x000fe40007fbe0ff */
[----:B0-----:R-:W-:-:S02]  /*ada0*/  PRMT R4, RZ, 0x7610, R4 ;  /* 0x00007610ff047816 */ /* 0x001fc40000000004 */
[----:B------:R-:W-:Y:S01]  /*adb0*/  PRMT R80, RZ, 0x7610, R80 ;  /* 0x00007610ff507816 */ /* 0x000fe20000000050 */
[----:B------:R-:W2:Y:S01]  /*adc0*/  @P2 LDG.E.U8 R27, desc[UR20][R42.64] ;  /* 0x000000142a1b2981 */ /* 0x000ea2000c1e1100 */
[----:B------:R-:W-:Y:S01]  /*add0*/  IMAD.X R7, R47, 0x1, R7, P5 ;  /* 0x000000012f077824 */ /* 0x000fe200028e0607 */
[----:B------:R-:W-:Y:S02]  /*ade0*/  ISETP.GT.AND P2, PT, R50, 0x12, PT ;  /* 0x000000123200780c */ /* 0x000fe40003f44270 */
[----:B------:R-:W-:Y:S02]  /*adf0*/  IADD3 R18, P5, PT, R45, R18, RZ ;  /* 0x000000122d127210 */ /* 0x000fe40007fbe0ff */
[----:B------:R-:W-:-:S03]  /*ae00*/  PRMT R60, RZ, 0x7610, R60 ;  /* 0x00007610ff3c7816 */ /* 0x000fc6000000003c */
[----:B------:R-:W-:Y:S01]  /*ae10*/  IMAD.X R19, R47, 0x1, R19, P5 ;  /* 0x000000012f137824 */ /* 0x000fe200028e0613 */
[----:B------:R-:W-:-:S05]  /*ae20*/  IADD3 R24, P5, PT, R45, R24, RZ ;  /* 0x000000182d187210 */ /* 0x000fca0007fbe0ff */
[----:B------:R-:W2:Y:S01]  /*ae30*/  @P2 LDG.E.U8 R60, desc[UR20][R18.64] ;  /* 0x00000014123c2981 */ /* 0x000ea2000c1e1100 */
[----:B------:R-:W-:-:S03]  /*ae40*/  IMAD.X R25, R47, 0x1, R25, P5 ;  /* 0x000000012f197824 */ /* 0x000fc600028e0619 */
[----:B---3--:R-:W-:Y:S04]  /*ae50*/  STL [R1+0x510], R63 ;  /* 0x0005103f01007387 */ /* 0x008fe80000100800 */
[----:B----4-:R-:W-:Y:S04]  /*ae60*/  STL [R1+0x50c], R62 ;  /* 0x00050c3e01007387 */ /* 0x010fe80000100800 */
[----:B------:R-:W-:Y:S04]  /*ae70*/  STL [R1+0x5b4], R16 ;  /* 0x0005b41001007387 */ /* 0x000fe80000100800 */
[----:B------:R-:W-:Y:S04]  /*ae80*/  STL [R1+0x5b0], R17 ;  /* 0x0005b01101007387 */ /* 0x000fe80000100800 */
[----:B------:R-:W-:Y:S04]  /*ae90*/  STL [R1+0x5bc], R22 ;  /* 0x0005bc1601007387 */ /* 0x000fe80000100800 */
[----:B------:R-:W-:Y:S04]  /*aea0*/  STL [R1+0x5b8], R23 ;  /* 0x0005b81701007387 */ /* 0x000fe80000100800 */
[----:B------:R-:W-:Y:S04]  /*aeb0*/  STL [R1+0x5c4], R28 ;  /* 0x0005c41c01007387 */ /* 0x000fe80000100800 */
[----:B------:R-:W-:Y:S04]  /*aec0*/  STL [R1+0x5c0], R29 ;  /* 0x0005c01d01007387 */ /* 0x000fe80000100800 */
[----:B------:R0:W-:Y:S04]  /*aed0*/  STL [R1+0x4f8], R48 ;  /* 0x0004f83001007387 */ /* 0x0001e80000100800 */
[----:B------:R1:W-:Y:S01]  /*aee0*/  STL [R1+0x4fc], R49 ;  /* 0x0004fc3101007387 */ /* 0x0003e20000100800 */
[----:B0-----:R-:W-:-:S02]  /*aef0*/  @P3 IMAD.MOV.U32 R48, RZ, RZ, R33 ;  /* 0x000000ffff303224 */ /* 0x001fc400078e0021 */
[----:B-1----:R-:W-:-:S05]  /*af00*/  @P3 IMAD.MOV.U32 R49, RZ, RZ, R34 ;  /* 0x000000ffff313224 */ /* 0x002fca00078e0022 */
[----:B------:R0:W3:Y:S01]  /*af10*/  @P3 LDG.E.U8 R39, desc[UR20][R48.64] ;  /* 0x0000001430273981 */ /* 0x0000e2000c1e1100 */
[----:B------:R-:W-:Y:S01]  /*af20*/  ISETP.GT.AND P3, PT, R50, 0x10, PT ;  /* 0x000000103200780c */ /* 0x000fe20003f64270 */
[----:B0-----:R-:W-:Y:S02]  /*af30*/  @P4 IMAD.MOV.U32 R48, RZ, RZ, R37 ;  /* 0x000000ffff304224 */ /* 0x001fe400078e0025 */
[----:B------:R-:W-:-:S10]  /*af40*/  @P4 IMAD.MOV.U32 R49, RZ, RZ, R38 ;  /* 0x000000ffff314224 */ /* 0x000fd400078e0026 */
[----:B------:R-:W4:Y:S04]  /*af50*/  @P3 LDG.E.U8 R80, desc[UR20][R6.64] ;  /* 0x0000001406503981 */ /* 0x000f28000c1e1100 */
[----:B------:R0:W4:Y:S01]  /*af60*/  @P4 LDG.E.U8 R4, desc[UR20][R48.64] ;  /* 0x0000001430044981 */ /* 0x000122000c1e1100 */
[----:B------:R-:W-:Y:S02]  /*af70*/  ISETP.GT.AND P3, PT, R50, 0x13, PT ;  /* 0x000000133200780c */ /* 0x000fe40003f64270 */
[----:B0-----:R-:W-:-:S11]  /*af80*/  PRMT R48, RZ, 0x7610, R48 ;  /* 0x00007610ff307816 */ /* 0x001fd60000000030 */
[----:B------:R-:W4:Y:S01]  /*af90*/  @P3 LDG.E.U8 R48, desc[UR20][R24.64] ;  /* 0x0000001418303981 */ /* 0x000f22000c1e1100 */
[----:B------:R-:W-:Y:S02]  /*afa0*/  ISETP.GT.AND P4, PT, R50, 0x11, PT ;  /* 0x000000113200780c */ /* 0x000fe40003f84270 */
[----:B------:R-:W-:Y:S01]  /*afb0*/  IADD3 R10, P6, PT, R45, R10, RZ ;  /* 0x0000000a2d0a7210 */ /* 0x000fe20007fde0ff */
[----:B------:R-:W-:Y:S04]  /*afc0*/  STL [R1+0x5cc], R33 ;  /* 0x0005cc2101007387 */ /* 0x000fe80000100800 */
[----:B------:R-:W-:Y:S01]  /*afd0*/  STL [R1+0x5c8], R34 ;  /* 0x0005c82201007387 */ /* 0x000fe20000100800 */
[----:B------:R-:W-:Y:S01]  /*afe0*/  PRMT R115, RZ, 0x7610, R115 ;  /* 0x00007610ff737816 */ /* 0x000fe20000000073 */
[----:B------:R-:W-:-:S05]  /*aff0*/  IMAD.X R11, R47, 0x1, R11, P6 ;  /* 0x000000012f0b7824 */ /* 0x000fca00030e060b */
[----:B------:R-:W4:Y:S01]  /*b000*/  @P4 LDG.E.U8 R115, desc[UR20][R10.64] ;  /* 0x000000140a734981 */ /* 0x000f22000c1e1100 */
[C---:B------:R-:W-:Y:S02]  /*b010*/  ISETP.GT.AND P4, PT, R50.reuse, 0x14, PT ;  /* 0x000000143200780c */ /* 0x040fe40003f84270 */
[C---:B------:R-:W-:Y:S02]  /*b020*/  IADD3 R89, P6, PT, R45.reuse, R89, RZ ;  /* 0x000000592d597210 */ /* 0x040fe40007fde0ff */
[----:B------:R-:W-:Y:S02]  /*b030*/  ISETP.GT.AND P2, PT, R50, 0x15, PT ;  /* 0x000000153200780c */ /* 0x000fe40003f44270 */
[----:B------:R-:W-:Y:S01]  /*b040*/  IADD3 R104, P5, PT, R45, R104, RZ ;  /* 0x000000682d687210 */ /* 0x000fe20007fbe0ff */
[----:B------:R-:W-:Y:S01]  /*b050*/  IMAD.X R30, R47, 0x1, R30, P6 ;  /* 0x000000012f1e7824 */ /* 0x000fe200030e061e */
[----:B------:R-:W-:-:S03]  /*b060*/  PRMT R28, RZ, 0x7610, R28 ;  /* 0x00007610ff1c7816 */ /* 0x000fc6000000001c */
[----:B------:R-:W-:Y:S02]  /*b070*/  IMAD.X R97, R47, 0x1, R97, P5 ;  /* 0x000000012f617824 */ /* 0x000fe400028e0661 */
[----:B------:R-:W-:Y:S01]  /*b080*/  @P4 IMAD.MOV.U32 R49, RZ, RZ, R30 ;  /* 0x000000ffff314224 */ /* 0x000fe200078e001e */
[----:B---3--:R0:W-:Y:S04]  /*b090*/  STL [R1+0x4f4], R39 ;  /* 0x0004f42701007387 */ /* 0x0081e80000100800 */
[----:B0-----:R-:W3:Y:S04]  /*b0a0*/  LDL.LU R39, [R1] ;  /* 0x0000000001277983 */ /* 0x001ee80000300800 */
[----:B--2---:R-:W-:Y:S04]  /*b0b0*/  STL [R1+0x500], R61 ;  /* 0x0005003d01007387 */ /* 0x004fe80000100800 */
[----:B------:R-:W-:Y:S04]  /*b0c0*/  STL [R1+0x5d4], R37 ;  /* 0x0005d42501007387 */ /* 0x000fe80000100800 */
[----:B------:R-:W-:Y:S04]  /*b0d0*/  STL [R1+0x5d0], R38 ;  /* 0x0005d02601007387 */ /* 0x000fe80000100800 */
[----:B----4-:R-:W-:Y:S04]  /*b0e0*/  STL [R1+0x5d8], R4 ;  /* 0x0005d80401007387 */ /* 0x010fe80000100800 */
[----:B------:R0:W-:Y:S04]  /*b0f0*/  STL [R1+0x5e4], R27 ;  /* 0x0005e41b01007387 */ /* 0x0001e80000100800 */
        /* <DEDUP_REMOVED lines=8> */
[----:B------:R-:W2:Y:S04]  /*b180*/  LDL.LU R64, [R1+0x10] ;  /* 0x0000100001407983 */ /* 0x000ea80000300800 */
[----:B------:R-:W4:Y:S04]  /*b190*/  LDL.LU R62, [R1+0x2c] ;  /* 0x00002c00013e7983 */ /* 0x000f280000300800 */
[----:B------:R1:W-:Y:S01]  /*b1a0*/  STL [R1+0x4e8], R60 ;  /* 0x0004e83c01007387 */ /* 0x0003e20000100800 */
[----:B0-----:R-:W-:-:S03]  /*b1b0*/  PRMT R27, RZ, 0x7610, R27 ;  /* 0x00007610ff1b7816 */ /* 0x001fc6000000001b */
[----:B-1----:R-:W4:Y:S04]  /*b1c0*/  LDL.LU R60, [R1+0x48] ;  /* 0x00004800013c7983 */ /* 0x002f280000300800 */
[----:B------:R-:W4:Y:S04]  /*b1d0*/  LDL.LU R61, [R1+0x78] ;  /* 0x00007800013d7983 */ /* 0x000f280000300800 */
[----:B------:R-:W-:Y:S04]  /*b1e0*/  STL [R1+0x604], R24 ;  /* 0x0006041801007387 */ /* 0x000fe80000100800 */
[----:B------:R-:W-:Y:S04]  /*b1f0*/  STL [R1+0x600], R25 ;  /* 0x0006001901007387 */ /* 0x000fe80000100800 */
[----:B------:R0:W-:Y:S02]  /*b200*/  STL [R1+0x4e4], R48 ;  /* 0x0004e43001007387 */ /* 0x0001e40000100800 */
[----:B0-----:R-:W-:-:S05]  /*b210*/  @P4 IMAD.MOV.U32 R48, RZ, RZ, R89 ;  /* 0x000000ffff304224 */ /* 0x001fca00078e0059 */
[----:B------:R0:W4:Y:S02]  /*b220*/  @P4 LDG.E.U8 R27, desc[UR20][R48.64] ;  /* 0x00000014301b4981 */ /* 0x000124000c1e1100 */
[----:B0-----:R-:W-:Y:S02]  /*b230*/  @P2 IMAD.MOV.U32 R48, RZ, RZ, R104 ;  /* 0x000000ffff302224 */ /* 0x001fe400078e0068 */
[----:B------:R-:W-:-:S05]  /*b240*/  @P2 IMAD.MOV.U32 R49, RZ, RZ, R97 ;  /* 0x000000ffff312224 */ /* 0x000fca00078e0061 */
[----:B------:R0:W4:Y:S01]  /*b250*/  @P2 LDG.E.U8 R28, desc[UR20][R48.64] ;  /* 0x00000014301c2981 */ /* 0x000122000c1e1100 */
[----:B------:R-:W-:-:S03]  /*b260*/  ISETP.GT.AND P3, PT, R50, 0x16, PT ;  /* 0x000000163200780c */ /* 0x000fc60003f64270 */
[----:B------:R-:W-:Y:S04]  /*b270*/  STL [R1+0x60c], R89 ;  /* 0x00060c5901007387 */ /* 0x000fe80000100800 */
[----:B------:R-:W-:Y:S01]  /*b280*/  STL [R1+0x608], R30 ;  /* 0x0006081e01007387 */ /* 0x000fe20000100800 */
[----:B------:R-:W-:Y:S02]  /*b290*/  PRMT R5, RZ, 0x7610, R5 ;  /* 0x00007610ff057816 */ /* 0x000fe40000000005 */
[----:B---3--:R-:W-:-:S05]  /*b2a0*/  IADD3 R39, P5, PT, R45, R39, RZ ;  /* 0x000000272d277210 */ /* 0x008fca0007fbe0ff */
[----:B------:R-:W-:Y:S02]  /*b2b0*/  IMAD.X R114, R47, 0x1, R114, P5 ;  /* 0x000000012f727824 */ /* 0x000fe400028e0672 */
[----:B0-----:R-:W-:Y:S02]  /*b2c0*/  @P3 IMAD.MOV.U32 R48, RZ, RZ, R39 ;  /* 0x000000ffff303224 */ /* 0x001fe400078e0027 */
[----:B------:R-:W-:-:S05]  /*b2d0*/  @P3 IMAD.MOV.U32 R49, RZ, RZ, R114 ;  /* 0x000000ffff313224 */ /* 0x000fca00078e0072 */
[----:B------:R0:W3:Y:S01]  /*b2e0*/  @P3 LDG.E.U8 R5, desc[UR20][R48.64] ;  /* 0x0000001430053981 */ /* 0x0000e2000c1e1100 */
[----:B--2---:R-:W-:-:S05]  /*b2f0*/  IADD3 R64, P6, PT, R45, R64, RZ ;  /* 0x000000402d407210 */ /* 0x004fca0007fde0ff */
[----:B0-----:R-:W-:Y:S01]  /*b300*/  IMAD.MOV.U32 R49, RZ, RZ, R64 ;  /* 0x000000ffff317224 */ /* 0x001fe200078e0040 */
[----:B----4-:R-:W-:Y:S01]  /*b310*/  IADD3 R60, P5, PT, R45, R60, RZ ;  /* 0x0000003c2d3c7210 */ /* 0x010fe20007fbe0ff */
[----:B------:R-:W-:Y:S04]  /*b320*/  STL [R1+0x610], R27 ;  /* 0x0006101b01007387 */ /* 0x000fe80000100800 */
[----:B------:R-:W-:Y:S04]  /*b330*/  STL [R1+0x618], R104 ;  /* 0x0006186801007387 */ /* 0x000fe80000100800 */
[----:B------:R-:W-:Y:S04]  /*b340*/  STL [R1+0x614], R97 ;  /* 0x0006146101007387 */ /* 0x000fe80000100800 */
[----:B------:R0:W-:Y:S04]  /*b350*/  STL [R1], R39 ;  /* 0x0000002701007387 */ /* 0x0001e80000100800 */
[----:B------:R-:W-:Y:S04]  /*b360*/  STL [R1+0x61c], R28 ;  /* 0x00061c1c01007387 */ /* 0x000fe80000100800 */
[----:B------:R-:W2:Y:S04]  /*b370*/  LDL.LU R65, [R1+0x5c] ;  /* 0x00005c0001417983 */ /* 0x000ea80000300800 */
[----:B------:R1:W-:Y:S04]  /*b380*/  STL [R1+0x10], R64 ;  /* 0x0000104001007387 */ /* 0x0003e80000100800 */
[----:B------:R-:W4:Y:S04]  /*b390*/  LDL.LU R63, [R1+0xa8] ;  /* 0x0000a800013f7983 */ /* 0x000f280000300800 */
[----:B------:R-:W-:Y:S04]  /*b3a0*/  STL [R1+0x48], R60 ;  /* 0x0000483c01007387 */ /* 0x000fe80000100800 */
[----:B0-----:R-:W2:Y:S04]  /*b3b0*/  LDL.LU R39, [R1+0xb8] ;  /* 0x0000b80001277983 */ /* 0x001ea80000300800 */
[----:B------:R-:W-:Y:S04]  /*b3c0*/  STL [R1+0x620], R114 ;  /* 0x0006207201007387 */ /* 0x000fe80000100800 */
[----:B-1----:R-:W2:Y:S04]  /*b3d0*/  LDL.LU R64, [R1+0x640] ;  /* 0x0006400001407983 */ /* 0x002ea80000300800 */
[----:B------:R-:W2:Y:S01]  /*b3e0*/  LDL.LU R48, [R1+0x4] ;  /* 0x0000040001307983 */ /* 0x000ea20000300800 */
[----:B------:R-:W-:-:S02]  /*b3f0*/  ISETP.GT.AND P4, PT, R50, 0x17, PT ;  /* 0x000000173200780c */ /* 0x000fc40003f84270 */
[----:B------:R-:W-:Y:S01]  /*b400*/  PRMT R20, RZ, 0x7610, R20 ;  /* 0x00007610ff147816 */ /* 0x000fe20000000014 */
[----:B---3--:R-:W-:Y:S01]  /*b410*/  STL [R1+0x624], R5 ;  /* 0x0006240501007387 */ /* 0x008fe20000100800 */
[----:B--2---:R-:W-:-:S09]  /*b420*/  IMAD.X R48, R47, 0x1, R48, P6 ;  /* 0x000000012f307824 */ /* 0x004fd200030e0630 */
[-C--:B------:R-:W-:Y:S01]  /*b430*/  @P4 LOP3.LUT R49, R49, R48.reuse, RZ, 0x3c, !PT ;  /* 0x0000003031314212 */ /* 0x080fe200078e3cff */
[----:B------:R0:W-:Y:S03]  /*b440*/  STL [R1+0x4], R48 ;  /* 0x0000043001007387 */ /* 0x0001e60000100800 */
[----:B0-----:R-:W-:-:S04]  /*b450*/  @P4 LOP3.LUT R48, R49, R48, RZ, 0x3c, !PT ;  /* 0x0000003031304212 */ /* 0x001fc800078e3cff */
[----:B------:R-:W-:-:S05]  /*b460*/  @P4 LOP3.LUT R49, R49, R48, RZ, 0x3c, !PT ;  /* 0x0000003031314212 */ /* 0x000fca00078e3cff */
[----:B------:R0:W2:Y:S01]  /*b470*/  @P4 LDG.E.U8 R20, desc[UR20][R48.64] ;  /* 0x0000001430144981 */ /* 0x0000a2000c1e1100 */
[C---:B------:R-:W-:Y:S02]  /*b480*/  ISETP.GT.AND P2, PT, R50.reuse, 0x18, PT ;  /* 0x000000183200780c */ /* 0x040fe40003f44270 */
[----:B------:R-:W-:Y:S01]  /*b490*/  ISETP.GT.AND P3, PT, R50, 0x19, PT ;  /* 0x000000193200780c */ /* 0x000fe20003f64270 */
[----:B------:R-:W-:Y:S01]  /*b4a0*/  IMAD.X R62, R47, 0x1, R62, P5 ;  /* 0x000000012f3e7824 */ /* 0x000fe200028e063e */
[----:B------:R-:W-:Y:S02]  /*b4b0*/  IADD3 R61, P5, PT, R45, R61, RZ ;  /* 0x0000003d2d3d7210 */ /* 0x000fe40007fbe0ff */
[----:B------:R-:W-:Y:S02]  /*b4c0*/  PRMT R79, RZ, 0x7610, R79 ;  /* 0x00007610ff4f7816 */ /* 0x000fe4000000004f */
[----:B------:R1:W-:Y:S01]  /*b4d0*/  STL [R1+0x2c], R62 ;  /* 0x00002c3e01007387 */ /* 0x0003e20000100800 */
[----:B------:R-:W-:Y:S01]  /*b4e0*/  IMAD.X R65, R47, 0x1, R65, P5 ;  /* 0x000000012f417824 */ /* 0x000fe200028e0641 */
[----:B----4-:R-:W-:-:S03]  /*b4f0*/  IADD3 R63, P6, PT, R45, R63, RZ ;  /* 0x0000003f2d3f7210 */ /* 0x010fc60007fde0ff */
[----:B0-----:R-:W-:Y:S02]  /*b500*/  @P2 IMAD.MOV.U32 R48, RZ, RZ, R60 ;  /* 0x000000ffff302224 */ /* 0x001fe400078e003c */
[----:B------:R-:W-:Y:S01]  /*b510*/  @P2 IMAD.MOV.U32 R49, RZ, RZ, R62 ;  /* 0x000000ffff312224 */ /* 0x000fe200078e003e */
[----:B------:R-:W-:Y:S02]  /*b520*/  PRMT R117, RZ, 0x7610, R117 ;  /* 0x00007610ff757816 */ /* 0x000fe40000000075 */
[----:B------:R-:W-:Y:S02]  /*b530*/  IADD3 R39, P5, PT, R45, R39, RZ ;  /* 0x000000272d277210 */ /* 0x000fe40007fbe0ff */
[----:B------:R0:W3:Y:S02]  /*b540*/  @P2 LDG.E.U8 R79, desc[UR20][R48.64] ;  /* 0x00000014304f2981 */ /* 0x0000e4000c1e1100 */
[----:B0-----:R-:W-:Y:S02]  /*b550*/  @P3 IMAD.MOV.U32 R48, RZ, RZ, R61 ;  /* 0x000000ffff303224 */ /* 0x001fe400078e003d */
[----:B------:R-:W-:-:S05]  /*b560*/  @P3 IMAD.MOV.U32 R49, RZ, RZ, R65 ;  /* 0x000000ffff313224 */ /* 0x000fca00078e0041 */
[----:B------:R0:W4:Y:S04]  /*b570*/  @P3 LDG.E.U8 R117, desc[UR20][R48.64] ;  /* 0x0000001430753981 */ /* 0x000128000c1e1100 */
[----:B--2---:R-:W-:Y:S04]  /*b580*/  STL [R1+0x628], R20 ;  /* 0x0006281401007387 */ /* 0x004fe80000100800 */
[----:B-1----:R-:W2:Y:S04]  /*b590*/  LDL.LU R62, [R1+0xb4] ;  /* 0x0000b400013e7983 */ /* 0x002ea80000300800 */
[----:B------:R-:W3:Y:S04]  /*b5a0*/  LDL.LU R60, [R1+0xc0] ;  /* 0x0000c000013c7983 */ /* 0x000ee80000300800 */
[----:B------:R1:W-:Y:S04]  /*b5b0*/  STL [R1+0x78], R61 ;  /* 0x0000783d01007387 */ /* 0x0003e80000100800 */
[----:B------:R0:W-:Y:S04]  /*b5c0*/  STL [R1+0x5c], R65 ;  /* 0x00005c4101007387 */ /* 0x0001e80000100800 */
[----:B-1----:R-:W3:Y:S04]  /*b5d0*/  LDL.LU R61, [R1+0xbc] ;  /* 0x0000bc00013d7983 */ /* 0x002ee80000300800 */
[----:B------:R-:W-:Y:S04]  /*b5e0*/  STL [R1+0xa8], R63 ;  /* 0x0000a83f01007387 */ /* 0x000fe80000100800 */
[----:B0-----:R-:W3:Y:S04]  /*b5f0*/  LDL.LU R65, [R1+0xc8] ;  /* 0x0000c80001417983 */ /* 0x001ee80000300800 */
[----:B------:R-:W-:Y:S04]  /*b600*/  STL [R1+0xb8], R39 ;  /* 0x0000b82701007387 */ /* 0x000fe80000100800 */
[----:B------:R-:W3:Y:S04]  /*b610*/  LDL.LU R5, [R1+0xd0] ;  /* 0x0000d00001057983 */ /* 0x000ee80000300800 */
[----:B------:R-:W3:Y:S01]  /*b620*/  LDL.LU R49, [R1+0x90] ;  /* 0x0000900001317983 */ /* 0x000ee20000300800 */
[----:B------:R-:W-:-:S02]  /*b630*/  ISETP.GT.AND P4, PT, R50, 0x1a, PT ;  /* 0x0000001a3200780c */ /* 0x000fc40003f84270 */
[----:B------:R-:W-:Y:S02]  /*b640*/  ISETP.GT.AND P2, PT, R50, 0x1b, PT ;  /* 0x0000001b3200780c */ /* 0x000fe40003f44270 */
[----:B------:R-:W-:Y:S02]  /*b650*/  PRMT R114, RZ, 0x7610, R114 ;  /* 0x00007610ff727816 */ /* 0x000fe40000000072 */
[----:B------:R-:W-:-:S07]  /*b660*/  PRMT R25, RZ, 0x7610, R25 ;  /* 0x00007610ff197816 */ /* 0x000fce0000000019 */
[----:B------:R-:W-:Y:S02]  /*b670*/  @P4 IMAD.MOV.U32 R48, RZ, RZ, R63 ;  /* 0x000000ffff304224 */ /* 0x000fe400078e003f */
[C---:B--2---:R-:W-:Y:S02]  /*b680*/  IMAD.X R62, R47.reuse, 0x1, R62, P5 ;  /* 0x000000012f3e7824 */ /* 0x044fe400028e063e */
[----:B---3--:R-:W-:-:S05]  /*b690*/  IMAD.X R49, R47, 0x1, R49, P6 ;  /* 0x000000012f317824 */ /* 0x008fca00030e0631 */
[----:B------:R0:W-:Y:S04]  /*b6a0*/  STL [R1+0x90], R49 ;  /* 0x0000903101007387 */ /* 0x0001e80000100800 */
[----:B------:R1:W2:Y:S02]  /*b6b0*/  @P4 LDG.E.U8 R114, desc[UR20][R48.64] ;  /* 0x0000001430724981 */ /* 0x0002a4000c1e1100 */
[----:B-1----:R-:W-:Y:S02]  /*b6c0*/  @P2 IMAD.MOV.U32 R48, RZ, RZ, R39 ;  /* 0x000000ffff302224 */ /* 0x002fe400078e0027 */
[----:B0-----:R-:W-:-:S05]  /*b6d0*/  @P2 IMAD.MOV.U32 R49, RZ, RZ, R62 ;  /* 0x000000ffff312224 */ /* 0x001fca00078e003e */
[----:B------:R0:W3:Y:S01]  /*b6e0*/  @P2 LDG.E.U8 R25, desc[UR20][R48.64] ;  /* 0x0000001430192981 */ /* 0x0000e2000c1e1100 */
[----:B------:R-:W-:Y:S02]  /*b6f0*/  ISETP.GT.AND P3, PT, R50, 0x1c, PT ;  /* 0x0000001c3200780c */ /* 0x000fe40003f64270 */
[C---:B------:R-:W-:Y:S01]  /*b700*/  IADD3 R60, P5, PT, R45.reuse, R60, RZ ;  /* 0x0000003c2d3c7210 */ /* 0x040fe20007fbe0ff */
[----:B------:R1:W-:Y:S01]  /*b710*/  STL [R1+0xb4], R62 ;  /* 0x0000b43e01007387 */ /* 0x0003e20000100800 */
[----:B------:R-:W-:-:S03]  /*b720*/  IADD3 R65, P6, PT, R45, R65, RZ ;  /* 0x000000412d417210 */ /* 0x000fc60007fde0ff */
[----:B------:R-:W-:Y:S01]  /*b730*/  IMAD.X R61, R47, 0x1, R61, P5 ;  /* 0x000000012f3d7824 */ /* 0x000fe200028e063d */
[----:B------:R-:W-:Y:S02]  /*b740*/  PRMT R42, RZ, 0x7610, R42 ;  /* 0x00007610ff2a7816 */ /* 0x000fe4000000002a */
[----:B------:R-:W-:-:S03]  /*b750*/  IADD3 R5, P5, PT, R45, R5, RZ ;  /* 0x000000052d057210 */ /* 0x000fc60007fbe0ff */
[----:B0-----:R-:W-:Y:S02]  /*b760*/  @P3 IMAD.MOV.U32 R48, RZ, RZ, R60 ;  /* 0x000000ffff303224 */ /* 0x001fe400078e003c */
[----:B------:R-:W-:-:S05]  /*b770*/  @P3 IMAD.MOV.U32 R49, RZ, RZ, R61 ;  /* 0x000000ffff313224 */ /* 0x000fca00078e003d */
[----:B------:R0:W4:Y:S02]  /*b780*/  @P3 LDG.E.U8 R42, desc[UR20][R48.64] ;  /* 0x00000014302a3981 */ /* 0x000124000c1e1100 */
[----:B0-----:R-:W-:Y:S02]  /*b790*/  IMAD.MOV.U32 R49, RZ, RZ, R65 ;  /* 0x000000ffff317224 */ /* 0x001fe400078e0041 */
[----:B--2---:R-:W-:Y:S04]  /*b7a0*/  STL [R1+0x62c], R114 ;  /* 0x00062c7201007387 */ /* 0x004fe80000100800 */
[----:B-1----:R-:W2:Y:S04]  /*b7b0*/  LDL.LU R62, [R1+0xcc] ;  /* 0x0000cc00013e7983 */ /* 0x002ea80000300800 */
[----:B------:R-:W2:Y:S04]  /*b7c0*/  LDL.LU R39, [R1+0xd8] ;  /* 0x0000d80001277983 */ /* 0x000ea80000300800 */
[----:B------:R0:W-:Y:S04]  /*b7d0*/  STL [R1+0xc0], R60 ;  /* 0x0000c03c01007387 */ /* 0x0001e80000100800 */
[----:B---3--:R-:W-:Y:S04]  /*b7e0*/  STL [R1+0x630], R25 ;  /* 0x0006301901007387 */ /* 0x008fe80000100800 */
[----:B------:R1:W-:Y:S04]  /*b7f0*/  STL [R1+0xbc], R61 ;  /* 0x0000bc3d01007387 */ /* 0x0003e80000100800 */
[----:B0-----:R-:W3:Y:S04]  /*b800*/  LDL.LU R60, [R1+0xd4] ;  /* 0x0000d400013c7983 */ /* 0x001ee80000300800 */
[----:B------:R0:W-:Y:S04]  /*b810*/  STL [R1+0xc8], R65 ;  /* 0x0000c84101007387 */ /* 0x0001e80000100800 */
[----:B------:R-:W3:Y:S04]  /*b820*/  LDL.LU R63, [R1+0xe0] ;  /* 0x0000e000013f7983 */ /* 0x000ee80000300800 */
[----:B------:R-:W-:Y:S04]  /*b830*/  STL [R1+0xd0], R5 ;  /* 0x0000d00501007387 */ /* 0x000fe80000100800 */
[----:B-1----:R-:W3:Y:S04]  /*b840*/  LDL.LU R61, [R1+0xe8] ;  /* 0x0000e800013d7983 */ /* 0x002ee80000300800 */
[----:B0-----:R-:W3:Y:S04]  /*b850*/  LDL.LU R65, [R1+0x63c] ;  /* 0x00063c0001417983 */ /* 0x001ee80000300800 */
[----:B------:R-:W3:Y:S01]  /*b860*/  LDL.LU R48, [R1+0xc4] ;  /* 0x0000c40001307983 */ /* 0x000ee20000300800 */
[----:B------:R-:W-:-:S02]  /*b870*/  ISETP.GT.AND P4, PT, R50, 0x1d, PT ;  /* 0x0000001d3200780c */ /* 0x000fc40003f84270 */
[C---:B------:R-:W-:Y:S01]  /*b880*/  ISETP.GT.AND P2, PT, R50.reuse, 0x1e, PT ;  /* 0x0000001e3200780c */ /* 0x040fe20003f44270 */
[----:B----4-:R-:W-:Y:S01]  /*b890*/  STL [R1+0x634], R42 ;  /* 0x0006342a01007387 */ /* 0x010fe20000100800 */
[----:B------:R-:W-:Y:S02]  /*b8a0*/  PRMT R29, RZ, 0x7610, R29 ;  /* 0x00007610ff1d7816 */ /* 0x000fe4000000001d */
[----:B------:R-:W-:Y:S02]  /*b8b0*/  ISETP.GT.AND P3, PT, R50, 0x1f, PT ;  /* 0x0000001f3200780c */ /* 0x000fe40003f64270 */
[----:B------:R-:W-:Y:S02]  /*b8c0*/  PRMT R26, RZ, 0x7610, R26 ;  /* 0x00007610ff1a7816 */ /* 0x000fe4000000001a */
[----:B------:R-:W-:Y:S01]  /*b8d0*/  PRMT R21, RZ, 0x7610, R21 ;  /* 0x00007610ff157816 */ /* 0x000fe20000000015 */
[----:B--2---:R-:W-:Y:S01]  /*b8e0*/  IMAD.X R62, R47, 0x1, R62, P5 ;  /* 0x000000012f3e7824 */ /* 0x004fe200028e063e */
[----:B------:R-:W-:-:S05]  /*b8f0*/  IADD3 R39, P5, PT, R45, R39, RZ ;  /* 0x000000272d277210 */ /* 0x000fca0007fbe0ff */
[C---:B---3--:R-:W-:Y:S02]  /*b900*/  IMAD.X R60, R47.reuse, 0x1, R60, P5 ;  /* 0x000000012f3c7824 */ /* 0x048fe400028e063c */
[----:B------:R-:W-:-:S05]  /*b910*/  IMAD.X R48, R47, 0x1, R48, P6 ;  /* 0x000000012f307824 */ /* 0x000fca00030e0630 */
[-C--:B------:R-:W-:Y:S01]  /*b920*/  @P4 LOP3.LUT R49, R49, R48.reuse, RZ, 0x3c, !PT ;  /* 0x0000003031314212 */ /* 0x080fe200078e3cff */
[----:B------:R0:W-:Y:S03]  /*b930*/  STL [R1+0xc4], R48 ;  /* 0x0000c43001007387 */ /* 0x0001e60000100800 */
[----:B0-----:R-:W-:-:S04]  /*b940*/  @P4 LOP3.LUT R48, R49, R48, RZ, 0x3c, !PT ;  /* 0x0000003031304212 */ /* 0x001fc800078e3cff */
[----:B------:R-:W-:Y:S01]  /*b950*/  @P4 LOP3.LUT R49, R49, R48, RZ, 0x3c, !PT ;  /* 0x0000003031314212 */ /* 0x000fe200078e3cff */
[----:B------:R-:W-:Y:S04]  /*b960*/  STL [R1+0xcc], R62 ;  /* 0x0000cc3e01007387 */ /* 0x000fe80000100800 */
[----:B------:R0:W2:Y:S01]  /*b970*/  @P4 LDG.E.U8 R29, desc[UR20][R48.64] ;  /* 0x00000014301d4981 */ /* 0x0000a2000c1e1100 */
[----:B------:R-:W-:-:S03]  /*b980*/  IADD3 R63, P6, PT, R45, R63, RZ ;  /* 0x0000003f2d3f7210 */ /* 0x000fc60007fde0ff */
[----:B------:R-:W3:Y:S01]  /*b990*/  LDL.LU R42, [R1+0xe4] ;  /* 0x0000e400012a7983 */ /* 0x000ee20000300800 */
[----:B------:R-:W-:Y:S01]  /*b9a0*/  IADD3 R61, P5, PT, R45, R61, RZ ;  /* 0x0000003d2d3d7210 */ /* 0x000fe20007fbe0ff */
[----:B0-----:R-:W-:Y:S02]  /*b9b0*/  @P2 IMAD.MOV.U32 R48, RZ, RZ, R5 ;  /* 0x000000ffff302224 */ /* 0x001fe400078e0005 */
[----:B------:R-:W-:Y:S01]  /*b9c0*/  @P2 IMAD.MOV.U32 R49, RZ, RZ, R62 ;  /* 0x000000ffff312224 */ /* 0x000fe200078e003e */
[----:B------:R-:W4:Y:S04]  /*b9d0*/  LDL.LU R5, [R1+0xf0] ;  /* 0x0000f00001057983 */ /* 0x000f280000300800 */
[----:B------:R-:W-:Y:S04]  /*b9e0*/  STL [R1+0xd8], R39 ;  /* 0x0000d82701007387 */ /* 0x000fe80000100800 */
[----:B------:R0:W2:Y:S04]  /*b9f0*/  @P2 LDG.E.U8 R26, desc[UR20][R48.64] ;  /* 0x00000014301a2981 */ /* 0x0000a8000c1e1100 */
[----:B------:R1:W-:Y:S01]  /*ba00*/  STL [R1+0xd4], R60 ;  /* 0x0000d43c01007387 */ /* 0x0003e20000100800 */
[----:B0-----:R-:W-:-:S02]  /*ba10*/  @P3 IMAD.MOV.U32 R48, RZ, RZ, R39 ;  /* 0x000000ffff303224 */ /* 0x001fc400078e0027 */
[----:B------:R-:W-:Y:S02]  /*ba20*/  @P3 IMAD.MOV.U32 R49, RZ, RZ, R60 ;  /* 0x000000ffff313224 */ /* 0x000fe400078e003c */
[----:B-1----:R-:W2:Y:S04]  /*ba30*/  LDL.LU R60, [R1+0xec] ;  /* 0x0000ec00013c7983 */ /* 0x002ea80000300800 */
[----:B------:R-:W-:Y:S04]  /*ba40*/  STL [R1+0xe0], R63 ;  /* 0x0000e03f01007387 */ /* 0x000fe80000100800 */
[----:B------:R-:W2:Y:S04]  /*ba50*/  LDL.LU R62, [R1+0xf8] ;  /* 0x0000f800013e7983 */ /* 0x000ea80000300800 */
[----:B------:R-:W-:Y:S04]  /*ba60*/  STL [R1+0xe8], R61 ;  /* 0x0000e83d01007387 */ /* 0x000fe80000100800 */
[----:B------:R-:W2:Y:S04]  /*ba70*/  LDL.LU R39, [R1+0x100] ;  /* 0x0001000001277983 */ /* 0x000ea80000300800 */
[----:B------:R0:W2:Y:S04]  /*ba80*/  @P3 LDG.E.U8 R21, desc[UR20][R48.64] ;  /* 0x0000001430153981 */ /* 0x0000a8000c1e1100 */
[----:B------:R-:W2:Y:S01]  /*ba90*/  LDL.LU R49, [R1+0xdc] ;  /* 0x0000dc0001317983 */ /* 0x000ea20000300800 */
[----:B------:R-:W-:-:S02]  /*baa0*/  ISETP.GT.AND P4, PT, R50, 0x20, PT ;  /* 0x000000203200780c */ /* 0x000fc40003f84270 */
[C---:B------:R-:W-:Y:S02]  /*bab0*/  ISETP.GT.AND P2, PT, R50.reuse, 0x21, PT ;  /* 0x000000213200780c */ /* 0x040fe40003f44270 */
[----:B------:R-:W-:Y:S02]  /*bac0*/  PRMT R78, RZ, 0x7610, R78 ;  /* 0x00007610ff4e7816 */ /* 0x000fe4000000004e */
[----:B------:R-:W-:Y:S02]  /*bad0*/  ISETP.GT.AND P3, PT, R50, 0x22, PT ;  /* 0x000000223200780c */ /* 0x000fe40003f64270 */
[----:B------:R-:W-:-:S05]  /*bae0*/  PRMT R119, RZ, 0x7610, R119 ;  /* 0x00007610ff777816 */ /* 0x000fca0000000077 */
[----:B0-----:R-:W-:Y:S01]  /*baf0*/  @P4 IMAD.MOV.U32 R48, RZ, RZ, R63 ;  /* 0x000000ffff304224 */ /* 0x001fe200078e003f */
[----:B------:R-:W-:Y:S01]  /*bb00*/  PRMT R28, RZ, 0x7610, R28 ;  /* 0x00007610ff1c7816 */ /* 0x000fe2000000001c */
[----:B---3--:R-:W-:Y:S01]  /*bb10*/  IMAD.X R42, R47, 0x1, R42, P5 ;  /* 0x000000012f2a7824 */ /* 0x008fe200028e062a */
[----:B----4-:R-:W-:-:S05]  /*bb20*/  IADD3 R5, P5, PT, R45, R5, RZ ;  /* 0x000000052d057210 */ /* 0x010fca0007fbe0ff */
[----:B--2---:R-:W-:Y:S01]  /*bb30*/  IMAD.X R60, R47, 0x1, R60, P5 ;  /* 0x000000012f3c7824 */ /* 0x004fe200028e063c */
[----:B------:R-:W-:Y:S01]  /*bb40*/  IADD3 R39, P5, PT, R45, R39, RZ ;  /* 0x000000272d277210 */ /* 0x000fe20007fbe0ff */
[----:B------:R-:W-:Y:S01]  /*bb50*/  IMAD.X R49, R47, 0x1, R49, P6 ;  /* 0x000000012f317824 */ /* 0x000fe200030e0631 */
[----:B------:R-:W-:-:S04]  /*bb60*/  IADD3 R62, P6, PT, R45, R62, RZ ;  /* 0x0000003e2d3e7210 */ /* 0x000fc80007fde0ff */
[----:B------:R0:W-:Y:S04]  /*bb70*/  STL [R1+0xdc], R49 ;  /* 0x0000dc3101007387 */ /* 0x0001e80000100800 */
[----:B------:R1:W2:Y:S04]  /*bb80*/  @P4 LDG.E.U8 R78, desc[UR20][R48.64] ;  /* 0x00000014304e4981 */ /* 0x0002a8000c1e1100 */
[----:B------:R3:W-:Y:S01]  /*bb90*/  STL [R1+0xe4], R42 ;  /* 0x0000e42a01007387 */ /* 0x0007e20000100800 */
[----:B-1----:R-:W-:Y:S02]  /*bba0*/  @P2 IMAD.MOV.U32 R48, RZ, RZ, R61 ;  /* 0x000000ffff302224 */ /* 0x002fe400078e003d */
[----:B0-----:R-:W-:Y:S01]  /*bbb0*/  @P2 IMAD.MOV.U32 R49, RZ, RZ, R42 ;  /* 0x000000ffff312224 */ /* 0x001fe200078e002a */
[----:B------:R-:W4:Y:S04]  /*bbc0*/  LDL.LU R61, [R1+0xfc] ;  /* 0x0000fc00013d7983 */ /* 0x000f280000300800 */
[----:B---3--:R-:W3:Y:S04]  /*bbd0*/  LDL.LU R42, [R1+0x108] ;  /* 0x00010800012a7983 */ /* 0x008ee80000300800 */
        /* <DEDUP_REMOVED lines=19> */
[----:B----4-:R-:W-:Y:S01]  /*bd10*/  IMAD.X R61, R47, 0x1, R61, P5 ;  /* 0x000000012f3d7824 */ /* 0x010fe200028e063d */
[----:B---3--:R-:W-:-:S05]  /*bd20*/  IADD3 R42, P5, PT, R45, R42, RZ ;  /* 0x0000002a2d2a7210 */ /* 0x008fca0007fbe0ff */
        /* <DEDUP_REMOVED lines=8> */
[----:B0-----:R-:W-:-:S02]  /*bdb0*/  @P2 IMAD.MOV.U32 R49, RZ, RZ, R61 ;  /* 0x000000ffff312224 */ /* 0x001fc400078e003d */
[----:B---3--:R-:W3:Y:S04]  /*bdc0*/  LDL.LU R61, [R1+0x114] ;  /* 0x00011400013d7983 */ /* 0x008ee80000300800 */
        /* <DEDUP_REMOVED lines=577> */
[----:B------:R0:W-:Y:S04]  /*e1e0*/  STL [R1+0x430], R42 ;  /* 0x0004302a01007387 */ /* 0x0001e80000100800 */
[----:B------:R1:W2:Y:S04]  /*e1f0*/  @P2 LDG.E.U8 R110, desc[UR20][R48.64] ;  /* 0x00000014306e2981 */ /* 0x0002a8000c1e1100 */
[----:B------:R0:W-:Y:S01]  /*e200*/  STL [R1+0x42c], R60 ;  /* 0x00042c3c01007387 */ /* 0x0001e20000100800 */
[----:B-1----:R-:W-:-:S02]  /*e210*/  @P3 IMAD.MOV.U32 R48, RZ, RZ, R42 ;  /* 0x000000ffff303224 */ /* 0x002fc400078e002a */
[----:B------:R-:W-:Y:S01]  /*e220*/  @P3 IMAD.MOV.U32 R49, RZ, RZ, R60 ;  /* 0x000000ffff313224 */ /* 0x000fe200078e003c */
[----:B0-----:R-:W2:Y:S04]  /*e230*/  LDL.LU R42, [R1+0x2a4] ;  /* 0x0002a400012a7983 */ /* 0x001ea80000300800 */
        /* <DEDUP_REMOVED lines=32> */
[----:B------:R0:W-:Y:S04]  /*e440*/  STL [R1+0x2b0], R62 ;  /* 0x0002b03e01007387 */ /* 0x0001e80000100800 */
        /* <DEDUP_REMOVED lines=10> */
[----:B-1----:R-:W-:Y:S01]  /*e4f0*/  @P4 IMAD.MOV.U32 R48, RZ, RZ, R62 ;  /* 0x000000ffff304224 */ /* 0x002fe200078e003e */
        /* <DEDUP_REMOVED lines=8> */
[----:B------:R2:W3:Y:S04]  /*e580*/  @P4 LDG.E.U8 R105, desc[UR20][R48.64] ;  /* 0x0000001430694981 */ /* 0x0004e8000c1e1100 */
[----:B------:R4:W-:Y:S04]  /*e590*/  STL [R1+0x43c], R61 ;  /* 0x00043c3d01007387 */ /* 0x0009e80000100800 */
[----:B0-----:R-:W3:Y:S01]  /*e5a0*/  LDL.LU R62, [R1+0x454] ;  /* 0x00045400013e7983 */ /* 0x001ee20000300800 */
[----:B--2---:R-:W-:-:S02]  /*e5b0*/  @P2 IMAD.MOV.U32 R48, RZ, RZ, R60 ;  /* 0x000000ffff302224 */ /* 0x004fc400078e003c */
[----:B-1----:R-:W-:Y:S01]  /*e5c0*/  @P2 IMAD.MOV.U32 R49, RZ, RZ, R61 ;  /* 0x000000ffff312224 */ /* 0x002fe200078e003d */
[----:B------:R-:W2:Y:S04]  /*e5d0*/  LDL.LU R60, [R1+0x460] ;  /* 0x00046000013c7983 */ /* 0x000ea80000300800 */
[----:B------:R-:W-:Y:S04]  /*e5e0*/  STL [R1+0x448], R5 ;  /* 0x0004480501007387 */ /* 0x000fe80000100800 */
[----:B------:R0:W2:Y:S04]  /*e5f0*/  @P2 LDG.E.U8 R70, desc[UR20][R48.64] ;  /* 0x0000001430462981 */ /* 0x0000a8000c1e1100 */
[----:B------:R1:W-:Y:S04]  /*e600*/  STL [R1+0x444], R39 ;  /* 0x0004442701007387 */ /* 0x0003e80000100800 */
[----:B----4-:R-:W4:Y:S01]  /*e610*/  LDL.LU R61, [R1+0x45c] ;  /* 0x00045c00013d7983 */ /* 0x010f220000300800 */
[----:B0-----:R-:W-:-:S02]  /*e620*/  @P3 IMAD.MOV.U32 R48, RZ, RZ, R5 ;  /* 0x000000ffff303224 */ /* 0x001fc400078e0005 */
[----:B------:R-:W-:Y:S01]  /*e630*/  @P3 IMAD.MOV.U32 R49, RZ, RZ, R39 ;  /* 0x000000ffff313224 */ /* 0x000fe200078e0027 */
[----:B------:R0:W-:Y:S04]  /*e640*/  STL [R1+0x450], R63 ;  /* 0x0004503f01007387 */ /* 0x0001e80000100800 */
[----:B-1----:R-:W4:Y:S04]  /*e650*/  LDL.LU R39, [R1+0x2b8] ;  /* 0x0002b80001277983 */ /* 0x002f280000300800 */
[----:B------:R-:W-:Y:S04]  /*e660*/  STL [R1+0x458], R42 ;  /* 0x0004582a01007387 */ /* 0x000fe80000100800 */
[----:B------:R-:W4:Y:S04]  /*e670*/  LDL.LU R5, [R1+0x2c0] ;  /* 0x0002c00001057983 */ /* 0x000f280000300800 */
[----:B------:R1:W4:Y:S04]  /*e680*/  @P3 LDG.E.U8 R103, desc[UR20][R48.64] ;  /* 0x0000001430673981 */ /* 0x000328000c1e1100 */
[----:B------:R-:W4:Y:S01]  /*e690*/  LDL.LU R49, [R1+0x44c] ;  /* 0x00044c0001317983 */ /* 0x000f220000300800 */
        /* <DEDUP_REMOVED lines=8> */
[----:B--2---:R-:W-:-:S05]  /*e720*/  IADD3 R60, P5, PT, R45, R60, RZ ;  /* 0x0000003c2d3c7210 */ /* 0x004fca0007fbe0ff */
[----:B----4-:R-:W-:Y:S01]  /*e730*/  IMAD.X R61, R47, 0x1, R61, P5 ;  /* 0x000000012f3d7824 */ /* 0x010fe200028e063d */
[----:B------:R-:W-:Y:S01]  /*e740*/  IADD3 R5, P5, PT, R45, R5, RZ ;  /* 0x000000052d057210 */ /* 0x000fe20007fbe0ff */
[----:B------:R-:W-:-:S05]  /*e750*/  IMAD.X R49, R47, 0x1, R49, P6 ;  /* 0x000000012f317824 */ /* 0x000fca00030e0631 */
[----:B------:R1:W-:Y:S04]  /*e760*/  STL [R1+0x44c], R49 ;  /* 0x00044c3101007387 */ /* 0x0003e80000100800 */
[----:B------:R2:W3:Y:S01]  /*e770*/  @P4 LDG.E.U8 R102, desc[UR20][R48.64] ;  /* 0x0000001430664981 */ /* 0x0004e2000c1e1100 */
[----:B------:R-:W-:-:S03]  /*e780*/  IADD3 R39, P6, PT, R45, R39, RZ ;  /* 0x000000272d277210 */ /* 0x000fc60007fde0ff */
[----:B------:R-:W-:Y:S04]  /*e790*/  STL [R1+0x454], R62 ;  /* 0x0004543e01007387 */ /* 0x000fe80000100800 */
[----:B0-----:R-:W4:Y:S01]  /*e7a0*/  LDL.LU R63, [R1+0x2bc] ;  /* 0x0002bc00013f7983 */ /* 0x001f220000300800 */
[----:B--2---:R-:W-:Y:S02]  /*e7b0*/  @P2 IMAD.MOV.U32 R48, RZ, RZ, R42 ;  /* 0x000000ffff302224 */ /* 0x004fe400078e002a */
[----:B-1----:R-:W-:Y:S01]  /*e7c0*/  @P2 IMAD.MOV.U32 R49, RZ, RZ, R62 ;  /* 0x000000ffff312224 */ /* 0x002fe200078e003e */
[----:B------:R-:W2:Y:S04]  /*e7d0*/  LDL.LU R42, [R1+0x2c8] ;  /* 0x0002c800012a7983 */ /* 0x000ea80000300800 */
[----:B------:R0:W3:Y:S04]  /*e7e0*/  @P2 LDG.E.U8 R101, desc[UR20][R48.64] ;  /* 0x0000001430652981 */ /* 0x0000e8000c1e1100 */
[----:B------:R1:W-:Y:S04]  /*e7f0*/  STL [R1+0x460], R60 ;  /* 0x0004603c01007387 */ /* 0x0003e80000100800 */
[----:B------:R1:W-:Y:S01]  /*e800*/  STL [R1+0x45c], R61 ;  /* 0x00045c3d01007387 */ /* 0x0003e20000100800 */
[----:B0-----:R-:W-:-:S02]  /*e810*/  @P3 IMAD.MOV.U32 R48, RZ, RZ, R60 ;  /* 0x000000ffff303224 */ /* 0x001fc400078e003c */
[----:B------:R-:W-:Y:S01]  /*e820*/  @P3 IMAD.MOV.U32 R49, RZ, RZ, R61 ;  /* 0x000000ffff313224 */ /* 0x000fe200078e003d */
[----:B-1----:R-:W3:Y:S04]  /*e830*/  LDL.LU R60, [R1+0x2c4] ;  /* 0x0002c400013c7983 */ /* 0x002ee80000300800 */
[----:B------:R0:W-:Y:S04]  /*e840*/  STL [R1+0x2b8], R39 ;  /* 0x0002b82701007387 */ /* 0x0001e80000100800 */
[----:B------:R-:W3:Y:S04]  /*e850*/  LDL.LU R61, [R1+0x468] ;  /* 0x00046800013d7983 */ /* 0x000ee80000300800 */
[----:B------:R-:W-:Y:S04]  /*e860*/  STL [R1+0x2c0], R5 ;  /* 0x0002c00501007387 */ /* 0x000fe80000100800 */
[----:B------:R1:W3:Y:S04]  /*e870*/  @P3 LDG.E.U8 R100, desc[UR20][R48.64] ;  /* 0x0000001430643981 */ /* 0x0002e8000c1e1100 */
[----:B------:R-:W3:Y:S01]  /*e880*/  LDL.LU R62, [R1+0x470] ;  /* 0x00047000013e7983 */ /* 0x000ee20000300800 */
[----:B-1----:R-:W-:-:S03]  /*e890*/  IMAD.MOV.U32 R49, RZ, RZ, R39 ;  /* 0x000000ffff317224 */ /* 0x002fc600078e0027 */
[----:B0-----:R-:W3:Y:S04]  /*e8a0*/  LDL.LU R39, [R1+0x638] ;  /* 0x0006380001277983 */ /* 0x001ee80000300800 */
[----:B------:R-:W3:Y:S01]  /*e8b0*/  LDL.LU R48, [R1+0x2b4] ;  /* 0x0002b40001307983 */ /* 0x000ee20000300800 */
[C---:B------:R-:W-:Y:S02]  /*e8c0*/  ISETP.GT.AND P4, PT, R50.reuse, 0x65, PT ;  /* 0x000000653200780c */ /* 0x040fe40003f84270 */
[C---:B------:R-:W-:Y:S02]  /*e8d0*/  ISETP.GT.AND P2, PT, R50.reuse, 0x66, PT ;  /* 0x000000663200780c */ /* 0x040fe40003f44270 */
[----:B------:R-:W-:Y:S02]  /*e8e0*/  PRMT R99, RZ, 0x7610, R99 ;  /* 0x00007610ff637816 */ /* 0x000fe40000000063 */
[----:B------:R-:W-:-:S02]  /*e8f0*/  ISETP.GT.AND P3, PT, R50, 0x67, PT ;  /* 0x000000673200780c */ /* 0x000fc40003f64270 */
[----:B------:R-:W-:Y:S02]  /*e900*/  PRMT R98, RZ, 0x7610, R98 ;  /* 0x00007610ff627816 */ /* 0x000fe40000000062 */
[----:B------:R-:W-:Y:S01]  /*e910*/  PRMT R96, RZ, 0x7610, R96 ;  /* 0x00007610ff607816 */ /* 0x000fe20000000060 */
[----:B----4-:R-:W-:Y:S01]  /*e920*/  IMAD.X R63, R47, 0x1, R63, P5 ;  /* 0x000000012f3f7824 */ /* 0x010fe200028e063f */
[----:B--2---:R-:W-:-:S05]  /*e930*/  IADD3 R42, P5, PT, R45, R42, RZ ;  /* 0x0000002a2d2a7210 */ /* 0x004fca0007fbe0ff */
[C---:B---3--:R-:W-:Y:S02]  /*e940*/  IMAD.X R60, R47.reuse, 0x1, R60, P5 ;  /* 0x000000012f3c7824 */ /* 0x048fe400028e063c */
[----:B------:R-:W-:-:S05]  /*e950*/  IMAD.X R48, R47, 0x1, R48, P6 ;  /* 0x000000012f307824 */ /* 0x000fca00030e0630 */
[-C--:B------:R-:W-:Y:S01]  /*e960*/  @P4 LOP3.LUT R49, R49, R48.reuse, RZ, 0x3c, !PT ;  /* 0x0000003031314212 */ /* 0x080fe200078e3cff */
[----:B------:R0:W-:Y:S03]  /*e970*/  STL [R1+0x2b4], R48 ;  /* 0x0002b43001007387 */ /* 0x0001e60000100800 */
[----:B0-----:R-:W-:-:S04]  /*e980*/  @P4 LOP3.LUT R48, R49, R48, RZ, 0x3c, !PT ;  /* 0x0000003031304212 */ /* 0x001fc800078e3cff */
[----:B------:R-:W-:Y:S01]  /*e990*/  @P4 LOP3.LUT R49, R49, R48, RZ, 0x3c, !PT ;  /* 0x0000003031314212 */ /* 0x000fe200078e3cff */
[----:B------:R0:W-:Y:S04]  /*e9a0*/  STL [R1+0x2bc], R63 ;  /* 0x0002bc3f01007387 */ /* 0x0001e80000100800 */
[----:B------:R1:W2:Y:S01]  /*e9b0*/  @P4 LDG.E.U8 R99, desc[UR20][R48.64] ;  /* 0x0000001430634981 */ /* 0x0002a2000c1e1100 */
[C---:B------:R-:W-:Y:S02]  /*e9c0*/  IADD3 R61, P6, PT, R45.reuse, R61, RZ ;  /* 0x0000003d2d3d7210 */ /* 0x040fe40007fde0ff */
[----:B------:R-:W-:Y:S01]  /*e9d0*/  IADD3 R62, P5, PT, R45, R62, RZ ;  /* 0x0000003e2d3e7210 */ /* 0x000fe20007fbe0ff */
[----:B-1----:R-:W-:Y:S02]  /*e9e0*/  @P2 IMAD.MOV.U32 R48, RZ, RZ, R5 ;  /* 0x000000ffff302224 */ /* 0x002fe400078e0005 */
[----:B------:R-:W-:-:S02]  /*e9f0*/  @P2 IMAD.MOV.U32 R49, RZ, RZ, R63 ;  /* 0x000000ffff312224 */ /* 0x000fc400078e003f */
[----:B0-----:R-:W3:Y:S04]  /*ea00*/  LDL.LU R63, [R1+0x46c] ;  /* 0x00046c00013f7983 */ /* 0x001ee80000300800 */
[----:B------:R-:W4:Y:S04]  /*ea10*/  LDL.LU R5, [R1+0x478] ;  /* 0x0004780001057983 */ /* 0x000f280000300800 */
[----:B------:R0:W2:Y:S04]  /*ea20*/  @P2 LDG.E.U8 R98, desc[UR20][R48.64] ;  /* 0x0000001430622981 */ /* 0x0000a8000c1e1100 */
[----:B------:R1:W-:Y:S04]  /*ea30*/  STL [R1+0x2c8], R42 ;  /* 0x0002c82a01007387 */ /* 0x0003e80000100800 */
[----:B------:R1:W-:Y:S01]  /*ea40*/  STL [R1+0x2c4], R60 ;  /* 0x0002c43c01007387 */ /* 0x0003e20000100800 */
[----:B0-----:R-:W-:-:S02]  /*ea50*/  @P3 IMAD.MOV.U32 R48, RZ, RZ, R42 ;  /* 0x000000ffff303224 */ /* 0x001fc400078e002a */
[----:B------:R-:W-:Y:S01]  /*ea60*/  @P3 IMAD.MOV.U32 R49, RZ, RZ, R60 ;  /* 0x000000ffff313224 */ /* 0x000fe200078e003c */
[----:B-1----:R-:W2:Y:S04]  /*ea70*/  LDL.LU R42, [R1+0x474] ;  /* 0x00047400012a7983 */ /* 0x002ea80000300800 */
[----:B------:R0:W-:Y:S04]  /*ea80*/  STL [R1+0x468], R61 ;  /* 0x0004683d01007387 */ /* 0x0001e80000100800 */
[----:B------:R-:W2:Y:S04]  /*ea90*/  LDL.LU R60, [R1+0x480] ;  /* 0x00048000013c7983 */ /* 0x000ea80000300800 */
[----:B------:R-:W-:Y:S04]  /*eaa0*/  STL [R1+0x470], R62 ;  /* 0x0004703e01007387 */ /* 0x000fe80000100800 */
[----:B------:R1:W2:Y:S04]  /*eab0*/  @P3 LDG.E.U8 R96, desc[UR20][R48.64] ;  /* 0x0000001430603981 */ /* 0x0002a8000c1e1100 */
[----:B------:R-:W2:Y:S01]  /*eac0*/  LDL.LU R49, [R1+0x464] ;  /* 0x0004640001317983 */ /* 0x000ea20000300800 */
[----:B------:R-:W-:-:S02]  /*ead0*/  ISETP.GT.AND P4, PT, R50, 0x68, PT ;  /* 0x000000683200780c */ /* 0x000fc40003f84270 */
[----:B------:R-:W-:Y:S02]  /*eae0*/  ISETP.GT.AND P2, PT, R50, 0x69, PT ;  /* 0x000000693200780c */ /* 0x000fe40003f44270 */
[----:B------:R-:W-:-:S09]  /*eaf0*/  PRMT R69, RZ, 0x7610, R69 ;  /* 0x00007610ff457816 */ /* 0x000fd20000000045 */
[----:B-1----:R-:W-:Y:S01]  /*eb00*/  @P4 IMAD.MOV.U32 R48, RZ, RZ, R61 ;  /* 0x000000ffff304224 */ /* 0x002fe200078e003d */
[----:B------:R-:W-:Y:S02]  /*eb10*/  ISETP.GT.AND P3, PT, R50, 0x6a, PT ;  /* 0x0000006a3200780c */ /* 0x000fe40003f64270 */
[----:B------:R-:W-:Y:S01]  /*eb20*/  PRMT R95, RZ, 0x7610, R95 ;  /* 0x00007610ff5f7816 */ /* 0x000fe2000000005f */
[C---:B---3--:R-:W-:Y:S02]  /*eb30*/  IMAD.X R63, R47.reuse, 0x1, R63, P5 ;  /* 0x000000012f3f7824 */ /* 0x048fe400028e063f */
[----:B--2---:R-:W-:-:S05]  /*eb40*/  IMAD.X R49, R47, 0x1, R49, P6 ;  /* 0x000000012f317824 */ /* 0x004fca00030e0631 */
[----:B------:R1:W-:Y:S04]  /*eb50*/  STL [R1+0x464], R49 ;  /* 0x0004643101007387 */ /* 0x0003e80000100800 */
[----:B------:R2:W-:Y:S04]  /*eb60*/  STL [R1+0x46c], R63 ;  /* 0x00046c3f01007387 */ /* 0x0005e80000100800 */
[----:B0-----:R-:W3:Y:S04]  /*eb70*/  LDL.LU R61, [R1+0x47c] ;  /* 0x00047c00013d7983 */ /* 0x001ee80000300800 */
[----:B------:R1:W3:Y:S01]  /*eb80*/  @P4 LDG.E.U8 R69, desc[UR20][R48.64] ;  /* 0x0000001430454981 */ /* 0x0002e2000c1e1100 */
[----:B----4-:R-:W-:Y:S01]  /*eb90*/  IADD3 R5, P4, PT, R45, R5, RZ ;  /* 0x000000052d057210 */ /* 0x010fe20007f9e0ff */
[----:B-1----:R-:W-:-:S02]  /*eba0*/  @P2 IMAD.MOV.U32 R49, RZ, RZ, R63 ;  /* 0x000000ffff312224 */ /* 0x002fc400078e003f */
[----:B------:R-:W-:Y:S01]  /*ebb0*/  @P2 IMAD.MOV.U32 R48, RZ, RZ, R62 ;  /* 0x000000ffff302224 */ /* 0x000fe200078e003e */
[----:B--2---:R-:W2:Y:S04]  /*ebc0*/  LDL.LU R63, [R1+0x484] ;  /* 0x00048400013f7983 */ /* 0x004ea80000300800 */
[----:B------:R-:W4:Y:S01]  /*ebd0*/  LDL.LU R62, [R1+0x488] ;  /* 0x00048800013e7983 */ /* 0x000f220000300800 */
[----:B------:R-:W-:-:S03]  /*ebe0*/  IMAD.X R42, R47, 0x1, R42, P4 ;  /* 0x000000012f2a7824 */ /* 0x000fc600020e062a */
[----:B------:R-:W-:Y:S04]  /*ebf0*/  STL [R1+0x478], R5 ;  /* 0x0004780501007387 */ /* 0x000fe80000100800 */
[----:B------:R0:W2:Y:S04]  /*ec00*/  @P2 LDG.E.U8 R95, desc[UR20][R48.64] ;  /* 0x00000014305f2981 */ /* 0x0000a8000c1e1100 */
[----:B------:R1:W-:Y:S01]  /*ec10*/  STL [R1+0x474], R42 ;  /* 0x0004742a01007387 */ /* 0x0003e20000100800 */
[----:B0-----:R-:W-:Y:S02]  /*ec20*/  @P3 IMAD.MOV.U32 R49, RZ, RZ, R42 ;  /* 0x000000ffff313224 */ /* 0x001fe400078e002a */
[----:B------:R-:W-:Y:S01]  /*ec30*/  @P3 IMAD.MOV.U32 R48, RZ, RZ, R5 ;  /* 0x000000ffff303224 */ /* 0x000fe200078e0005 */
[----:B-1----:R-:W2:Y:S04]  /*ec40*/  LDL.LU R42, [R1+0x2cc] ;  /* 0x0002cc00012a7983 */ /* 0x002ea80000300800 */
[----:B------:R-:W2:Y:S01]  /*ec50*/  LDL.LU R5, [R1+0x2d0] ;  /* 0x0002d00001057983 */ /* 0x000ea20000300800 */
[----:B------:R-:W-:-:S02]  /*ec60*/  ISETP.GT.AND P5, PT, R50, 0x6b, PT ;  /* 0x0000006b3200780c */ /* 0x000fc40003fa4270 */
[----:B------:R-:W-:Y:S02]  /*ec70*/  IADD3 R60, P2, PT, R45, R60, RZ ;  /* 0x0000003c2d3c7210 */ /* 0x000fe40007f5e0ff */
[----:B------:R-:W-:-:S03]  /*ec80*/  PRMT R94, RZ, 0x7610, R94 ;  /* 0x00007610ff5e7816 */ /* 0x000fc6000000005e */
[----:B------:R-:W-:Y:S04]  /*ec90*/  STL [R1+0x480], R60 ;  /* 0x0004803c01007387 */ /* 0x000fe80000100800 */
[----:B------:R0:W2:Y:S01]  /*eca0*/  @P3 LDG.E.U8 R94, desc[UR20][R48.64] ;  /* 0x00000014305e3981 */ /* 0x0000a2000c1e1100 */
[----:B------:R-:W-:Y:S01]  /*ecb0*/  ISETP.GT.AND P3, PT, R50, 0x6c, PT ;  /* 0x0000006c3200780c */ /* 0x000fe20003f64270 */
[----:B0-----:R-:W-:Y:S01]  /*ecc0*/  @P5 IMAD.MOV.U32 R48, RZ, RZ, R60 ;  /* 0x000000ffff305224 */ /* 0x001fe200078e003c */
[----:B------:R-:W-:Y:S02]  /*ecd0*/  PRMT R93, RZ, 0x7610, R93 ;  /* 0x00007610ff5d7816 */ /* 0x000fe4000000005d */
[----:B------:R-:W-:Y:S01]  /*ece0*/  PRMT R92, RZ, 0x7610, R92 ;  /* 0x00007610ff5c7816 */ /* 0x000fe2000000005c */
[----:B---3--:R-:W-:-:S04]  /*ecf0*/  IMAD.X R61, R47, 0x1, R61, P2 ;  /* 0x000000012f3d7824 */ /* 0x008fc800010e063d */
[----:B------:R-:W-:Y:S01]  /*ed00*/  @P5 IMAD.MOV.U32 R49, RZ, RZ, R61 ;  /* 0x000000ffff315224 */ /* 0x000fe200078e003d */
[----:B------:R0:W-:Y:S04]  /*ed10*/  STL [R1+0x47c], R61 ;  /* 0x00047c3d01007387 */ /* 0x0001e80000100800 */
[----:B------:R1:W3:Y:S04]  /*ed20*/  @P5 LDG.E.U8 R93, desc[UR20][R48.64] ;  /* 0x00000014305d5981 */ /* 0x0002e8000c1e1100 */
[----:B0-----:R-:W3:Y:S04]  /*ed30*/  LDL.LU R61, [R1+0x2d4] ;  /* 0x0002d400013d7983 */ /* 0x001ee80000300800 */
[----:B------:R-:W3:Y:S01]  /*ed40*/  LDL.LU R60, [R1+0x2d8] ;  /* 0x0002d800013c7983 */ /* 0x000ee20000300800 */
[----:B----4-:R-:W-:-:S05]  /*ed50*/  IADD3 R62, P2, PT, R45, R62, RZ ;  /* 0x0000003e2d3e7210 */ /* 0x010fca0007f5e0ff */
[----:B--2---:R-:W-:Y:S01]  /*ed60*/  IMAD.X R63, R47, 0x1, R63, P2 ;  /* 0x000000012f3f7824 */ /* 0x004fe200010e063f */
[----:B------:R-:W-:Y:S01]  /*ed70*/  STL [R1+0x488], R62 ;  /* 0x0004883e01007387 */ /* 0x000fe20000100800 */
[----:B-1----:R-:W-:Y:S02]  /*ed80*/  @P3 IMAD.MOV.U32 R48, RZ, RZ, R62 ;  /* 0x000000ffff303224 */ /* 0x002fe400078e003e */
[----:B------:R-:W-:Y:S01]  /*ed90*/  @P3 IMAD.MOV.U32 R49, RZ, RZ, R63 ;  /* 0x000000ffff313224 */ /* 0x000fe200078e003f */
[----:B------:R0:W-:Y:S04]  /*eda0*/  STL [R1+0x484], R63 ;  /* 0x0004843f01007387 */ /* 0x0001e80000100800 */
[----:B------:R1:W2:Y:S01]  /*edb0*/  @P3 LDG.E.U8 R92, desc[UR20][R48.64] ;  /* 0x00000014305c3981 */ /* 0x0002a2000c1e1100 */
[----:B------:R-:W-:-:S03]  /*edc0*/  ISETP.GT.AND P3, PT, R50, 0x6d, PT ;  /* 0x0000006d3200780c */ /* 0x000fc60003f64270 */
[----:B0-----:R-:W4:Y:S04]  /*edd0*/  LDL.LU R63, [R1+0x2dc] ;  /* 0x0002dc00013f7983 */ /* 0x001f280000300800 */
[----:B------:R-:W2:Y:S01]  /*ede0*/  LDL.LU R62, [R1+0x2e0] ;  /* 0x0002e000013e7983 */ /* 0x000ea20000300800 */
[----:B------:R-:W-:-:S05]  /*edf0*/  IADD3 R5, P2, PT, R45, R5, RZ ;  /* 0x000000052d057210 */ /* 0x000fca0007f5e0ff */
[----:B------:R-:W-:Y:S01]  /*ee00*/  IMAD.X R42, R47, 0x1, R42, P2 ;  /* 0x000000012f2a7824 */ /* 0x000fe200010e062a */
[----:B------:R-:W-:Y:S01]  /*ee10*/  STL [R1+0x2d0], R5 ;  /* 0x0002d00501007387 */ /* 0x000fe20000100800 */
[----:B-1----:R-:W-:Y:S02]  /*ee20*/  @P3 IMAD.MOV.U32 R48, RZ, RZ, R5 ;  /* 0x000000ffff303224 */ /* 0x002fe400078e0005 */
[----:B------:R-:W-:Y:S01]  /*ee30*/  @P3 IMAD.MOV.U32 R49, RZ, RZ, R42 ;  /* 0x000000ffff313224 */ /* 0x000fe200078e002a */
[----:B------:R0:W-:Y:S04]  /*ee40*/  STL [R1+0x2cc], R42 ;  /* 0x0002cc2a01007387 */ /* 0x0001e80000100800 */
[----:B0-----:R-:W4:Y:S04]  /*ee50*/  LDL.LU R42, [R1+0x48c] ;  /* 0x00048c00012a7983 */ /* 0x001f280000300800 */
[----:B------:R-:W4:Y:S01]  /*ee60*/  LDL.LU R5, [R1+0x490] ;  /* 0x0004900001057983 */ /* 0x000f220000300800 */
[----:B------:R-:W-:-:S06]  /*ee70*/  PRMT R91, RZ, 0x7610, R91 ;  /* 0x00007610ff5b7816 */ /* 0x000fcc000000005b */
[----:B------:R0:W4:Y:S01]  /*ee80*/  @P3 LDG.E.U8 R91, desc[UR20][R48.64] ;  /* 0x00000014305b3981 */ /* 0x000122000c1e1100 */
[----:B------:R-:W-:Y:S02]  /*ee90*/  ISETP.GT.AND P3, PT, R50, 0x6e, PT ;  /* 0x0000006e3200780c */ /* 0x000fe40003f64270 */
[----:B------:R-:W-:Y:S02]  /*eea0*/  PRMT R90, RZ, 0x7610, R90 ;  /* 0x00007610ff5a7816 */ /* 0x000fe4000000005a */
[----:B------:R-:W-:Y:S02]  /*eeb0*/  PRMT R88, RZ, 0x7610, R88 ;  /* 0x00007610ff587816 */ /* 0x000fe40000000058 */
[----:B---3--:R-:W-:-:S05]  /*eec0*/  IADD3 R60, P2, PT, R45, R60, RZ ;  /* 0x0000003c2d3c7210 */ /* 0x008fca0007f5e0ff */
[----:B------:R-:W-:Y:S01]  /*eed0*/  IMAD.X R61, R47, 0x1, R61, P2 ;  /* 0x000000012f3d7824 */ /* 0x000fe200010e063d */
[----:B------:R-:W-:Y:S01]  /*eee0*/  STL [R1+0x2d8], R60 ;  /* 0x0002d83c01007387 */ /* 0x000fe20000100800 */
[----:B0-----:R-:W-:Y:S02]  /*eef0*/  @P3 IMAD.MOV.U32 R48, RZ, RZ, R60 ;  /* 0x000000ffff303224 */ /* 0x001fe400078e003c */
[----:B------:R-:W-:Y:S01]  /*ef00*/  @P3 IMAD.MOV.U32 R49, RZ, RZ, R61 ;  /* 0x000000ffff313224 */ /* 0x000fe200078e003d */
[----:B------:R0:W-:Y:S04]  /*ef10*/  STL [R1+0x2d4], R61 ;  /* 0x0002d43d01007387 */ /* 0x0001e80000100800 */
[----:B------:R1:W3:Y:S01]  /*ef20*/  @P3 LDG.E.U8 R90, desc[UR20][R48.64] ;  /* 0x00000014305a3981 */ /* 0x0002e2000c1e1100 */
[----:B------:R-:W-:-:S03]  /*ef30*/  ISETP.GT.AND P3, PT, R50, 0x6f, PT ;  /* 0x0000006f3200780c */ /* 0x000fc60003f64270 */
[----:B0-----:R-:W3:Y:S04]  /*ef40*/  LDL.LU R61, [R1+0x494] ;  /* 0x00049400013d7983 */ /* 0x001ee80000300800 */
[----:B------:R-:W3:Y:S01]  /*ef50*/  LDL.LU R60, [R1+0x498] ;  /* 0x00049800013c7983 */ /* 0x000ee20000300800 */
[----:B--2---:R-:W-:-:S05]  /*ef60*/  IADD3 R62, P2, PT, R45, R62, RZ ;  /* 0x0000003e2d3e7210 */ /* 0x004fca0007f5e0ff */
[----:B----4-:R-:W-:Y:S02]  /*ef70*/  IMAD.X R63, R47, 0x1, R63, P2 ;  /* 0x000000012f3f7824 */ /* 0x010fe400010e063f */
[----:B-1----:R-:W-:Y:S02]  /*ef80*/  @P3 IMAD.MOV.U32 R48, RZ, RZ, R62 ;  /* 0x000000ffff303224 */ /* 0x002fe400078e003e */
[----:B------:R-:W-:-:S05]  /*ef90*/  @P3 IMAD.MOV.U32 R49, RZ, RZ, R63 ;  /* 0x000000ffff313224 */ /* 0x000fca00078e003f */
[----:B------:R0:W2:Y:S01]  /*efa0*/  @P3 LDG.E.U8 R88, desc[UR20][R48.64] ;  /* 0x0000001430583981 */ /* 0x0000a2000c1e1100 */
[----:B------:R-:W-:-:S03]  /*efb0*/  ISETP.GT.AND P3, PT, R50, 0x70, PT ;  /* 0x000000703200780c */ /* 0x000fc60003f64270 */
[----:B------:R-:W-:Y:S01]  /*efc0*/  STL [R1+0x2e0], R62 ;  /* 0x0002e03e01007387 */ /* 0x000fe20000100800 */
[----:B------:R-:W-:-:S03]  /*efd0*/  IADD3 R5, P2, PT, R45, R5, RZ ;  /* 0x000000052d057210 */ /* 0x000fc60007f5e0ff */
[----:B------:R-:W-:Y:S02]  /*efe0*/  STL [R1+0x2dc], R63 ;  /* 0x0002dc3f01007387 */ /* 0x000fe40000100800 */
[----:B------:R-:W-:Y:S02]  /*eff0*/  IMAD.X R42, R47, 0x1, R42, P2 ;  /* 0x000000012f2a7824 */ /* 0x000fe400010e062a */
[----:B------:R-:W-:Y:S02]  /*f000*/  STL [R1+0x490], R5 ;  /* 0x0004900501007387 */ /* 0x000fe40000100800 */
[----:B0-----:R-:W-:Y:S02]  /*f010*/  @P3 IMAD.MOV.U32 R48, RZ, RZ, R5 ;  /* 0x000000ffff303224 */ /* 0x001fe400078e0005 */
[----:B------:R-:W-:Y:S01]  /*f020*/  @P3 IMAD.MOV.U32 R49, RZ, RZ, R42 ;  /* 0x000000ffff313224 */ /* 0x000fe200078e002a */
[----:B------:R0:W-:Y:S04]  /*f030*/  STL [R1+0x48c], R42 ;  /* 0x00048c2a01007387 */ /* 0x0001e80000100800 */
[----:B0-----:R-:W4:Y:S04]  /*f040*/  LDL.LU R42, [R1+0x49c] ;  /* 0x00049c00012a7983 */ /* 0x001f280000300800 */
[----:B------:R-:W2:Y:S01]  /*f050*/  LDL.LU R5, [R1+0x4a0] ;  /* 0x0004a00001057983 */ /* 0x000ea20000300800 */
[----:B------:R-:W-:-:S06]  /*f060*/  PRMT R68, RZ, 0x7610, R68 ;  /* 0x00007610ff447816 */ /* 0x000fcc0000000044 */
[----:B------:R0:W4:Y:S01]  /*f070*/  @P3 LDG.E.U8 R68, desc[UR20][R48.64] ;  /* 0x0000001430443981 */ /* 0x000122000c1e1100 */
[----:B------:R-:W-:Y:S02]  /*f080*/  ISETP.GT.AND P3, PT, R50, 0x71, PT ;  /* 0x000000713200780c */ /* 0x000fe40003f64270 */
[----:B------:R-:W-:Y:S02]  /*f090*/  PRMT R87, RZ, 0x7610, R87 ;  /* 0x00007610ff577816 */ /* 0x000fe40000000057 */
[----:B------:R-:W-:Y:S02]  /*f0a0*/  PRMT R66, RZ, 0x7610, R66 ;  /* 0x00007610ff427816 */ /* 0x000fe40000000042 */
[----:B---3--:R-:W-:-:S05]  /*f0b0*/  IADD3 R60, P2, PT, R45, R60, RZ ;  /* 0x0000003c2d3c7210 */ /* 0x008fca0007f5e0ff */
[----:B------:R-:W-:Y:S01]  /*f0c0*/  IMAD.X R61, R47, 0x1, R61, P2 ;  /* 0x000000012f3d7824 */ /* 0x000fe200010e063d */
[----:B------:R-:W-:Y:S04]  /*f0d0*/  STL [R1+0x498], R60 ;  /* 0x0004983c01007387 */ /* 0x000fe80000100800 */
[----:B------:R1:W-:Y:S04]  /*f0e0*/  STL [R1+0x494], R61 ;  /* 0x0004943d01007387 */ /* 0x0003e80000100800 */
[----:B------:R-:W3:Y:S01]  /*f0f0*/  LDL.LU R63, [R1+0x4a4] ;  /* 0x0004a400013f7983 */ /* 0x000ee20000300800 */
[----:B0-----:R-:W-:-:S03]  /*f100*/  @P3 IMAD.MOV.U32 R48, RZ, RZ, R60 ;  /* 0x000000ffff303224 */ /* 0x001fc600078e003c */
[----:B------:R-:W3:Y:S01]  /*f110*/  LDL.LU R62, [R1+0x4a8] ;  /* 0x0004a800013e7983 */ /* 0x000ee20000300800 */
[----:B------:R-:W-:Y:S01]  /*f120*/  @P3 IMAD.MOV.U32 R49, RZ, RZ, R61 ;  /* 0x000000ffff313224 */ /* 0x000fe200078e003d */
[----:B------:R-:W-:Y:S02]  /*f130*/  IADD3 R2, P2, PT, R45, R2, RZ ;  /* 0x000000022d027210 */ /* 0x000fe40007f5e0ff */
[----:B-1----:R-:W3:Y:S04]  /*f140*/  LDL.LU R61, [R1+0x4ac] ;  /* 0x0004ac00013d7983 */ /* 0x002ee80000300800 */
[----:B------:R0:W3:Y:S01]  /*f150*/  @P3 LDG.E.U8 R87, desc[UR20][R48.64] ;  /* 0x0000001430573981 */ /* 0x0000e2000c1e1100 */
[----:B------:R-:W-:Y:S01]  /*f160*/  ISETP.GT.AND P3, PT, R50, RZ, PT ;  /* 0x000000ff3200720c */ /* 0x000fe20003f64270 */
[----:B------:R-:W-:-:S02]  /*f170*/  IMAD.X R3, R47, 0x1, R3, P2 ;  /* 0x000000012f037824 */ /* 0x000fc400010e0603 */
[----:B------:R-:W3:Y:S10]  /*f180*/  LDL.LU R60, [R1+0x4b0] ;  /* 0x0004b000013c7983 */ /* 0x000ef40000300800 */
[----:B------:R-:W3:Y:S01]  /*f190*/  @P3 LDG.E.U8 R66, desc[UR20][R2.64] ;  /* 0x0000001402423981 */ /* 0x000ee2000c1e1100 */
[----:B------:R-:W-:-:S02]  /*f1a0*/  ISETP.GT.AND P3, PT, R50, 0x72, PT ;  /* 0x000000723200780c */ /* 0x000fc40003f64270 */
[----:B--2---:R-:W-:-:S05]  /*f1b0*/  IADD3 R5, P2, PT, R45, R5, RZ ;  /* 0x000000052d057210 */ /* 0x004fca0007f5e0ff */
[----:B----4-:R-:W-:Y:S01]  /*f1c0*/  IMAD.X R42, R47, 0x1, R42, P2 ;  /* 0x000000012f2a7824 */ /* 0x010fe200010e062a */
[----:B------:R-:W-:Y:S05]  /*f1d0*/  STL [R1+0x4a0], R5 ;  /* 0x0004a00501007387 */ /* 0x000fea0000100800 */
[----:B0-----:R-:W-:Y:S02]  /*f1e0*/  @P3 IMAD.MOV.U32 R48, RZ, RZ, R5 ;  /* 0x000000ffff303224 */ /* 0x001fe400078e0005 */
[----:B------:R-:W-:Y:S01]  /*f1f0*/  @P3 IMAD.MOV.U32 R49, RZ, RZ, R42 ;  /* 0x000000ffff313224 */ /* 0x000fe200078e002a */
[----:B------:R0:W-:Y:S04]  /*f200*/  STL [R1+0x49c], R42 ;  /* 0x00049c2a01007387 */ /* 0x0001e80000100800 */
[----:B0-----:R-:W2:Y:S04]  /*f210*/  LDL.LU R42, [R1+0x2e4] ;  /* 0x0002e400012a7983 */ /* 0x001ea80000300800 */
[----:B------:R-:W4:Y:S01]  /*f220*/  LDL.LU R5, [R1+0x2e8] ;  /* 0x0002e80001057983 */ /* 0x000f220000300800 */
[----:B------:R-:W-:-:S06]  /*f230*/  PRMT R86, RZ, 0x7610, R86 ;  /* 0x00007610ff567816 */ /* 0x000fcc0000000056 */
[----:B------:R0:W2:Y:S01]  /*f240*/  @P3 LDG.E.U8 R86, desc[UR20][R48.64] ;  /* 0x0000001430563981 */ /* 0x0000a2000c1e1100 */
        /* <DEDUP_REMOVED lines=13> */
[----:B------:R-:W-:-:S05]  /*f320*/  IADD3 R60, P2, PT, R45, R60, RZ ;  /* 0x0000003c2d3c7210 */ /* 0x000fca0007f5e0ff */
[----:B------:R-:W-:Y:S01]  /*f330*/  IMAD.X R61, R47, 0x1, R61, P2 ;  /* 0x000000012f3d7824 */ /* 0x000fe200010e063d */
[----:B------:R-:W-:Y:S01]  /*f340*/  STL [R1+0x4b0], R60 ;  /* 0x0004b03c01007387 */ /* 0x000fe20000100800 */
[----:B-1----:R-:W-:Y:S02]  /*f350*/  @P3 IMAD.MOV.U32 R48, RZ, RZ, R60 ;  /* 0x000000ffff303224 */ /* 0x002fe400078e003c */
[----:B------:R-:W-:Y:S01]  /*f360*/  @P3 IMAD.MOV.U32 R49, RZ, RZ, R61 ;  /* 0x000000ffff313224 */ /* 0x000fe200078e003d */
[----:B------:R0:W-:Y:S04]  /*f370*/  STL [R1+0x4ac], R61 ;  /* 0x0004ac3d01007387 */ /* 0x0001e80000100800 */
[----:B------:R1:W3:Y:S01]  /*f380*/  @P3 LDG.E.U8 R84, desc[UR20][R48.64] ;  /* 0x0000001430543981 */ /* 0x0002e2000c1e1100 */
[----:B------:R-:W-:-:S03]  /*f390*/  ISETP.GT.AND P3, PT, R50, 0x75, PT ;  /* 0x000000753200780c */ /* 0x000fc60003f64270 */
        /* <DEDUP_REMOVED lines=81> */
[----:B------:R-:W-:Y:S02]  /*f8b0*/  PRMT R53, RZ, 0x7610, R53 ;  /* 0x00007610ff357816 */ /* 0x000fe40000000035 */
[----:B---3--:R-:W-:-:S05]  /*f8c0*/  IADD3 R62, P2, PT, R45, R62, RZ ;  /* 0x0000003e2d3e7210 */ /* 0x008fca0007f5e0ff */
[----:B------:R-:W-:Y:S02]  /*f8d0*/  IMAD.X R63, R47, 0x1, R63, P2 ;  /* 0x000000012f3f7824 */ /* 0x000fe400010e063f */
[----:B0-----:R-:W-:Y:S02]  /*f8e0*/  @P3 IMAD.MOV.U32 R48, RZ, RZ, R62 ;  /* 0x000000ffff303224 */ /* 0x001fe400078e003e */
[----:B------:R-:W-:-:S05]  /*f8f0*/  @P3 IMAD.MOV.U32 R49, RZ, RZ, R63 ;  /* 0x000000ffff313224 */ /* 0x000fca00078e003f */
[----:B------:R0:W3:Y:S01]  /*f900*/  @P3 LDG.E.U8 R55, desc[UR20][R48.64] ;  /* 0x0000001430373981 */ /* 0x0000e2000c1e1100 */
[----:B------:R-:W-:Y:S02]  /*f910*/  ISETP.GT.AND P3, PT, R50, 0x7d, PT ;  /* 0x0000007d3200780c */ /* 0x000fe40003f64270 */
[----:B------:R-:W-:-:S05]  /*f920*/  IADD3 R60, P2, PT, R45, R60, RZ ;  /* 0x0000003c2d3c7210 */ /* 0x000fca0007f5e0ff */
[----:B------:R-:W-:-:S06]  /*f930*/  IMAD.X R61, R47, 0x1, R61, P2 ;  /* 0x000000012f3d7824 */ /* 0x000fcc00010e063d */
[----:B0-----:R-:W-:Y:S02]  /*f940*/  @P3 IMAD.MOV.U32 R48, RZ, RZ, R60 ;  /* 0x000000ffff303224 */ /* 0x001fe400078e003c */
[----:B------:R-:W-:-:S05]  /*f950*/  @P3 IMAD.MOV.U32 R49, RZ, RZ, R61 ;  /* 0x000000ffff313224 */ /* 0x000fca00078e003d */
[----:B------:R0:W3:Y:S01]  /*f960*/  @P3 LDG.E.U8 R54, desc[UR20][R48.64] ;  /* 0x0000001430363981 */ /* 0x0000e2000c1e1100 */
[----:B------:R-:W-:-:S03]  /*f970*/  ISETP.GT.AND P3, PT, R50, 0x7e, PT ;  /* 0x0000007e3200780c */ /* 0x000fc60003f64270 */
[----:B------:R-:W-:Y:S04]  /*f980*/  STL [R1+0x4d8], R62 ;  /* 0x0004d83e01007387 */ /* 0x000fe80000100800 */
[----:B------:R1:W-:Y:S01]  /*f990*/  STL [R1+0x4d4], R63 ;  /* 0x0004d43f01007387 */ /* 0x0003e20000100800 */
[----:B----4-:R-:W-:-:S03]  /*f9a0*/  IADD3 R5, P2, PT, R45, R5, RZ ;  /* 0x000000052d057210 */ /* 0x010fc60007f5e0ff */
[----:B------:R4:W-:Y:S02]  /*f9b0*/  STL [R1+0x300], R60 ;  /* 0x0003003c01007387 */ /* 0x0009e40000100800 */
[----:B--2---:R-:W-:Y:S02]  /*f9c0*/  IMAD.X R42, R47, 0x1, R42, P2 ;  /* 0x000000012f2a7824 */ /* 0x004fe400010e062a */
[----:B------:R2:W-:Y:S01]  /*f9d0*/  STL [R1+0x2fc], R61 ;  /* 0x0002fc3d01007387 */ /* 0x0005e20000100800 */
[----:B0-----:R-:W-:Y:S02]  /*f9e0*/  @P3 IMAD.MOV.U32 R48, RZ, RZ, R5 ;  /* 0x000000ffff303224 */ /* 0x001fe400078e0005 */
[----:B------:R-:W-:Y:S01]  /*f9f0*/  @P3 IMAD.MOV.U32 R49, RZ, RZ, R42 ;  /* 0x000000ffff313224 */ /* 0x000fe200078e002a */
[----:B-1----:R-:W3:Y:S04]  /*fa00*/  LDL.LU R63, [R1+0x314] ;  /* 0x00031400013f7983 */ /* 0x002ee80000300800 */
[----:B------:R-:W3:Y:S04]  /*fa10*/  LDL.LU R62, [R1+0x318] ;  /* 0x00031800013e7983 */ /* 0x000ee80000300800 */
[----:B------:R0:W-:Y:S04]  /*fa20*/  STL [R1+0x308], R5 ;  /* 0x0003080501007387 */ /* 0x0001e80000100800 */
[----:B------:R1:W-:Y:S04]  /*fa30*/  STL [R1+0x304], R42 ;  /* 0x0003042a01007387 */ /* 0x0003e80000100800 */
[----:B----4-:R-:W4:Y:S04]  /*fa40*/  LDL.LU R60, [R1+0x338] ;  /* 0x00033800013c7983 */ /* 0x010f280000300800 */
[----:B------:R0:W3:Y:S04]  /*fa50*/  @P3 LDG.E.U8 R53, desc[UR20][R48.64] ;  /* 0x0000001430353981 */ /* 0x0000e8000c1e1100 */
[----:B------:R-:W3:Y:S04]  /*fa60*/  LDL.LU R48, [R1+0x30c] ;  /* 0x00030c0001307983 */ /* 0x000ee80000300800 */
[----:B------:R-:W3:Y:S01]  /*fa70*/  LDL.LU R49, [R1+0x310] ;  /* 0x0003100001317983 */ /* 0x000ee20000300800 */
[----:B--2---:R-:W0:Y:S02]  /*fa80*/  S2R R61, SR_TID.X ;  /* 0x00000000003d7919 */ /* 0x004e240000002100 */
[----:B0-----:R-:W-:-:S02]  /*fa90*/  LOP3.LUT R5, R61, 0x7f, RZ, 0xc0, !PT ;  /* 0x0000007f3d057812 */ /* 0x001fc400078ec0ff */
[----:B------:R-:W2:Y:S01]  /*faa0*/  LDL.LU R61, [R1+0x334] ;  /* 0x00033400013d7983 */ /* 0x000ea20000300800 */
[----:B------:R-:W-:Y:S02]  /*fab0*/  ISETP.GT.AND P4, PT, R50, 0x7f, PT ;  /* 0x0000007f3200780c */ /* 0x000fe40003f84270 */
[----:B------:R-:W-:Y:S02]  /*fac0*/  ISETP.GE.AND P2, PT, R5, R50, PT ;  /* 0x000000320500720c */ /* 0x000fe40003f46270 */
[----:B------:R-:W2:Y:S01]  /*fad0*/  LDL.LU R5, [R1+0x358] ;  /* 0x0003580001057983 */ /* 0x000ea20000300800 */
[----:B------:R-:W-:Y:S02]  /*fae0*/  PRMT R51, RZ, 0x7610, R51 ;  /* 0x00007610ff337816 */ /* 0x000fe40000000033 */
[----:B-1----:R-:W-:Y:S02]  /*faf0*/  SHF.R.S32.HI R42, RZ, 0x1f, R46 ;  /* 0x0000001fff2a7819 */ /* 0x002fe4000001142e */
[----:B------:R-:W-:-:S02]  /*fb00*/  PRMT R50, RZ, 0x7610, R50 ;  /* 0x00007610ff327816 */ /* 0x000fc40000000032 */
[----:B---3--:R-:W-:-:S05]  /*fb10*/  IADD3 R49, P3, PT, R45, R49, RZ ;  /* 0x000000312d317210 */ /* 0x008fca0007f7e0ff */
[----:B------:R-:W-:Y:S01]  /*fb20*/  IMAD.X R48, R47, 0x1, R48, P3 ;  /* 0x000000012f307824 */ /* 0x000fe200018e0630 */
[----:B------:R0:W-:Y:S04]  /*fb30*/  STL [R1+0x310], R49 ;  /* 0x0003103101007387 */ /* 0x0001e80000100800 */
[----:B------:R1:W-:Y:S01]  /*fb40*/  STL [R1+0x30c], R48 ;  /* 0x00030c3001007387 */ /* 0x0003e20000100800 */
[----:B0-----:R-:W-:-:S04]  /*fb50*/  @P4 LOP3.LUT R49, R49, R48, RZ, 0x3c, !PT ;  /* 0x0000003031314212 */ /* 0x001fc800078e3cff */
[----:B-1----:R-:W-:-:S04]  /*fb60*/  @P4 LOP3.LUT R48, R49, R48, RZ, 0x3c, !PT ;  /* 0x0000003031304212 */ /* 0x002fc800078e3cff */
[----:B------:R-:W-:-:S05]  /*fb70*/  @P4 LOP3.LUT R49, R49, R48, RZ, 0x3c, !PT ;  /* 0x0000003031314212 */ /* 0x000fca00078e3cff */
[----:B------:R0:W3:Y:S01]  /*fb80*/  @P4 LDG.E.U8 R51, desc[UR20][R48.64] ;  /* 0x0000001430334981 */ /* 0x0000e2000c1e1100 */
[----:B------:R-:W-:Y:S01]  /*fb90*/  BAR.SYNC.DEFER_BLOCKING 0x0 ;  /* 0x0000000000007b1d */ /* 0x000fe20000010000 */
[----:B------:R-:W-:-:S05]  /*fba0*/  IADD3 R62, P3, PT, R46, R62, RZ ;  /* 0x0000003e2e3e7210 */ /* 0x000fca0007f7e0ff */
[----:B------:R-:W-:Y:S02]  /*fbb0*/  IMAD.X R63, R42, 0x1, R63, P3 ;  /* 0x000000012a3f7824 */ /* 0x000fe400018e063f */
[----:B0-----:R-:W-:Y:S02]  /*fbc0*/  @!P2 IMAD.MOV.U32 R48, RZ, RZ, R62 ;  /* 0x000000ffff30a224 */ /* 0x001fe400078e003e */
[----:B------:R-:W-:Y:S01]  /*fbd0*/  @!P2 IMAD.MOV.U32 R49, RZ, RZ, R63 ;  /* 0x000000ffff31a224 */ /* 0x000fe200078e003f */
[----:B----4-:R-:W-:Y:S01]  /*fbe0*/  IADD3 R60, P3, PT, R46, R60, RZ ;  /* 0x0000003c2e3c7210 */ /* 0x010fe20007f7e0ff */
[----:B------:R-:W-:Y:S04]  /*fbf0*/  STL [R1+0x318], R62 ;  /* 0x0003183e01007387 */ /* 0x000fe80000100800 */
[----:B--2---:R-:W-:Y:S01]  /*fc00*/  IMAD.X R61, R42, 0x1, R61, P3 ;  /* 0x000000012a3d7824 */ /* 0x004fe200018e063d */
[----:B------:R0:W-:Y:S04]  /*fc10*/  STL [R1+0x314], R63 ;  /* 0x0003143f01007387 */ /* 0x0001e80000100800 */
[----:B------:R1:W2:Y:S04]  /*fc20*/  @!P2 LDG.E.U8 R50, desc[UR20][R48.64] ;  /* 0x000000143032a981 */ /* 0x0002a8000c1e1100 */
[----:B0-----:R-:W4:Y:S04]  /*fc30*/  LDL.LU R63, [R1+0x394] ;  /* 0x00039400013f7983 */ /* 0x001f280000300800 */
[----:B------:R-:W2:Y:S01]  /*fc40*/  LDL.LU R62, [R1+0x398] ;  /* 0x00039800013e7983 */ /* 0x000ea20000300800 */
[----:B-1----:R-:W-:-:S03]  /*fc50*/  PRMT R49, RZ, 0x7610, R49 ;  /* 0x00007610ff317816 */ /* 0x002fc60000000031 */
[----:B------:R-:W-:Y:S04]  /*fc60*/  STL [R1+0x338], R60 ;  /* 0x0003383c01007387 */ /* 0x000fe80000100800 */
[----:B------:R0:W-:Y:S04]  /*fc70*/  STL [R1+0x334], R61 ;  /* 0x0003343d01007387 */ /* 0x0001e80000100800 */
[----:B------:R1:W2:Y:S04]  /*fc80*/  @!P2 LDG.E.U8 R49, desc[UR20][R60.64] ;  /* 0x000000143c31a981 */ /* 0x0002a8000c1e1100 */
[----:B0-----:R-:W2:Y:S01]  /*fc90*/  LDL.LU R61, [R1+0x354] ;  /* 0x00035400013d7983 */ /* 0x001ea20000300800 */
[----:B------:R-:W-:-:S02]  /*fca0*/  IADD3 R5, P3, PT, R46, R5, RZ ;  /* 0x000000052e057210 */ /* 0x000fc40007f7e0ff */
[----:B------:R-:W-:-:S03]  /*fcb0*/  PRMT R48, RZ, 0x7610, R48 ;  /* 0x00007610ff307816 */ /* 0x000fc60000000030 */
[----:B-1----:R-:W-:Y:S01]  /*fcc0*/  @!P2 IMAD.MOV.U32 R60, RZ, RZ, R5 ;  /* 0x000000ffff3ca224 */ /* 0x002fe200078e0005 */
[----:B------:R0:W-:Y:S01]  /*fcd0*/  STL [R1+0x358], R5 ;  /* 0x0003580501007387 */ /* 0x0001e20000100800 */
[----:B--2---:R-:W-:-:S05]  /*fce0*/  IMAD.X R61, R42, 0x1, R61, P3 ;  /* 0x000000012a3d7824 */ /* 0x004fca00018e063d */
[----:B------:R1:W-:Y:S04]  /*fcf0*/  STL [R1+0x354], R61 ;  /* 0x0003543d01007387 */ /* 0x0003e80000100800 */
[----:B0-----:R-:W2:Y:S04]  /*fd00*/  LDL.LU R5, [R1+0x3d8] ;  /* 0x0003d80001057983 */ /* 0x001ea80000300800 */
[----:B------:R0:W2:Y:S04]  /*fd10*/  @!P2 LDG.E.U8 R48, desc[UR20][R60.64] ;  /* 0x000000143c30a981 */ /* 0x0000a8000c1e1100 */
[----:B------:R-:W2:Y:S04]  /*fd20*/  LDL.LU R60, [R1+0x374] ;  /* 0x00037400013c7983 */ /* 0x000ea80000300800 */
[----:B-1----:R-:W0:Y:S01]  /*fd30*/  LDL.LU R61, [R1+0x378] ;  /* 0x00037800013d7983 */ /* 0x002e220000300800 */
[----:B------:R-:W-:-:S02]  /*fd40*/  PRMT R59, RZ, 0x7610, R59 ;  /* 0x00007610ff3b7816 */ /* 0x000fc4000000003b */
[----:B0-----:R-:W-:-:S05]  /*fd50*/  IADD3 R61, P3, PT, R46, R61, RZ ;  /* 0x0000003d2e3d7210 */ /* 0x001fca0007f7e0ff */
[----:B--2---:R-:W-:Y:S01]  /*fd60*/  IMAD.X R60, R42, 0x1, R60, P3 ;  /* 0x000000012a3c7824 */ /* 0x004fe200018e063c */
[----:B------:R0:W-:Y:S04]  /*fd70*/  STL [R1+0x378], R61 ;  /* 0x0003783d01007387 */ /* 0x0001e80000100800 */
[----:B------:R1:W-:Y:S01]  /*fd80*/  STL [R1+0x374], R60 ;  /* 0x0003743c01007387 */ /* 0x0003e20000100800 */
[----:B0-----:R-:W-:-:S04]  /*fd90*/  @!P2 LOP3.LUT R61, R61, R60, RZ, 0x3c, !PT ;  /* 0x0000003c3d3da212 */ /* 0x001fc800078e3cff */
[C---:B-1----:R-:W-:Y:S02]  /*fda0*/  @!P2 LOP3.LUT R60, R61.reuse, R60, RZ, 0x3c, !PT ;  /* 0x0000003c3d3ca212 */ /* 0x042fe400078e3cff */
[----:B------:R-:W-:Y:S02]  /*fdb0*/  IADD3 R62, P3, PT, R46, R62, RZ ;  /* 0x0000003e2e3e7210 */ /* 0x000fe40007f7e0ff */
[----:B------:R-:W-:-:S03]  /*fdc0*/  @!P2 LOP3.LUT R61, R61, R60, RZ, 0x3c, !PT ;  /* 0x0000003c3d3da212 */ /* 0x000fc600078e3cff */
[----:B----4-:R-:W-:Y:S02]  /*fdd0*/  IMAD.X R63, R42, 0x1, R63, P3 ;  /* 0x000000012a3f7824 */ /* 0x010fe400018e063f */
[----:B------:R0:W2:Y:S04]  /*fde0*/  @!P2 LDG.E.U8 R59, desc[UR20][R60.64] ;  /* 0x000000143c3ba981 */ /* 0x0000a8000c1e1100 */
[----:B------:R1:W-:Y:S01]  /*fdf0*/  STL [R1+0x398], R62 ;  /* 0x0003983e01007387 */ /* 0x0003e20000100800 */
[----:B0-----:R-:W-:-:S03]  /*fe00*/  PRMT R60, RZ, 0x7610, R60 ;  /* 0x00007610ff3c7816 */ /* 0x001fc6000000003c */
[----:B------:R0:W-:Y:S04]  /*fe10*/  STL [R1+0x394], R63 ;  /* 0x0003943f01007387 */ /* 0x0001e80000100800 */
[----:B------:R4:W2:Y:S04]  /*fe20*/  @!P2 LDG.E.U8 R60, desc[UR20][R62.64] ;  /* 0x000000143e3ca981 */ /* 0x0008a8000c1e1100 */
[----:B-1----:R-:W2:Y:S04]  /*fe30*/  LDL.LU R62, [R1+0x3b4] ;  /* 0x0003b400013e7983 */ /* 0x002ea80000300800 */
[----:B0-----:R-:W4:Y:S01]  /*fe40*/  LDL.LU R63, [R1+0x3b8] ;  /* 0x0003b800013f7983 */ /* 0x001f220000300800 */
[----:B------:R-:W-:-:S02]  /*fe50*/  PRMT R61, RZ, 0x7610, R61 ;  /* 0x00007610ff3d7816 */ /* 0x000fc4000000003d */
[----:B----4-:R-:W-:-:S05]  /*fe60*/  IADD3 R63, P3, PT, R46, R63, RZ ;  /* 0x0000003f2e3f7210 */ /* 0x010fca0007f7e0ff */
[----:B--2---:R-:W-:Y:S01]  /*fe70*/  IMAD.X R62, R42, 0x1, R62, P3 ;  /* 0x000000012a3e7824 */ /* 0x004fe200018e063e */
[----:B------:R0:W-:Y:S04]  /*fe80*/  STL [R1+0x3b8], R63 ;  /* 0x0003b83f01007387 */ /* 0x0001e80000100800 */
[----:B------:R1:W-:Y:S01]  /*fe90*/  STL [R1+0x3b4], R62 ;  /* 0x0003b43e01007387 */ /* 0x0003e20000100800 */
[----:B0-----:R-:W-:-:S04]  /*fea0*/  @!P2 LOP3.LUT R63, R63, R62, RZ, 0x3c, !PT ;  /* 0x0000003e3f3fa212 */ /* 0x001fc800078e3cff */
[----:B-1----:R-:W-:-:S04]  /*feb0*/  @!P2 LOP3.LUT R62, R63, R62, RZ, 0x3c, !PT ;  /* 0x0000003e3f3ea212 */ /* 0x002fc800078e3cff */
[----:B------:R-:W-:-:S05]  /*fec0*/  @!P2 LOP3.LUT R63, R63, R62, RZ, 0x3c, !PT ;  /* 0x0000003e3f3fa212 */ /* 0x000fca00078e3cff */
[----:B------:R0:W2:Y:S04]  /*fed0*/  @!P2 LDG.E.U8 R61, desc[UR20][R62.64] ;  /* 0x000000143e3da981 */ /* 0x0000a8000c1e1100 */
[----:B------:R-:W4:Y:S01]  /*fee0*/  LDL.LU R63, [R1+0x3d4] ;  /* 0x0003d400013f7983 */ /* 0x000f220000300800 */
[----:B------:R-:W-:Y:S02]  /*fef0*/  IADD3 R5, P3, PT, R46, R5, RZ ;  /* 0x000000052e057210 */ /* 0x000fe40007f7e0ff */
[----:B------:R-:W-:-:S03]  /*ff00*/  PRMT R64, RZ, 0x7610, R64 ;  /* 0x00007610ff407816 */ /* 0x000fc60000000040 */
[----:B0-----:R-:W-:Y:S01]  /*ff10*/  @!P2 IMAD.MOV.U32 R62, RZ, RZ, R5 ;  /* 0x000000ffff3ea224 */ /* 0x001fe200078e0005 */
[----:B------:R0:W-:Y:S01]  /*ff20*/  STL [R1+0x3d8], R5 ;  /* 0x0003d80501007387 */ /* 0x0001e20000100800 */
[----:B----4-:R-:W-:-:S05]  /*ff30*/  IMAD.X R63, R42, 0x1, R63, P3 ;  /* 0x000000012a3f7824 */ /* 0x010fca00018e063f */
[----:B------:R1:W-:Y:S04]  /*ff40*/  STL [R1+0x3d4], R63 ;  /* 0x0003d43f01007387 */ /* 0x0003e80000100800 */
[----:B0-----:R-:W4:Y:S04]  /*ff50*/  LDL.LU R5, [R1+0x360] ;  /* 0x0003600001057983 */ /* 0x001f280000300800 */
        /* <DEDUP_REMOVED lines=9> */
[----:B-1----:R-:W-:-:S04]  /*fff0*/  @!P2 LOP3.LUT R62, R63, R62, RZ, 0x3c, !PT ;  /* 0x0000003e3f3ea212 */ /* 0x002fc800078e3cff */
[----:B------:R-:W-:-:S05]  /*10000*/  @!P2 LOP3.LUT R63, R63, R62, RZ, 0x3c, !PT ;  /* 0x0000003e3f3fa212 */ /* 0x000fca00078e3cff */
[----:B------:R0:W2:Y:S04]  /*10010*/  @!P2 LDG.E.U8 R65, desc[UR20][R62.64] ;  /* 0x000000143e41a981 */ /* 0x0000a8000c1e1100 */
[----:B------:R-:W2:Y:S04]  /*10020*/  LDL.LU R62, [R1+0x31c] ;  /* 0x00031c00013e7983 */ /* 0x000ea80000300800 */
[----:B------:R-:W0:Y:S04]  /*10030*/  LDL.LU R63, [R1+0x320] ;  /* 0x00032000013f7983 */ /* 0x000e280000300800 */
[----:B------:R1:W-:Y:S02]  /*10040*/  STS.U8 [R39+UR9+0x8000], R66 ;  /* 0x0080004227007988 */ /* 0x0003e40008000009 */
[----:B-1----:R-:W-:-:S02]  /*10050*/  PRMT R66, RZ, 0x7610, R66 ;  /* 0x00007610ff427816 */ /* 0x002fc40000000042 */
        /* <DEDUP_REMOVED lines=20> */
[----:B------:R-:W2:Y:S01]  /*101a0*/  LDL.LU R63, [R1+0x35c] ;  /* 0x00035c00013f7983 */ /* 0x000ea20000300800 */
[----:B----4-:R-:W-:-:S03]  /*101b0*/  IADD3 R5, P3, PT, R46, R5, RZ ;  /* 0x000000052e057210 */ /* 0x010fc60007f7e0ff */
[----:B------:R1:W-:Y:S02]  /*101c0*/  STS.U8 [R39+UR9+0x8800], R80 ;  /* 0x0088005027007988 */ /* 0x0003e40008000009 */
[----:B0-----:R-:W-:Y:S02]  /*101d0*/  @!P2 IMAD.MOV.U32 R62, RZ, RZ, R5 ;  /* 0x000000ffff3ea224 */ /* 0x001fe400078e0005 */
[----:B------:R0:W-:Y:S01]  /*101e0*/  STL [R1+0x360], R5 ;  /* 0x0003600501007387 */ /* 0x0001e20000100800 */
[----:B-1----:R-:W-:Y:S01]  /*101f0*/  PRMT R80, RZ, 0x7610, R80 ;  /* 0x00007610ff507816 */ /* 0x002fe20000000050 */
[----:B--2---:R-:W-:-:S05]  /*10200*/  IMAD.X R63, R42, 0x1, R63, P3 ;  /* 0x000000012a3f7824 */ /* 0x004fca00018e063f */
[----:B------:R1:W-:Y:S04]  /*10210*/  STL [R1+0x35c], R63 ;  /* 0x00035c3f01007387 */ /* 0x0003e80000100800 */
[----:B0-----:R-:W2:Y:S04]  /*10220*/  LDL.LU R5, [R1+0x3e0] ;  /* 0x0003e00001057983 */ /* 0x001ea80000300800 */
[----:B------:R0:W4:Y:S04]  /*10230*/  @!P2 LDG.E.U8 R80, desc[UR20][R62.64] ;  /* 0x000000143e50a981 */ /* 0x000128000c1e1100 */
[----:B------:R-:W2:Y:S04]  /*10240*/  LDL.LU R62, [R1+0x37c] ;  /* 0x00037c00013e7983 */ /* 0x000ea80000300800 */
[----:B-1----:R-:W0:Y:S04]  /*10250*/  LDL.LU R63, [R1+0x380] ;  /* 0x00038000013f7983 */ /* 0x002e280000300800 */
        /* <DEDUP_REMOVED lines=35> */
[----:B------:R-:W-:-:S03]  /*10490*/  IADD3 R5, P3, PT, R46, R5, RZ ;  /* 0x000000052e057210 */ /* 0x000fc60007f7e0ff */
[----:B------:R1:W-:Y:S02]  /*104a0*/  STS.U8 [R39+UR9+0x9800], R76 ;  /* 0x0098004c27007988 */ /* 0x0003e40008000009 */
[----:B0-----:R-:W-:Y:S02]  /*104b0*/  @!P2 IMAD.MOV.U32 R62, RZ, RZ, R5 ;  /* 0x000000ffff3ea224 */ /* 0x001fe400078e0005 */
[----:B------:R0:W-:Y:S01]  /*104c0*/  STL [R1+0x3e0], R5 ;  /* 0x0003e00501007387 */ /* 0x0001e20000100800 */
[----:B-1----:R-:W-:Y:S01]  /*104d0*/  PRMT R76, RZ, 0x7610, R76 ;  /* 0x00007610ff4c7816 */ /* 0x002fe2000000004c */
[----:B--2---:R-:W-:-:S05]  /*104e0*/  IMAD.X R63, R42, 0x1, R63, P3 ;  /* 0x000000012a3f7824 */ /* 0x004fca00018e063f */
[----:B------:R1:W-:Y:S04]  /*104f0*/  STL [R1+0x3dc], R63 ;  /* 0x0003dc3f01007387 */ /* 0x0003e80000100800 */
[----:B0-----:R-:W2:Y:S04]  /*10500*/  LDL.LU R5, [R1+0x368] ;  /* 0x0003680001057983 */ /* 0x001ea80000300800 */
[----:B------:R0:W2:Y:S04]  /*10510*/  @!P2 LDG.E.U8 R76, desc[UR20][R62.64] ;  /* 0x000000143e4ca981 */ /* 0x0000a8000c1e1100 */
        /* <DEDUP_REMOVED lines=86> */
[----:B------:R-:W-:Y:S01]  /*10a80*/  STL [R1+0x3e4], R5 ;  /* 0x0003e40501007387 */ /* 0x000fe20000100800 */
[----:B-1----:R-:W-:Y:S01]  /*10a90*/  PRMT R68, RZ, 0x7610, R68 ;  /* 0x00007610ff447816 */ /* 0x002fe20000000044 */
[----:B--2---:R-:W-:-:S05]  /*10aa0*/  IMAD.X R63, R42, 0x1, R63, P3 ;  /* 0x000000012a3f7824 */ /* 0x004fca00018e063f */
[----:B------:R0:W-:Y:S04]  /*10ab0*/  STL [R1+0x1b8], R63 ;  /* 0x0001b83f01007387 */ /* 0x0001e80000100800 */
[----:B------:R1:W2:Y:S04]  /*10ac0*/  @!P2 LDG.E.U8 R68, desc[UR20][R62.64] ;  /* 0x000000143e44a981 */ /* 0x0002a8000c1e1100 */
[----:B------:R-:W2:Y:S04]  /*10ad0*/  LDL.LU R62, [R1+0x1cc] ;  /* 0x0001cc00013e7983 */ /* 0x000ea80000300800 */
[----:B0-----:R-:W1:Y:S04]  /*10ae0*/  LDL.LU R63, [R1+0x3f4] ;  /* 0x0003f400013f7983 */ /* 0x001e680000300800 */
[----:B------:R0:W-:Y:S02]  /*10af0*/  STS.U8 [R39+UR9+0xbc00], R67 ;  /* 0x00bc004327007988 */ /* 0x0001e40008000009 */
[----:B0-----:R-:W-:-:S02]  /*10b00*/  PRMT R67, RZ, 0x7610, R67 ;  /* 0x00007610ff437816 */ /* 0x001fc40000000043 */
[----:B-1----:R-:W-:-:S05]  /*10b10*/  IADD3 R63, P3, PT, R46, R63, RZ ;  /* 0x0000003f2e3f7210 */ /* 0x002fca0007f7e0ff */
        /* <DEDUP_REMOVED lines=8> */
[----:B------:R-:W0:Y:S01]  /*10ba0*/  LDL.LU R63, [R1+0x330] ;  /* 0x00033000013f7983 */ /* 0x000e220000300800 */
[----:B------:R-:W-:-:S05]  /*10bb0*/  LOP3.LUT R5, R39, 0x10, RZ, 0x3c, !PT ;  /* 0x0000001027057812 */ /* 0x000fca00078e3cff */
[----:B------:R1:W-:Y:S02]  /*10bc0*/  STS.U8 [R5+UR9+0x8080], R111 ;  /* 0x0080806f05007988 */ /* 0x0003e40008000009 */
[----:B-1----:R-:W-:Y:S02]  /*10bd0*/  PRMT R111, RZ, 0x7610, R111 ;  /* 0x00007610ff6f7816 */ /* 0x002fe4000000006f */
        /* <DEDUP_REMOVED lines=84> */
[----:B------:R-:W-:Y:S04]  /*11120*/  STS.U8 [R5+UR9+0xa080], R25 ;  /* 0x00a0801905007988 */ /* 0x000fe80008000009 */
[----:B------:R-:W-:Y:S04]  /*11130*/  STS.U8 [R5+UR9+0xa480], R114 ;  /* 0x00a4807205007988 */ /* 0x000fe80008000009 */
[----:B------:R-:W-:Y:S04]  /*11140*/  STS.U8 [R5+UR9+0xa880], R20 ;  /* 0x00a8801405007988 */ /* 0x000fe80008000009 */
[----:B------:R-:W-:Y:S04]  /*11150*/  STS.U8 [R5+UR9+0xac80], R112 ;  /* 0x00ac807005007988 */ /* 0x000fe80008000009 */
[----:B------:R-:W-:Y:S04]  /*11160*/  STS.U8 [R5+UR9+0xb080], R103 ;  /* 0x00b0806705007988 */ /* 0x000fe80008000009 */
[----:B------:R-:W-:Y:S04]  /*11170*/  STS.U8 [R5+UR9+0xb480], R95 ;  /* 0x00b4805f05007988 */ /* 0x000fe80008000009 */
[----:B------:R-:W-:Y:S01]  /*11180*/  STS.U8 [R5+UR9+0xb880], R87 ;  /* 0x00b8805705007988 */ /* 0x000fe20008000009 */
[----:B0-----:R-:W-:-:S05]  /*11190*/  IADD3 R63, P3, PT, R46, R63, RZ ;  /* 0x0000003f2e3f7210 */ /* 0x001fca0007f7e0ff */
[----:B--2---:R-:W-:Y:S02]  /*111a0*/  IMAD.X R62, R42, 0x1, R62, P3 ;  /* 0x000000012a3e7824 */ /* 0x004fe400018e063e */
[----:B------:R-:W2:Y:S04]  /*111b0*/  LDL.LU R42, [R1+0x634] ;  /* 0x00063400012a7983 */ /* 0x000ea80000300800 */
[----:B------:R0:W-:Y:S04]  /*111c0*/  STL [R1+0x1d0], R63 ;  /* 0x0001d03f01007387 */ /* 0x0001e80000100800 */
[----:B------:R1:W-:Y:S01]  /*111d0*/  STL [R1+0x1bc], R62 ;  /* 0x0001bc3e01007387 */ /* 0x0003e20000100800 */
[----:B0-----:R-:W-:-:S04]  /*111e0*/  @!P2 LOP3.LUT R63, R63, R62, RZ, 0x3c, !PT ;  /* 0x0000003e3f3fa212 */ /* 0x001fc800078e3cff */
[----:B-1----:R-:W-:-:S04]  /*111f0*/  @!P2 LOP3.LUT R62, R63, R62, RZ, 0x3c, !PT ;  /* 0x0000003e3f3ea212 */ /* 0x002fc800078e3cff */
[----:B------:R-:W-:-:S05]  /*11200*/  @!P2 LOP3.LUT R63, R63, R62, RZ, 0x3c, !PT ;  /* 0x0000003e3f3fa212 */ /* 0x000fca00078e3cff */
[----:B------:R-:W2:Y:S04]  /*11210*/  @!P2 LDG.E.U8 R125, desc[UR20][R62.64] ;  /* 0x000000143e7da981 */ /* 0x000ea8000c1e1100 */
[----:B------:R-:W2:Y:S04]  /*11220*/  LDL.LU R63, [R1+0x4e8] ;  /* 0x0004e800013f7983 */ /* 0x000ea80000300800 */
        /* <DEDUP_REMOVED lines=8> */
[----:B------:R0:W-:Y:S02]  /*112b0*/  STS.U8 [R5+UR9+0xbc80], R58 ;  /* 0x00bc803a05007988 */ /* 0x0001e40008000009 */
[----:B0-----:R-:W-:-:S02]  /*112c0*/  LOP3.LUT R58, R39, 0x20, RZ, 0x3c, !PT ;  /* 0x00000020273a7812 */ /* 0x001fc400078e3cff */
[----:B------:R-:W3:Y:S04]  /*112d0*/  LDL.LU R5, [R1+0x624] ;  /* 0x0006240001057983 */ /* 0x000ee80000300800 */
[----:B--2---:R-:W-:Y:S04]  /*112e0*/  STS.U8 [R58+UR9+0x8100], R87 ;  /* 0x008100573a007988 */ /* 0x004fe80008000009 */
[----:B------:R-:W-:Y:S04]  /*112f0*/  STS.U8 [R58+UR9+0x8500], R103 ;  /* 0x008500673a007988 */ /* 0x000fe80008000009 */
[----:B------:R-:W-:Y:S04]  /*11300*/  STS.U8 [R58+UR9+0x8900], R63 ;  /* 0x0089003f3a007988 */ /* 0x000fe80008000009 */
[----:B------:R0:W-:Y:S04]  /*11310*/  STS.U8 [R58+UR9+0x8d00], R114 ;  /* 0x008d00723a007988 */ /* 0x0001e80008000009 */
[----:B------:R1:W-:Y:S04]  /*11320*/  STS.U8 [R58+UR9+0x9100], R28 ;  /* 0x0091001c3a007988 */ /* 0x0003e80008000009 */
[----:B------:R2:W-:Y:S04]  /*11330*/  STS.U8 [R58+UR9+0x9500], R104 ;  /* 0x009500683a007988 */ /* 0x0005e80008000009 */
[----:B0-----:R0:W5:Y:S04]  /*11340*/  LDL.LU R114, [R1+0x620] ;  /* 0x0006200001727983 */ /* 0x0011680000300800 */
[----:B-1----:R-:W3:Y:S04]  /*11350*/  LDL.LU R28, [R1+0x61c] ;  /* 0x00061c00011c7983 */ /* 0x002ee80000300800 */
[----:B--2---:R0:W5:Y:S04]  /*11360*/  LDL.LU R104, [R1+0x618] ;  /* 0x0006180001687983 */ /* 0x0041680000300800 */
[----:B------:R-:W2:Y:S04]  /*11370*/  LDL.LU R103, [R1+0x514] ;  /* 0x0005140001677983 */ /* 0x000ea80000300800 */
[----:B------:R-:W3:Y:S04]  /*11380*/  LDL.LU R63, [R1+0x4f8] ;  /* 0x0004f800013f7983 */ /* 0x000ee80000300800 */
[----:B------:R1:W-:Y:S04]  /*11390*/  STS.U8 [R58+UR9+0x9900], R97 ;  /* 0x009900613a007988 */ /* 0x0003e80008000009 */
[----:B------:R0:W-:Y:S04]  /*113a0*/  STS.U8 [R58+UR9+0x9d00], R27 ;  /* 0x009d001b3a007988 */ /* 0x0001e80008000009 */
[----:B-1----:R1:W5:Y:S04]  /*113b0*/  LDL.LU R97, [R1+0x614] ;  /* 0x0006140001617983 */ /* 0x0023680000300800 */
[----:B0-----:R-:W4:Y:S01]  /*113c0*/  LDL.LU R27, [R1+0x610] ;  /* 0x00061000011b7983 */ /* 0x001f220000300800 */
[----:B------:R-:W-:-:S03]  /*113d0*/  LOP3.LUT R87, R39, 0x30, RZ, 0x3c, !PT ;  /* 0x0000003027577812 */ /* 0x000fc600078e3cff */
[----:B------:R0:W-:Y:S04]  /*113e0*/  STS.U8 [R58+UR9+0xa100], R89 ;  /* 0x00a100593a007988 */ /* 0x0001e80008000009 */
[----:B------:R0:W-:Y:S04]  /*113f0*/  STS.U8 [R58+UR9+0xa500], R30 ;  /* 0x00a5001e3a007988 */ /* 0x0001e80008000009 */
[----:B------:R0:W-:Y:S04]  /*11400*/  STS.U8 [R58+UR9+0xa900], R24 ;  /* 0x00a900183a007988 */ /* 0x0001e80008000009 */
[----:B------:R-:W-:Y:S04]  /*11410*/  STS.U8 [R58+UR9+0xad00], R110 ;  /* 0x00ad006e3a007988 */ /* 0x000fe80008000009 */
[----:B------:R-:W-:Y:S04]  /*11420*/  STS.U8 [R58+UR9+0xb100], R102 ;  /* 0x00b100663a007988 */ /* 0x000fe80008000009 */
[----:B------:R-:W-:Y:S04]  /*11430*/  STS.U8 [R58+UR9+0xb500], R94 ;  /* 0x00b5005e3a007988 */ /* 0x000fe80008000009 */
[----:B------:R-:W-:Y:S04]  /*11440*/  STS.U8 [R58+UR9+0xb900], R86 ;  /* 0x00b900563a007988 */ /* 0x000fe80008000009 */
[----:B------:R-:W-:Y:S04]  /*11450*/  STS.U8 [R58+UR9+0xbd00], R57 ;  /* 0x00bd00393a007988 */ /* 0x000fe80008000009 */
[----:B------:R-:W-:Y:S04]  /*11460*/  STS.U8 [R87+UR9+0x8180], R95 ;  /* 0x0081805f57007988 */ /* 0x000fe80008000009 */
[----:B0-----:R1:W5:Y:S04]  /*11470*/  LDL.LU R89, [R1+0x60c] ;  /* 0x00060c0001597983 */ /* 0x0013680000300800 */
[----:B------:R-:W-:Y:S04]  /*11480*/  STS.U8 [R87+UR9+0x8580], R112 ;  /* 0x0085807057007988 */ /* 0x000fe80008000009 */
[----:B------:R1:W5:Y:S04]  /*11490*/  LDL.LU R30, [R1+0x608] ;  /* 0x00060800011e7983 */ /* 0x0003680000300800 */
[----:B------:R-:W-:Y:S04]  /*114a0*/  STS.U8 [R87+UR9+0x8980], R62 ;  /* 0x0089803e57007988 */ /* 0x000fe80008000009 */
[----:B------:R1:W5:Y:S04]  /*114b0*/  LDL.LU R24, [R1+0x604] ;  /* 0x0006040001187983 */ /* 0x0003680000300800 */
[----:B------:R0:W-:Y:S04]  /*114c0*/  STS.U8 [R87+UR9+0x8d80], R25 ;  /* 0x008d801957007988 */ /* 0x0001e80008000009 */
[----:B------:R1:W-:Y:S04]  /*114d0*/  STS.U8 [R87+UR9+0x9180], R18 ;  /* 0x0091801257007988 */ /* 0x0003e80008000009 */
[----:B------:R1:W-:Y:S04]  /*114e0*/  STS.U8 [R87+UR9+0x9580], R19 ;  /* 0x0095801357007988 */ /* 0x0003e80008000009 */
[----:B0-----:R0:W5:Y:S04]  /*114f0*/  LDL.LU R25, [R1+0x600] ;  /* 0x0006000001197983 */ /* 0x0011680000300800 */
[----:B-1----:R0:W5:Y:S04]  /*11500*/  LDL.LU R18, [R1+0x5fc] ;  /* 0x0005fc0001127983 */ /* 0x0021680000300800 */
[----:B------:R-:W4:Y:S04]  /*11510*/  LDL.LU R112, [R1+0x510] ;  /* 0x0005100001707983 */ /* 0x000f280000300800 */
[----:B------:R1:W-:Y:S04]  /*11520*/  STS.U8 [R87+UR9+0x9980], R10 ;  /* 0x0099800a57007988 */ /* 0x0003e80008000009 */
[----:B------:R-:W4:Y:S04]  /*11530*/  LDL.LU R62, [R1+0x4f4] ;  /* 0x0004f400013e7983 */ /* 0x000f280000300800 */
[----:B------:R0:W-:Y:S01]  /*11540*/  STS.U8 [R87+UR9+0x9d80], R11 ;  /* 0x009d800b57007988 */ /* 0x0001e20008000009 */
[----:B------:R-:W-:-:S03]  /*11550*/  LOP3.LUT R58, R39, 0x40, RZ, 0x3c, !PT ;  /* 0x00000040273a7812 */ /* 0x000fc600078e3cff */
[----:B------:R0:W-:Y:S04]  /*11560*/  STS.U8 [R87+UR9+0xa180], R6 ;  /* 0x00a1800657007988 */ /* 0x0001e80008000009 */
[----:B------:R0:W-:Y:S04]  /*11570*/  STS.U8 [R87+UR9+0xa580], R7 ;  /* 0x00a5800757007988 */ /* 0x0001e80008000009 */
[----:B------:R-:W-:Y:S04]  /*11580*/  STS.U8 [R87+UR9+0xa980], R124 ;  /* 0x00a9807c57007988 */ /* 0x000fe80008000009 */
[----:B------:R-:W-:Y:S04]  /*11590*/  STS.U8 [R87+UR9+0xad80], R109 ;  /* 0x00ad806d57007988 */ /* 0x000fe80008000009 */
[----:B------:R-:W-:Y:S04]  /*115a0*/  STS.U8 [R87+UR9+0xb180], R101 ;  /* 0x00b1806557007988 */ /* 0x000fe80008000009 */
[----:B------:R-:W-:Y:S04]  /*115b0*/  STS.U8 [R87+UR9+0xb580], R93 ;  /* 0x00b5805d57007988 */ /* 0x000fe80008000009 */
[----:B------:R0:W5:Y:S04]  /*115c0*/  LDL.LU R19, [R1+0x5f8] ;  /* 0x0005f80001137983 */ /* 0x0001680000300800 */
[----:B------:R-:W-:Y:S04]  /*115d0*/  STS.U8 [R87+UR9+0xb980], R85 ;  /* 0x00b9805557007988 */ /* 0x000fe80008000009 */
[----:B-1----:R1:W5:Y:S04]  /*115e0*/  LDL.LU R10, [R1+0x5f4] ;  /* 0x0005f400010a7983 */ /* 0x0023680000300800 */
[----:B------:R-:W-:Y:S04]  /*115f0*/  STS.U8 [R87+UR9+0xbd80], R56 ;  /* 0x00bd803857007988 */ /* 0x000fe80008000009 */
[----:B0-----:R1:W5:Y:S04]  /*11600*/  LDL.LU R11, [R1+0x5f0] ;  /* 0x0005f000010b7983 */ /* 0x0013680000300800 */
[----:B------:R1:W5:Y:S04]  /*11610*/  LDL.LU R6, [R1+0x5ec] ;  /* 0x0005ec0001067983 */ /* 0x0003680000300800 */
[----:B------:R1:W5:Y:S04]  /*11620*/  LDL.LU R7, [R1+0x5e8] ;  /* 0x0005e80001077983 */ /* 0x0003680000300800 */
[----:B--2---:R-:W-:Y:S04]  /*11630*/  STS.U8 [R58+UR9+0x8200], R103 ;  /* 0x008200673a007988 */ /* 0x004fe80008000009 */
[----:B---3--:R-:W-:Y:S04]  /*11640*/  STS.U8 [R58+UR9+0x8600], R63 ;  /* 0x0086003f3a007988 */ /* 0x008fe80008000009 */
[----:B----4-:R0:W-:Y:S04]  /*11650*/  STS.U8 [R58+UR9+0x8a00], R27 ;  /* 0x008a001b3a007988 */ /* 0x0101e80008000009 */
[----:B------:R2:W-:Y:S04]  /*11660*/  STS.U8 [R58+UR9+0x8e00], R42 ;  /* 0x008e002a3a007988 */ /* 0x0005e80008000009 */
[----:B------:R3:W-:Y:S04]  /*11670*/  STS.U8 [R58+UR9+0x9200], R43 ;  /* 0x0092002b3a007988 */ /* 0x0007e80008000009 */
[----:B0-----:R-:W4:Y:S04]  /*11680*/  LDL.LU R27, [R1+0x5e4] ;  /* 0x0005e400011b7983 */ /* 0x001f280000300800 */
[----:B------:R-:W4:Y:S04]  /*11690*/  LDL.LU R63, [R1+0x50c] ;  /* 0x00050c00013f7983 */ /* 0x000f280000300800 */
[----:B--2---:R1:W5:Y:S04]  /*116a0*/  LDL.LU R42, [R1+0x5e0] ;  /* 0x0005e000012a7983 */ /* 0x0043680000300800 */
[----:B---3--:R1:W5:Y:S04]  /*116b0*/  LDL.LU R43, [R1+0x5dc] ;  /* 0x0005dc00012b7983 */ /* 0x0083680000300800 */
[----:B------:R0:W-:Y:S04]  /*116c0*/  STS.U8 [R58+UR9+0x9600], R4 ;  /* 0x009600043a007988 */ /* 0x0001e80008000009 */
[----:B0-----:R-:W2:Y:S04]  /*116d0*/  LDL.LU R4, [R1+0x5d8] ;  /* 0x0005d80001047983 */ /* 0x001ea80000300800 */
[----:B------:R0:W-:Y:S04]  /*116e0*/  STS.U8 [R58+UR9+0x9a00], R37 ;  /* 0x009a00253a007988 */ /* 0x0001e80008000009 */
        /* <DEDUP_REMOVED lines=13> */
[----:B------:R0:W-:Y:S04]  /*117c0*/  STS.U8 [R57+UR9+0x8a80], R28 ;  /* 0x008a801c39007988 */ /* 0x0001e80008000009 */
[----:B------:R0:W-:Y:S04]  /*117d0*/  STS.U8 [R57+UR9+0x8e80], R29 ;  /* 0x008e801d39007988 */ /* 0x0001e80008000009 */
[----:B------:R0:W-:Y:S04]  /*117e0*/  STS.U8 [R57+UR9+0x9280], R22 ;  /* 0x0092801639007988 */ /* 0x0001e80008000009 */
[----:B------:R0:W-:Y:S04]  /*117f0*/  STS.U8 [R57+UR9+0x9680], R23 ;  /* 0x0096801739007988 */ /* 0x0001e80008000009 */
[----:B------:R0:W-:Y:S04]  /*11800*/  STS.U8 [R57+UR9+0x9a80], R16 ;  /* 0x009a801039007988 */ /* 0x0001e80008000009 */
[----:B---3--:R1:W5:Y:S04]  /*11810*/  LDL.LU R38, [R1+0x5d0] ;  /* 0x0005d00001267983 */ /* 0x0083680000300800 */
[----:B------:R3:W-:Y:S01]  /*11820*/  STS.U8 [R57+UR9+0x9e80], R17 ;  /* 0x009e801139007988 */ /* 0x0007e20008000009 */
[----:B------:R-:W-:-:S03]  /*11830*/  LOP3.LUT R56, R39, 0x60, RZ, 0x3c, !PT ;  /* 0x0000006027387812 */ /* 0x000fc600078e3cff */
[----:B------:R1:W5:Y:S04]  /*11840*/  LDL.LU R33, [R1+0x5cc] ;  /* 0x0005cc0001217983 */ /* 0x0003680000300800 */
[----:B------:R0:W-:Y:S04]  /*11850*/  STS.U8 [R57+UR9+0xa280], R8 ;  /* 0x00a2800839007988 */ /* 0x0001e80008000009 */
[----:B------:R1:W5:Y:S04]  /*11860*/  LDL.LU R34, [R1+0x5c8] ;  /* 0x0005c80001227983 */ /* 0x0003680000300800 */
[----:B------:R1:W-:Y:S04]  /*11870*/  STS.U8 [R57+UR9+0xa680], R9 ;  /* 0x00a6800939007988 */ /* 0x0003e80008000009 */
[----:B0-----:R0:W5:Y:S04]  /*11880*/  LDL.LU R28, [R1+0x5c4] ;  /* 0x0005c400011c7983 */ /* 0x0011680000300800 */
[----:B------:R-:W-:Y:S04]  /*11890*/  STS.U8 [R57+UR9+0xaa80], R120 ;  /* 0x00aa807839007988 */ /* 0x000fe80008000009 */
[----:B------:R0:W5:Y:S04]  /*118a0*/  LDL.LU R29, [R1+0x5c0] ;  /* 0x0005c000011d7983 */ /* 0x0001680000300800 */
[----:B------:R-:W-:Y:S04]  /*118b0*/  STS.U8 [R57+UR9+0xae80], R107 ;  /* 0x00ae806b39007988 */ /* 0x000fe80008000009 */
[----:B------:R0:W5:Y:S04]  /*118c0*/  LDL.LU R22, [R1+0x5bc] ;  /* 0x0005bc0001167983 */ /* 0x0001680000300800 */
[----:B------:R-:W-:Y:S04]  /*118d0*/  STS.U8 [R57+UR9+0xb280], R99 ;  /* 0x00b2806339007988 */ /* 0x000fe80008000009 */
[----:B------:R0:W5:Y:S04]  /*118e0*/  LDL.LU R23, [R1+0x5b8] ;  /* 0x0005b80001177983 */ /* 0x0001680000300800 */
[----:B------:R-:W-:Y:S04]  /*118f0*/  STS.U8 [R57+UR9+0xb680], R91 ;  /* 0x00b6805b39007988 */ /* 0x000fe80008000009 */
[----:B------:R0:W5:Y:S04]  /*11900*/  LDL.LU R16, [R1+0x5b4] ;  /* 0x0005b40001107983 */ /* 0x0001680000300800 */
[----:B------:R-:W-:Y:S04]  /*11910*/  STS.U8 [R57+UR9+0xba80], R83 ;  /* 0x00ba805339007988 */ /* 0x000fe80008000009 */
[----:B---3--:R0:W5:Y:S04]  /*11920*/  LDL.LU R17, [R1+0x5b0] ;  /* 0x0005b00001117983 */ /* 0x0081680000300800 */
[----:B------:R-:W-:Y:S04]  /*11930*/  STS.U8 [R57+UR9+0xbe80], R54 ;  /* 0x00be803639007988 */ /* 0x000fe80008000009 */
[----:B------:R0:W5:Y:S04]  /*11940*/  LDL.LU R8, [R1+0x5ac] ;  /* 0x0005ac0001087983 */ /* 0x0001680000300800 */
[----:B-1----:R0:W5:Y:S04]  /*11950*/  LDL.LU R9, [R1+0x5a8] ;  /* 0x0005a80001097983 */ /* 0x0021680000300800 */
[----:B----4-:R-:W-:Y:S04]  /*11960*/  STS.U8 [R56+UR9+0x8300], R63 ;  /* 0x0083003f38007988 */ /* 0x010fe80008000009 */
[----:B--2---:R1:W-:Y:S04]  /*11970*/  STS.U8 [R56+UR9+0x8700], R4 ;  /* 0x0087000438007988 */ /* 0x0043e80008000009 */
[----:B------:R2:W-:Y:S04]  /*11980*/  STS.U8 [R56+UR9+0x8b00], R5 ;  /* 0x008b000538007988 */ /* 0x0005e80008000009 */
[----:B------:R3:W-:Y:S04]  /*11990*/  STS.U8 [R56+UR9+0x8f00], R26 ;  /* 0x008f001a38007988 */ /* 0x0007e80008000009 */
[----:B-1----:R0:W5:Y:S04]  /*119a0*/  LDL.LU R4, [R1+0x5a4] ;  /* 0x0005a40001047983 */ /* 0x0021680000300800 */
[----:B--2---:R0:W5:Y:S04]  /*119b0*/  LDL.LU R5, [R1+0x5a0] ;  /* 0x0005a00001057983 */ /* 0x0041680000300800 */
[----:B---3--:R-:W2:Y:S04]  /*119c0*/  LDL.LU R26, [R1+0x59c] ;  /* 0x00059c00011a7983 */ /* 0x008ea80000300800 */
[----:B------:R1:W-:Y:S04]  /*119d0*/  STS.U8 [R56+UR9+0x9300], R40 ;  /* 0x0093002838007988 */ /* 0x0003e80008000009 */
[----:B------:R3:W-:Y:S04]  /*119e0*/  STS.U8 [R56+UR9+0x9700], R41 ;  /* 0x0097002938007988 */ /* 0x0007e80008000009 */
[----:B------:R4:W-:Y:S04]  /*119f0*/  STS.U8 [R56+UR9+0x9b00], R35 ;  /* 0x009b002338007988 */ /* 0x0009e80008000009 */
[----:B------:R0:W-:Y:S01]  /*11a00*/  STS.U8 [R56+UR9+0x9f00], R36 ;  /* 0x009f002438007988 */ /* 0x0001e20008000009 */
[----:B------:R-:W-:-:S03]  /*11a10*/  LOP3.LUT R55, R39, 0x70, RZ, 0x3c, !PT ;  /* 0x0000007027377812 */ /* 0x000fc600078e3cff */
[----:B------:R0:W-:Y:S04]  /*11a20*/  STS.U8 [R56+UR9+0xa300], R31 ;  /* 0x00a3001f38007988 */ /* 0x0001e80008000009 */
[----:B------:R0:W-:Y:S04]  /*11a30*/  STS.U8 [R56+UR9+0xa700], R32 ;  /* 0x00a7002038007988 */ /* 0x0001e80008000009 */
[----:B------:R-:W-:Y:S04]  /*11a40*/  STS.U8 [R56+UR9+0xab00], R118 ;  /* 0x00ab007638007988 */ /* 0x000fe80008000009 */
[----:B-1----:R1:W5:Y:S04]  /*11a50*/  LDL.LU R40, [R1+0x598] ;  /* 0x0005980001287983 */ /* 0x0023680000300800 */
[----:B------:R-:W-:Y:S04]  /*11a60*/  STS.U8 [R56+UR9+0xaf00], R106 ;  /* 0x00af006a38007988 */ /* 0x000fe80008000009 */
[----:B---3--:R1:W5:Y:S04]  /*11a70*/  LDL.LU R41, [R1+0x594] ;  /* 0x0005940001297983 */ /* 0x0083680000300800 */
[----:B------:R-:W-:Y:S04]  /*11a80*/  STS.U8 [R56+UR9+0xb300], R98 ;  /* 0x00b3006238007988 */ /* 0x000fe80008000009 */
[----:B----4-:R1:W5:Y:S04]  /*11a90*/  LDL.LU R35, [R1+0x590] ;  /* 0x0005900001237983 */ /* 0x0103680000300800 */
[----:B------:R-:W-:Y:S04]  /*11aa0*/  STS.U8 [R56+UR9+0xb700], R90 ;  /* 0x00b7005a38007988 */ /* 0x000fe80008000009 */
[----:B0-----:R1:W5:Y:S04]  /*11ab0*/  LDL.LU R36, [R1+0x58c] ;  /* 0x00058c0001247983 */ /* 0x0013680000300800 */
[----:B------:R-:W-:Y:S04]  /*11ac0*/  STS.U8 [R56+UR9+0xbb00], R82 ;  /* 0x00bb005238007988 */ /* 0x000fe80008000009 */
[----:B------:R1:W5:Y:S04]  /*11ad0*/  LDL.LU R31, [R1+0x588] ;  /* 0x00058800011f7983 */ /* 0x0003680000300800 */
[----:B------:R-:W-:Y:S04]  /*11ae0*/  STS.U8 [R56+UR9+0xbf00], R53 ;  /* 0x00bf003538007988 */ /* 0x000fe80008000009 */
[----:B------:R1:W5:Y:S04]  /*11af0*/  LDL.LU R32, [R1+0x584] ;  /* 0x0005840001207983 */ /* 0x0003680000300800 */
[----:B--2---:R0:W-:Y:S04]  /*11b00*/  STS.U8 [R55+UR9+0x8380], R26 ;  /* 0x0083801a37007988 */ /* 0x0041e80008000009 */
[----:B------:R2:W-:Y:S04]  /*11b10*/  STS.U8 [R55+UR9+0x8780], R27 ;  /* 0x0087801b37007988 */ /* 0x0005e80008000009 */
[----:B------:R3:W-:Y:S04]  /*11b20*/  STS.U8 [R55+UR9+0x8b80], R20 ;  /* 0x008b801437007988 */ /* 0x0007e80008000009 */
[----:B0-----:R1:W5:Y:S04]  /*11b30*/  LDL.LU R26, [R1+0x580] ;  /* 0x00058000011a7983 */ /* 0x0013680000300800 */
[----:B--2---:R1:W5:Y:S04]  /*11b40*/  LDL.LU R27, [R1+0x57c] ;  /* 0x00057c00011b7983 */ /* 0x0043680000300800 */
[----:B---3--:R1:W5:Y:S04]  /*11b50*/  LDL.LU R20, [R1+0x578] ;  /* 0x0005780001147983 */ /* 0x0083680000300800 */
[----:B------:R0:W-:Y:S04]  /*11b60*/  STS.U8 [R55+UR9+0x8f80], R21 ;  /* 0x008f801537007988 */ /* 0x0001e80008000009 */
[----:B------:R2:W-:Y:S04]  /*11b70*/  STS.U8 [R55+UR9+0x9380], R14 ;  /* 0x0093800e37007988 */ /* 0x0005e80008000009 */
[----:B------:R3:W-:Y:S04]  /*11b80*/  STS.U8 [R55+UR9+0x9780], R15 ;  /* 0x0097800f37007988 */ /* 0x0007e80008000009 */
[----:B0-----:R1:W5:Y:S04]  /*11b90*/  LDL.LU R21, [R1+0x574] ;  /* 0x0005740001157983 */ /* 0x0013680000300800 */
[----:B--2---:R1:W5:Y:S04]  /*11ba0*/  LDL.LU R14, [R1+0x570] ;  /* 0x00057000010e7983 */ /* 0x0043680000300800 */
[----:B---3--:R1:W5:Y:S04]  /*11bb0*/  LDL.LU R15, [R1+0x56c] ;  /* 0x00056c00010f7983 */ /* 0x0083680000300800 */
[----:B------:R0:W-:Y:S04]  /*11bc0*/  STS.U8 [R55+UR9+0x9b80], R12 ;  /* 0x009b800c37007988 */ /* 0x0001e80008000009 */
[----:B------:R2:W-:Y:S04]  /*11bd0*/  STS.U8 [R55+UR9+0x9f80], R44 ;  /* 0x009f802c37007988 */ /* 0x0005e80008000009 */
[----:B0-----:R1:W5:Y:S04]  /*11be0*/  LDL.LU R12, [R1+0x568] ;  /* 0x00056800010c7983 */ /* 0x0013680000300800 */
[----:B--2---:R-:W2:Y:S04]  /*11bf0*/  LDL.LU R44, [R1+0x564] ;  /* 0x00056400012c7983 */ /* 0x004ea80000300800 */
[----:B------:R0:W-:Y:S04]  /*11c00*/  STS.U8 [R55+UR9+0xa380], R13 ;  /* 0x00a3800d37007988 */ /* 0x0001e80008000009 */
[----:B------:R3:W-:Y:S04]  /*11c10*/  STS.U8 [R55+UR9+0xa780], R0 ;  /* 0x00a7800037007988 */ /* 0x0007e80008000009 */
[----:B0-----:R1:W5:Y:S04]  /*11c20*/  LDL.LU R13, [R1+0x560] ;  /* 0x00056000010d7983 */ /* 0x0013680000300800 */
[----:B---3--:R1:W5:Y:S04]  /*11c30*/  LDL.LU R0, [R1+0x55c] ;  /* 0x00055c0001007983 */ /* 0x0083680000300800 */
[----:B------:R-:W-:Y:S04]  /*11c40*/  STS.U8 [R55+UR9+0xab80], R116 ;  /* 0x00ab807437007988 */ /* 0x000fe80008000009 */
[----:B------:R-:W-:Y:S04]  /*11c50*/  STS.U8 [R55+UR9+0xaf80], R105 ;  /* 0x00af806937007988 */ /* 0x000fe80008000009 */
[----:B------:R-:W-:Y:S04]  /*11c60*/  STS.U8 [R55+UR9+0xb380], R96 ;  /* 0x00b3806037007988 */ /* 0x000fe80008000009 */
[----:B------:R-:W-:Y:S04]  /*11c70*/  STS.U8 [R55+UR9+0xb780], R88 ;  /* 0x00b7805837007988 */ /* 0x000fe80008000009 */
[----:B------:R-:W-:Y:S04]  /*11c80*/  STS.U8 [R55+UR9+0xbb80], R52 ;  /* 0x00bb803437007988 */ /* 0x000fe80008000009 */
[----:B------:R2:W-:Y:S01]  /*11c90*/  STS.U8 [R55+UR9+0xbf80], R51 ;  /* 0x00bf803337007988 */ /* 0x0005e20008000009 */
[----:B------:R-:W-:Y:S01]  /*11ca0*/  ULEA UR11, UR18, UR9, 0x3 ;  /* 0x00000009120b7291 */ /* 0x000fe2000f8e18ff */
[----:B------:R-:W-:-:S03]  /*11cb0*/  UMOV UR4, UR5 ;  /* 0x0000000500047c82 */ /* 0x000fc60008000000 */
[----:B------:R-:W-:Y:S01]  /*11cc0*/  UIADD3 UR11, UPT, UPT, UR11, 0x14000, URZ ;  /* 0x000140000b0b7890 */ /* 0x000fe2000fffe0ff */
[C---:B--2---:R-:W-:Y:S01]  /*11cd0*/  LOP3.LUT R55, R44.reuse, 0x20, RZ, 0x3c, !PT ;  /* 0x000000202c377812 */ /* 0x044fe200078e3cff */
[----:B------:R1:W-:Y:S04]  /*11ce0*/  STS.U8 [R44+UR9+0x12000], R50 ;  /* 0x012000322c007988 */ /* 0x0003e80008000009 */
[----:B------:R1:W-:Y:S04]  /*11cf0*/  STS.U8 [R44+UR9+0x12400], R49 ;  /* 0x012400312c007988 */ /* 0x0003e80008000009 */
[----:B------:R1:W-:Y:S04]  /*11d00*/  STS.U8 [R44+UR9+0x12800], R48 ;  /* 0x012800302c007988 */ /* 0x0003e80008000009 */
[----:B------:R1:W-:Y:S04]  /*11d10*/  STS.U8 [R44+UR9+0x12c00], R59 ;  /* 0x012c003b2c007988 */ /* 0x0003e80008000009 */
[----:B------:R1:W-:Y:S04]  /*11d20*/  STS.U8 [R44+UR9+0x13000], R60 ;  /* 0x0130003c2c007988 */ /* 0x0003e80008000009 */
[----:B------:R1:W-:Y:S04]  /*11d30*/  STS.U8 [R44+UR9+0x13400], R61 ;  /* 0x0134003d2c007988 */ /* 0x0003e80008000009 */
[----:B------:R1:W-:Y:S04]  /*11d40*/  STS.U8 [R44+UR9+0x13800], R64 ;  /* 0x013800402c007988 */ /* 0x0003e80008000009 */
[----:B------:R1:W-:Y:S01]  /*11d50*/  STS.U8 [R44+UR9+0x13c00], R65 ;  /* 0x013c00412c007988 */ /* 0x0003e20008000009 */
[----:B------:R-:W-:-:S03]  /*11d60*/  LOP3.LUT R54, R44, 0x40, RZ, 0x3c, !PT ;  /* 0x000000402c367812 */ /* 0x000fc600078e3cff */
        /* <DEDUP_REMOVED lines=25> */
[----:B------:R0:W-:Y:S06]  /*11f00*/  MEMBAR.ALL.CTA ;  /* 0x0000000000007992 */ /* 0x0001ec0000008000 */
[----:B0-----:R-:W0:Y:S02]  /*11f10*/  FENCE.VIEW.ASYNC.S ;  /* 0x00000000000073c6 */ /* 0x001e240000000000 */
[----:B0-----:R-:W-:Y:S06]  /*11f20*/  BAR.SYNC.DEFER_BLOCKING 0x0 ;  /* 0x0000000000007b1d */ /* 0x001fec0000010000 */
[----:B------:R-:W-:Y:S05]  /*11f30*/  @P0 BRA `(.L_x_9) ;  /* 0x0000000000880947 */ /* 0x000fea0003800000 */
[----:B------:R-:W-:Y:S02]  /*11f40*/  UIADD3 UR19, UPT, UPT, UR8, 0x40, URZ ;  /* 0x0000004008137890 */ /* 0x000fe4000fffe0ff */
[----:B------:R-:W-:Y:S02]  /*11f50*/  UIADD3 UR50, UPT, UPT, UR8, 0x40, URZ ;  /* 0x0000004008327890 */ /* 0x000fe4000fffe0ff */
[----:B------:R-:W-:Y:S01]  /*11f60*/  UIADD3 UR51, UPT, UPT, UR8, 0x40, URZ ;  /* 0x0000004008337890 */ /* 0x000fe2000fffe0ff */
[----:B------:R-:W-:Y:S01]  /*11f70*/  UMOV UR16, 0x0 ;  /* 0x0000000000107882 */ /* 0x000fe20000000000 */
[----:B------:R-:W-:Y:S01]  /*11f80*/  UMOV UR17, 0x8108010 ;  /* 0x0810801000117882 */ /* 0x000fe20000000000 */
[----:B------:R-:W-:Y:S01]  /*11f90*/  UMOV UR15, 0x40004040 ;  /* 0x40004040000f7882 */ /* 0x000fe20000000000 */
[----:B------:R-:W-:Y:S02]  /*11fa0*/  UIADD3 UR56, UPT, UPT, UR8, 0x40, URZ ;  /* 0x0000004008387890 */ /* 0x000fe4000fffe0ff */
[----:B------:R0:W-:Y:S01]  /*11fb0*/  UTCQMMA gdesc[UR14], gdesc[UR12], tmem[UR8], tmem[UR16], idesc[UR17], UPT ;  /* 0x00ff100c0e0075ea */ /* 0x0001e2000b800308 */
[----:B------:R-:W-:Y:S01]  /*11fc0*/  UMOV UR42, 0x0 ;  /* 0x00000000002a7882 */ /* 0x000fe20000000000 */
[----:B------:R-:W-:Y:S01]  /*11fd0*/  UMOV UR43, 0x8108010 ;  /* 0x08108010002b7882 */ /* 0x000fe20000000000 */
[----:B------:R-:W-:Y:S01]  /*11fe0*/  UMOV UR44, 0x0 ;  /* 0x00000000002c7882 */ /* 0x000fe20000000000 */
[----:B------:R-:W-:Y:S01]  /*11ff0*/  UMOV UR45, 0x8108010 ;  /* 0x08108010002d7882 */ /* 0x000fe20000000000 */
        /* <DEDUP_REMOVED lines=11> */
[----:B------:R-:W-:Y:S01]  /*120b0*/  UMOV UR6, UR11 ;  /* 0x0000000b00067c82 */ /* 0x000fe20008000000 */
[----:B------:R-:W-:Y:S01]  /*120c0*/  UMOV UR7, URZ ;  /* 0x000000ff00077c82 */ /* 0x000fe20008000000 */
[----:B------:R0:W-:Y:S01]  /*120d0*/  UTCQMMA gdesc[UR34], gdesc[UR12], tmem[UR19], tmem[UR48], idesc[UR49], UPT ;  /* 0x00ff300c220075ea */ /* 0x0001e2000b800313 */
[----:B------:R-:W-:Y:S01]  /*120e0*/  UMOV UR58, 0x0 ;  /* 0x00000000003a7882 */ /* 0x000fe20000000000 */
[----:B------:R-:W-:Y:S01]  /*120f0*/  UMOV UR59, 0x8108010 ;  /* 0x08108010003b7882 */ /* 0x000fe20000000000 */
[----:B------:R0:W-:Y:S01]  /*12100*/  UTCQMMA gdesc[UR36], gdesc[UR24], tmem[UR50], tmem[UR52], idesc[UR53], UPT ;  /* 0x00ff3418240075ea */ /* 0x0001e2000b800332 */
[----:B------:R-:W-:Y:S01]  /*12110*/  UMOV UR5, UR6 ;  /* 0x0000000600057c82 */ /* 0x000fe20008000000 */
[----:B------:R0:W-:Y:S01]  /*12120*/  UTCQMMA gdesc[UR38], gdesc[UR28], tmem[UR51], tmem[UR54], idesc[UR55], UPT ;  /* 0x00ff361c260075ea */ /* 0x0001e2000b800333 */
[----:B------:R0:W-:Y:S01]  /*12130*/  UTCQMMA gdesc[UR40], gdesc[UR32], tmem[UR56], tmem[UR58], idesc[UR59], UPT ;  /* 0x00ff3a20280075ea */ /* 0x0001e2000b800338 */
[----:B------:R0:W-:Y:S01]  /*12140*/  UTCBAR [UR5], URZ ;  /* 0x000000ff050073e9 */ /* 0x0001e200080000ff */
[----:B------:R-:W-:Y:S01]  /*12150*/  NOP ;  /* 0x0000000000007918 */ /* 0x000fe20000000000 */
.L_x_9:
[----:B-1----:R-:W2:Y:S04]  /*12160*/  LDL R49, [R1+0x530] ;  /* 0x0005300001317983 */ /* 0x002ea80000100800 */
[----:B------:R-:W2:Y:S01]  /*12170*/  LDL.LU R48, [R1+0x504] ;  /* 0x0005040001307983 */ /* 0x000ea20000300800 */
[----:B------:R-:W-:-:S04]  /*12180*/  UIADD3 UR18, UPT, UPT, UR18, 0x1, URZ ;  /* 0x0000000112127890 */ /* 0x000fc8000fffe0ff */
[----:B------:R-:W-:-:S04]  /*12190*/  UISETP.GT.AND UP1, UPT, UR18, 0x1, UPT ;  /* 0x000000011200788c */ /* 0x000fc8000bf24270 */
[----:B0-----:R-:W-:Y:S02]  /*121a0*/  USEL UR5, URZ, 0x1, !UP1 ;  /* 0x00000001ff057887 */ /* 0x001fe4000c800000 */
[----:B------:R-:W-:Y:S02]  /*121b0*/  USEL UR18, UR18, URZ, !UP1 ;  /* 0x000000ff12127287 */ /* 0x000fe4000c800000 */
[----:B------:R-:W-:Y:S01]  /*121c0*/  ULOP3.LUT UR5, UR4, UR5, URZ, 0x3c, !UPT ;  /* 0x0000000504057292 */ /* 0x000fe2000f8e3cff */
[----:B--2---:R-:W-:Y:S02]  /*121d0*/  ISETP.NE.U32.AND P2, PT, R48, R49, PT ;  /* 0x000000313000720c */ /* 0x004fe40003f45070 */
[----:B------:R-:W2:Y:S01]  /*121e0*/  LDL.LU R49, [R1+0x520] ;  /* 0x0005200001317983 */ /* 0x000ea20000300800 */
[----:B------:R-:W-:-:S03]  /*121f0*/  IMAD.U32 R48, RZ, RZ, UR4 ;  /* 0x00000004ff307e24 */ /* 0x000fc6000f8e00ff */
[----:B--2---:R1:W-:Y:S07]  /*12200*/  STL [R1+0x504], R49 ;  /* 0x0005043101007387 */ /* 0x0043ee0000100800 */
[----:B------:R-:W-:Y:S05]  /*12210*/  @P2 BRA `(.L_x_10) ;  /* 0xffffff8400242947 */ /* 0x000fea000383ffff */
.L_x_7:
[----:B-1----:R-:W1:Y:S01]  /*12220*/  LDC R49, c[0x0][0x3a0] ;  /* 0x0000e800ff317b82 */ /* 0x002e620000000800 */
[----:B------:R-:W2:Y:S01]  /*12230*/  LDCU UR5, c[0x0][0x3b4] ;  /* 0x00007680ff0577ac */ /* 0x000ea20008000800 */
[----:B------:R-:W3:Y:S01]  /*12240*/  LDCU UR6, c[0x0][0x3b8] ;  /* 0x00007700ff0677ac */ /* 0x000ee20008000800 */
[----:B------:R-:W4:Y:S01]  /*12250*/  LDCU.128 UR12, c[0x0][0x390] ;  /* 0x00007200ff0c77ac */ /* 0x000f220008000c00 */
[----:B-1----:R-:W-:-:S05]  /*12260*/  VIADD R49, R49, 0x7f ;  /* 0x0000007f31317836 */ /* 0x002fca0000000000 */
[----:B------:R-:W-:-:S13]  /*12270*/  ISETP.GE.AND P0, PT, R49, 0x80, PT ;  /* 0x000000803100780c */ /* 0x000fda0003f06270 */
[----:B--234-:R-:W-:Y:S05]  /*12280*/  @!P0 BRA `(.L_x_11) ;  /* 0x0000000000108947 */ /* 0x01cfea0003800000 */
[----:B------:R-:W-:-:S06]  /*12290*/  USHF.L.U32 UR4, UR4, 0x1f, URZ ;  /* 0x0000001f04047899 */ /* 0x000fcc00080006ff */
[----:B------:R-:W-:-:S04]  /*122a0*/  IMAD.U32 R2, RZ, RZ, UR4 ;  /* 0x00000004ff027e24 */ /* 0x000fc8000f8e00ff */
[----:B------:R-:W1:Y:S02]  /*122b0*/  SYNCS.PHASECHK.TRANS64.TRYWAIT P0, [UR11], R2 ;  /* 0x00000002ff0075a7 */ /* 0x000e64000800110b */
[----:B-1----:R-:W-:Y:S05]  /*122c0*/  @!P0 BRA `(.L_x_12) ;  /* 0x0000002000c48947 */ /* 0x002fea0003800000 */
.L_x_11:
[----:B------:R-:W2:Y:S01]  /*122d0*/  LDL.LU R3, [R1+0x558] ;  /* 0x0005580001037983 */ /* 0x000ea20000300800 */
[C---:B-----5:R-:W-:Y:S02]  /*122e0*/  IMAD R68, R0.reuse, UR6, RZ ;  /* 0x0000000600447c24 */ /* 0x060fe4000f8e02ff */
[----:B------:R-:W-:Y:S01]  /*122f0*/  VIADD R2, R0, 0x2 ;  /* 0x0000000200027836 */ /* 0x000fe20000000000 */
[----:B------:R-:W-:Y:S01]  /*12300*/  BAR.SYNC.DEFER_BLOCKING 0x0 ;  /* 0x0000000000007b1d */ /* 0x000fe20000010000 */
[----:B------:R-:W-:Y:S02]  /*12310*/  VIADD R69, R68, UR6 ;  /* 0x0000000644457c36 */ /* 0x000fe40008000000 */
[C---:B------:R-:W-:Y:S02]  /*12320*/  VIADD R70, R0.reuse, 0x1 ;  /* 0x0000000100467836 */ /* 0x040fe40000000000 */
[----:B------:R-:W-:Y:S02]  /*12330*/  VIADD R71, R69, UR6 ;  /* 0x0000000645477c36 */ /* 0x000fe40008000000 */
[----:B------:R-:W-:-:S02]  /*12340*/  VIADD R95, R0, 0x4 ;  /* 0x00000004005f7836 */ /* 0x000fc40000000000 */
[----:B------:R-:W-:Y:S02]  /*12350*/  VIADD R73, R71, UR6 ;  /* 0x0000000647497c36 */ /* 0x000fe40008000000 */
[----:B------:R-:W-:Y:S02]  /*12360*/  VIADD R94, R0, 0x5 ;  /* 0x00000005005e7836 */ /* 0x000fe40000000000 */
[----:B------:R-:W-:-:S04]  /*12370*/  VIADD R74, R73, UR6 ;  /* 0x00000006494a7c36 */ /* 0x000fc80008000000 */
[----:B------:R-:W-:-:S04]  /*12380*/  VIADD R75, R74, UR6 ;  /* 0x000000064a4b7c36 */ /* 0x000fc80008000000 */
[----:B------:R-:W-:Y:S01]  /*12390*/  VIADD R77, R75, UR6 ;  /* 0x000000064b4d7c36 */ /* 0x000fe20008000000 */
[----:B------:R-:W1:Y:S02]  /*123a0*/  @!P1 SYNCS.CCTL.IV [UR9+0x14000] ;  /* 0x01400000ff0099b1 */ /* 0x000e640008000009 */
[----:B-1----:R-:W-:Y:S01]  /*123b0*/  BAR.SYNC.DEFER_BLOCKING 0x0 ;  /* 0x0000000000007b1d */ /* 0x002fe20000010000 */
[----:B------:R-:W-:-:S04]  /*123c0*/  VIADD R78, R77, UR6 ;  /* 0x000000064d4e7c36 */ /* 0x000fc80008000000 */
[----:B------:R-:W-:Y:S01]  /*123d0*/  VIADD R79, R78, UR6 ;  /* 0x000000064e4f7c36 */ /* 0x000fe20008000000 */
[----:B0-----:R-:W0:Y:S03]  /*123e0*/  LDTM.x64 R4, tmem[UR10] ;  /* 0x0000000a000479ee */ /* 0x001e260008340000 */
[----:B------:R-:W-:-:S04]  /*123f0*/  VIADD R80, R79, UR6 ;  /* 0x000000064f507c36 */ /* 0x000fc80008000000 */
[----:B------:R-:W-:-:S04]  /*12400*/  VIADD R81, R80, UR6 ;  /* 0x0000000650517c36 */ /* 0x000fc80008000000 */
[----:B------:R-:W-:-:S04]  /*12410*/  VIADD R83, R81, UR6 ;  /* 0x0000000651537c36 */ /* 0x000fc80008000000 */
[----:B------:R-:W-:Y:S01]  /*12420*/  VIADD R92, R83, UR6 ;  /* 0x00000006535c7c36 */ /* 0x000fe20008000000 */
[----:B------:R-:W1:Y:S01]  /*12430*/  @!P1 SYNCS.CCTL.IV [UR9+0x14008] ;  /* 0x01400800ff0099b1 */ /* 0x000e620008000009 */
[----:B------:R-:W-:Y:S01]  /*12440*/  NOP ;  /* 0x0000000000007918 */ /* 0x000fe20000000000 */
[----:B0-----:R-:W-:Y:S02]  /*12450*/  F2FP.SATFINITE.E4M3.F32.PACK_AB_MERGE_C R93, R5, R4, RZ ;  /* 0x00000004055d723e */ /* 0x001fe400048070ff */
[----:B------:R-:W-:Y:S01]  /*12460*/  F2FP.SATFINITE.E4M3.F32.PACK_AB_MERGE_C R7, R7, R6, RZ ;  /* 0x000000060707723e */ /* 0x000fe200048070ff */
[C---:B------:R-:W-:Y:S01]  /*12470*/  VIADD R6, R0.reuse, 0x6 ;  /* 0x0000000600067836 */ /* 0x040fe20000000000 */
[----:B------:R-:W-:Y:S01]  /*12480*/  F2FP.SATFINITE.E4M3.F32.PACK_AB_MERGE_C R9, R9, R8, RZ ;  /* 0x000000080909723e */ /* 0x000fe200048070ff */
[C---:B------:R-:W-:Y:S01]  /*12490*/  VIADD R8, R0.reuse, 0x8 ;  /* 0x0000000800087836 */ /* 0x040fe20000000000 */
[----:B------:R-:W-:Y:S02]  /*124a0*/  F2FP.SATFINITE.E4M3.F32.PACK_AB_MERGE_C R11, R11, R10, RZ ;  /* 0x0000000a0b0b723e */ /* 0x000fe400048070ff */
[----:B------:R-:W-:Y:S01]  /*124b0*/  F2FP.SATFINITE.E4M3.F32.PACK_AB_MERGE_C R13, R13, R12, RZ ;  /* 0x0000000c0d0d723e */ /* 0x000fe200048070ff */
[----:B------:R-:W-:Y:S01]  /*124c0*/  VIADD R12, R0, 0x13 ;  /* 0x00000013000c7836 */ /* 0x000fe20000000000 */
[----:B------:R-:W-:-:S02]  /*124d0*/  F2FP.SATFINITE.E4M3.F32.PACK_AB_MERGE_C R15, R15, R14, RZ ;  /* 0x0000000e0f0f723e */ /* 0x000fc400048070ff */
[----:B------:R-:W-:Y:S01]  /*124e0*/  F2FP.SATFINITE.E4M3.F32.PACK_AB_MERGE_C R17, R17, R16, RZ ;  /* 0x000000101111723e */ /* 0x000fe200048070ff */
[----:B------:R-:W-:Y:S01]  /*124f0*/  VIADD R16, R0, 0x3e ;  /* 0x0000003e00107836 */ /* 0x000fe20000000000 */
[----:B------:R-:W-:Y:S02]  /*12500*/  F2FP.SATFINITE.E4M3.F32.PACK_AB_MERGE_C R19, R19, R18, RZ ;  /* 0x000000121313723e */ /* 0x000fe400048070ff */
[----:B------:R-:W-:Y:S02]  /*12510*/  F2FP.SATFINITE.E4M3.F32.PACK_AB_MERGE_C R21, R21, R20, RZ ;  /* 0x000000141515723e */ /* 0x000fe400048070ff */
[----:B------:R-:W-:Y:S02]  /*12520*/  F2FP.SATFINITE.E4M3.F32.PACK_AB_MERGE_C R23, R23, R22, RZ ;  /* 0x000000161717723e */ /* 0x000fe400048070ff */
[----:B------:R-:W-:Y:S02]  /*12530*/  PRMT R14, R21, 0x9910, RZ ;  /* 0x00009910150e7816 */ /* 0x000fe400000000ff */
[----:B------:R-:W-:-:S02]  /*12540*/  F2FP.SATFINITE.E4M3.F32.PACK_AB_MERGE_C R25, R25, R24, RZ ;  /* 0x000000181919723e */ /* 0x000fc400048070ff */
[----:B------:R-:W-:Y:S02]  /*12550*/  F2FP.SATFINITE.E4M3.F32.PACK_AB_MERGE_C R27, R27, R26, RZ ;  /* 0x0000001a1b1b723e */ /* 0x000fe400048070ff */
[----:B------:R-:W-:Y:S02]  /*12560*/  F2FP.SATFINITE.E4M3.F32.PACK_AB_MERGE_C R29, R29, R28, RZ ;  /* 0x0000001c1d1d723e */ /* 0x000fe400048070ff */
[----:B------:R-:W-:Y:S02]  /*12570*/  F2FP.SATFINITE.E4M3.F32.PACK_AB_MERGE_C R31, R31, R30, RZ ;  /* 0x0000001e1f1f723e */ /* 0x000fe400048070ff */
[----:B------:R-:W-:Y:S02]  /*12580*/  F2FP.SATFINITE.E4M3.F32.PACK_AB_MERGE_C R33, R33, R32, RZ ;  /* 0x000000202121723e */ /* 0x000fe400048070ff */
[----:B------:R-:W-:Y:S02]  /*12590*/  F2FP.SATFINITE.E4M3.F32.PACK_AB_MERGE_C R35, R35, R34, RZ ;  /* 0x000000222323723e */ /* 0x000fe400048070ff */
        /* <DEDUP_REMOVED lines=16> */
[C---:B--2---:R-:W-:Y:S01]  /*126a0*/  ISETP.GE.AND P0, PT, R3.reuse, UR14, PT ;  /* 0x0000000e03007c0c */ /* 0x044fe2000bf06270 */
[----:B------:R-:W-:-:S03]  /*126b0*/  IMAD R3, R3, UR5, RZ ;  /* 0x0000000503037c24 */ /* 0x000fc6000f8e02ff */
[----:B------:R-:W-:Y:S02]  /*126c0*/  ISETP.LT.AND P4, PT, R2, UR15, !P0 ;  /* 0x0000000f02007c0c */ /* 0x000fe4000c781270 */
[C---:B------:R-:W-:Y:S02]  /*126d0*/  IADD3 R2, P2, PT, R3.reuse, UR12, RZ ;  /* 0x0000000c03027c10 */ /* 0x040fe4000ff5e0ff */
[----:B------:R-:W-:Y:S01]  /*126e0*/  ISETP.LT.AND P5, PT, R70, UR15, !P0 ;  /* 0x0000000f46007c0c */ /* 0x000fe2000c7a1270 */
[----:B------:R-:W-:Y:S01]  /*126f0*/  VIADD R70, R0, 0x3 ;  /* 0x0000000300467836 */ /* 0x000fe20000000000 */
[----:B------:R-:W-:Y:S02]  /*12700*/  LEA.HI.X.SX32 R3, R3, UR13, 0x1, P2 ;  /* 0x0000000d03037c11 */ /* 0x000fe400090f0eff */
[-C--:B------:R-:W-:Y:S02]  /*12710*/  IADD3 R90, P2, PT, R68, R2.reuse, RZ ;  /* 0x00000002445a7210 */ /* 0x080fe40007f5e0ff */
[----:B------:R-:W-:-:S02]  /*12720*/  IADD3 R4, P6, PT, R69, R2, RZ ;  /* 0x0000000245047210 */ /* 0x000fc40007fde0ff */
[-C--:B------:R-:W-:Y:S02]  /*12730*/  LEA.HI.X.SX32 R91, R68, R3.reuse, 0x1, P2 ;  /* 0x00000003445b7211 */ /* 0x080fe400010f0eff */
[-C--:B------:R-:W-:Y:S02]  /*12740*/  IADD3 R68, P2, PT, R71, R2.reuse, RZ ;  /* 0x0000000247447210 */ /* 0x080fe40007f5e0ff */
[----:B------:R-:W-:Y:S02]  /*12750*/  ISETP.LT.AND P3, PT, R70, UR15, !P0 ;  /* 0x0000000f46007c0c */ /* 0x000fe4000c761270 */
[-C--:B------:R-:W-:Y:S02]  /*12760*/  LEA.HI.X.SX32 R5, R69, R3.reuse, 0x1, P6 ;  /* 0x0000000345057211 */ /* 0x080fe400030f0eff */
[----:B------:R-:W-:Y:S02]  /*12770*/  IADD3 R70, P6, PT, R73, R2, RZ ;  /* 0x0000000249467210 */ /* 0x000fe40007fde0ff */
[----:B------:R-:W-:-:S02]  /*12780*/  LEA.HI.X.SX32 R69, R71, R3, 0x1, P2 ;  /* 0x0000000347457211 */ /* 0x000fc400010f0eff */
[CC--:B------:R-:W-:Y:S02]  /*12790*/  IADD3 R72, P2, PT, R74.reuse, R2.reuse, RZ ;  /* 0x000000024a487210 */ /* 0x0c0fe40007f5e0ff */
[-C--:B------:R-:W-:Y:S02]  /*127a0*/  LEA.HI.X.SX32 R71, R73, R3.reuse, 0x1, P6 ;  /* 0x0000000349477211 */ /* 0x080fe400030f0eff */
[----:B------:R-:W-:Y:S02]  /*127b0*/  LEA.HI.X.SX32 R73, R74, R3, 0x1, P2 ;  /* 0x000000034a497211 */ /* 0x000fe400010f0eff */
[-C--:B------:R-:W-:Y:S02]  /*127c0*/  IADD3 R88, P1, PT, R75, R2.reuse, RZ ;  /* 0x000000024b587210 */ /* 0x080fe40007f3e0ff */
[-C--:B------:R-:W-:Y:S02]  /*127d0*/  IADD3 R76, P2, PT, R77, R2.reuse, RZ ;  /* 0x000000024d4c7210 */ /* 0x080fe40007f5e0ff */
[----:B------:R-:W-:-:S02]  /*127e0*/  IADD3 R74, P6, PT, R78, R2, RZ ;  /* 0x000000024e4a7210 */ /* 0x000fc40007fde0ff */
[-C--:B------:R-:W-:Y:S02]  /*127f0*/  LEA.HI.X.SX32 R89, R75, R3.reuse, 0x1, P1 ;  /* 0x000000034b597211 */ /* 0x080fe400008f0eff */
[-C--:B------:R-:W-:Y:S02]  /*12800*/  LEA.HI.X.SX32 R77, R77, R3.reuse, 0x1, P2 ;  /* 0x000000034d4d7211 */ /* 0x080fe400010f0eff */
[----:B------:R-:W-:Y:S02]  /*12810*/  LEA.HI.X.SX32 R75, R78, R3, 0x1, P6 ;  /* 0x000000034e4b7211 */ /* 0x000fe400030f0eff */
[-C--:B------:R-:W-:Y:S02]  /*12820*/  IADD3 R86, P1, PT, R79, R2.reuse, RZ ;  /* 0x000000024f567210 */ /* 0x080fe40007f3e0ff */
[----:B------:R-:W-:Y:S02]  /*12830*/  IADD3 R78, P2, PT, R80, R2, RZ ;  /* 0x00000002504e7210 */ /* 0x000fe40007f5e0ff */
[----:B------:R-:W-:-:S02]  /*12840*/  ISETP.LT.AND P6, PT, R0, UR15, !P0 ;  /* 0x0000000f00007c0c */ /* 0x000fc4000c7c1270 */
[-C--:B------:R-:W-:Y:S02]  /*12850*/  LEA.HI.X.SX32 R87, R79, R3.reuse, 0x1, P1 ;  /* 0x000000034f577211 */ /* 0x080fe400008f0eff */
[-C--:B------:R-:W-:Y:S02]  /*12860*/  LEA.HI.X.SX32 R79, R80, R3.reuse, 0x1, P2 ;  /* 0x00000003504f7211 */ /* 0x080fe400010f0eff */
[-C--:B------:R-:W-:Y:S02]  /*12870*/  IADD3 R84, P1, PT, R81, R2.reuse, RZ ;  /* 0x0000000251547210 */ /* 0x080fe40007f3e0ff */
[----:B------:R-:W-:Y:S02]  /*12880*/  IADD3 R80, P2, PT, R83, R2, RZ ;  /* 0x0000000253507210 */ /* 0x000fe40007f5e0ff */
[-C--:B------:R-:W-:Y:S02]  /*12890*/  LEA.HI.X.SX32 R85, R81, R3.reuse, 0x1, P1 ;  /* 0x0000000351557211 */ /* 0x080fe400008f0eff */
[----:B------:R-:W-:Y:S01]  /*128a0*/  LEA.HI.X.SX32 R81, R83, R3, 0x1, P2 ;  /* 0x0000000353517211 */ /* 0x000fe200010f0eff */
[----:B------:R0:W-:Y:S01]  /*128b0*/  @P6 STG.E.U8 desc[UR20][R90.64], R93 ;  /* 0x0000005d5a006986 */ /* 0x0001e2000c101114 */
[----:B------:R-:W-:-:S02]  /*128c0*/  ISETP.LT.AND P2, PT, R95, UR15, !P0 ;  /* 0x0000000f5f007c0c */ /* 0x000fc4000c741270 */
[C---:B------:R-:W-:Y:S02]  /*128d0*/  IADD3 R82, P1, PT, R92.reuse, R2, RZ ;  /* 0x000000025c527210 */ /* 0x040fe40007f3e0ff */
[----:B------:R-:W-:Y:S02]  /*128e0*/  PRMT R95, R93, 0x9910, RZ ;  /* 0x000099105d5f7816 */ /* 0x000fe400000000ff */
[C---:B------:R-:W-:Y:S01]  /*128f0*/  LEA.HI.X.SX32 R83, R92.reuse, R3, 0x1, P1 ;  /* 0x000000035c537211 */ /* 0x040fe200008f0eff */
[----:B------:R-:W-:Y:S01]  /*12900*/  VIADD R92, R92, UR6 ;  /* 0x000000065c5c7c36 */ /* 0x000fe20008000000 */
[----:B------:R-:W-:Y:S02]  /*12910*/  SHF.R.S32.HI R95, RZ, 0x8, R95 ;  /* 0x00000008ff5f7819 */ /* 0x000fe4000001145f */
[----:B------:R-:W-:Y:S01]  /*12920*/  ISETP.LT.AND P6, PT, R6, UR15, !P0 ;  /* 0x0000000f06007c0c */ /* 0x000fe2000c7c1270 */
[----:B------:R-:W-:Y:S01]  /*12930*/  VIADD R6, R0, 0x7 ;  /* 0x0000000700067836 */ /* 0x000fe20000000000 */
[----:B------:R-:W-:Y:S01]  /*12940*/  ISETP.LT.AND P1, PT, R94, UR15, !P0 ;  /* 0x0000000f5e007c0c */ /* 0x000fe2000c721270 */
[----:B------:R2:W-:Y:S01]  /*12950*/  @P5 STG.E.U8 desc[UR20][R4.64], R95 ;  /* 0x0000005f04005986 */ /* 0x0005e2000c101114 */
[----:B------:R-:W-:-:S02]  /*12960*/  PRMT R94, R7, 0x9910, RZ ;  /* 0x00009910075e7816 */ /* 0x000fc400000000ff */
[----:B------:R-:W-:Y:S01]  /*12970*/  ISETP.LT.AND P5, PT, R6, UR15, !P0 ;  /* 0x0000000f06007c0c */ /* 0x000fe2000c7a1270 */
[----:B------:R3:W-:Y:S01]  /*12980*/  @P4 STG.E.U8 desc[UR20][R68.64], R7 ;  /* 0x0000000744004986 */ /* 0x0007e2000c101114 */
[----:B------:R-:W-:Y:S01]  /*12990*/  ISETP.LT.AND P4, PT, R8, UR15, !P0 ;  /* 0x0000000f08007c0c */ /* 0x000fe2000c781270 */
[----:B------:R-:W-:Y:S01]  /*129a0*/  IMAD.MOV.U32 R6, RZ, RZ, R94 ;  /* 0x000000ffff067224 */ /* 0x000fe200078e005e */
[----:B------:R-:W-:-:S04]  /*129b0*/  PRMT R8, R9, 0x9910, RZ ;  /* 0x0000991009087816 */ /* 0x000fc800000000ff */
[----:B0-----:R-:W-:Y:S01]  /*129c0*/  SHF.R.S32.HI R91, RZ, 0x8, R6 ;  /* 0x00000008ff5b7819 */ /* 0x001fe20000011406 */
[----:B--2---:R-:W-:Y:S02]  /*129d0*/  IMAD.MOV.U32 R5, RZ, RZ, R8 ;  /* 0x000000ffff057224 */ /* 0x004fe400078e0008 */
[C---:B------:R-:W-:Y:S02]  /*129e0*/  VIADD R4, R0.reuse, 0xa ;  /* 0x0000000a00047836 */ /* 0x040fe40000000000 */
[----:B------:R-:W-:Y:S01]  /*129f0*/  @P3 STG.E.U8 desc[UR20][R70.64], R91 ;  /* 0x0000005b46003986 */ /* 0x000fe2000c101114 */
[----:B------:R-:W-:Y:S01]  /*12a00*/  SHF.R.S32.HI R5, RZ, 0x8, R5 ;  /* 0x00000008ff057819 */ /* 0x000fe20000011405 */
[----:B------:R-:W-:Y:S01]  /*12a10*/  VIADD R6, R0, 0x9 ;  /* 0x0000000900067836 */ /* 0x000fe20000000000 */
[----:B---3--:R-:W-:Y:S01]  /*12a20*/  PRMT R7, R11, 0x9910, RZ ;  /* 0x000099100b077816 */ /* 0x008fe200000000ff */
[----:B------:R-:W-:Y:S01]  /*12a30*/  @P2 STG.E.U8 desc[UR20][R72.64], R9 ;  /* 0x0000000948002986 */ /* 0x000fe2000c101114 */
[----:B------:R-:W-:Y:S01]  /*12a40*/  ISETP.LT.AND P2, PT, R4, UR15, !P0 ;  /* 0x0000000f04007c0c */ /* 0x000fe2000c741270 */
[----:B------:R-:W-:Y:S01]  /*12a50*/  VIADD R4, R0, 0xb ;  /* 0x0000000b00047836 */ /* 0x000fe20000000000 */
[----:B------:R-:W-:Y:S01]  /*12a60*/  SHF.R.S32.HI R7, RZ, 0x8, R7 ;  /* 0x00000008ff077819 */ /* 0x000fe20000011407 */
[----:B------:R0:W-:Y:S01]  /*12a70*/  @P1 STG.E.U8 desc[UR20][R88.64], R5 ;  /* 0x0000000558001986 */ /* 0x0001e2000c101114 */
[----:B------:R-:W-:Y:S01]  /*12a80*/  ISETP.LT.AND P3, PT, R6, UR15, !P0 ;  /* 0x0000000f06007c0c */ /* 0x000fe2000c761270 */
[----:B------:R-:W-:Y:S01]  /*12a90*/  VIADD R8, R0, 0x12 ;  /* 0x0000001200087836 */ /* 0x000fe20000000000 */
[----:B------:R-:W-:Y:S01]  /*12aa0*/  ISETP.LT.AND P1, PT, R4, UR15, !P0 ;  /* 0x0000000f04007c0c */ /* 0x000fe2000c721270 */
[----:B------:R-:W-:Y:S01]  /*12ab0*/  VIADD R4, R0, 0xc ;  /* 0x0000000c00047836 */ /* 0x000fe20000000000 */
[----:B------:R2:W-:Y:S01]  /*12ac0*/  @P6 STG.E.U8 desc[UR20][R76.64], R11 ;  /* 0x0000000b4c006986 */ /* 0x0005e2000c101114 */
[----:B------:R-:W-:-:S03]  /*12ad0*/  PRMT R6, R13, 0x9910, RZ ;  /* 0x000099100d067816 */ /* 0x000fc600000000ff */
[----:B------:R-:W-:Y:S01]  /*12ae0*/  ISETP.LT.AND P6, PT, R4, UR15, !P0 ;  /* 0x0000000f04007c0c */ /* 0x000fe2000c7c1270 */
[----:B------:R-:W-:Y:S01]  /*12af0*/  VIADD R4, R0, 0xd ;  /* 0x0000000d00047836 */ /* 0x000fe20000000000 */
[----:B------:R3:W-:Y:S01]  /*12b00*/  @P5 STG.E.U8 desc[UR20][R74.64], R7 ;  /* 0x000000074a005986 */ /* 0x0007e2000c101114 */
[----:B0-----:R-:W-:Y:S01]  /*12b10*/  IMAD.MOV.U32 R5, RZ, RZ, R6 ;  /* 0x000000ffff057224 */ /* 0x001fe200078e0006 */
[----:B------:R-:W-:Y:S02]  /*12b20*/  PRMT R6, R15, 0x9910, RZ ;  /* 0x000099100f067816 */ /* 0x000fe400000000ff */
[----:B------:R-:W-:Y:S01]  /*12b30*/  ISETP.LT.AND P5, PT, R4, UR15, !P0 ;  /* 0x0000000f04007c0c */ /* 0x000fe2000c7a1270 */
[----:B------:R-:W-:Y:S01]  /*12b40*/  VIADD R4, R0, 0xe ;  /* 0x0000000e00047836 */ /* 0x000fe20000000000 */
[----:B------:R0:W-:Y:S01]  /*12b50*/  @P4 STG.E.U8 desc[UR20][R86.64], R13 ;  /* 0x0000000d56004986 */ /* 0x0001e2000c101114 */
[----:B------:R-:W-:Y:S02]  /*12b60*/  SHF.R.S32.HI R5, RZ, 0x8, R5 ;  /* 0x00000008ff057819 */ /* 0x000fe40000011405 */
[----:B--2---:R-:W-:-:S02]  /*12b70*/  PRMT R11, R17, 0x9910, RZ ;  /* 0x00009910110b7816 */ /* 0x004fc400000000ff */
[----:B------:R-:W-:Y:S01]  /*12b80*/  ISETP.LT.AND P4, PT, R4, UR15, !P0 ;  /* 0x0000000f04007c0c */ /* 0x000fe2000c781270 */
[C---:B------:R-:W-:Y:S01]  /*12b90*/  VIADD R4, R0.reuse, 0xf ;  /* 0x0000000f00047836 */ /* 0x040fe20000000000 */
[----:B------:R2:W-:Y:S01]  /*12ba0*/  @P3 STG.E.U8 desc[UR20][R78.64], R5 ;  /* 0x000000054e003986 */ /* 0x0005e2000c101114 */
[----:B---3--:R-:W-:Y:S01]  /*12bb0*/  IMAD.MOV.U32 R7, RZ, RZ, R6 ;  /* 0x000000ffff077224 */ /* 0x008fe200078e0006 */
[----:B------:R-:W-:Y:S01]  /*12bc0*/  SHF.R.S32.HI R11, RZ, 0x8, R11 ;  /* 0x00000008ff0b7819 */ /* 0x000fe2000001140b */
[----:B------:R-:W-:Y:S01]  /*12bd0*/  VIADD R6, R0, 0x11 ;  /* 0x0000001100067836 */ /* 0x000fe20000000000 */
[----:B------:R-:W-:Y:S01]  /*12be0*/  ISETP.LT.AND P3, PT, R4, UR15, !P0 ;  /* 0x0000000f04007c0c */ /* 0x000fe2000c761270 */
[----:B------:R-:W-:Y:S01]  /*12bf0*/  VIADD R4, R0, 0x10 ;  /* 0x0000001000047836 */ /* 0x000fe20000000000 */
[----:B------:R-:W-:Y:S01]  /*12c00*/  SHF.R.S32.HI R7, RZ, 0x8, R7 ;  /* 0x00000008ff077819 */ /* 0x000fe20000011407 */
[----:B------:R3:W-:Y:S01]  /*12c10*/  @P2 STG.E.U8 desc[UR20][R84.64], R15 ;  /* 0x0000000f54002986 */ /* 0x0007e2000c101114 */
[----:B0-----:R-:W-:-:S02]  /*12c20*/  PRMT R13, R19, 0x9910, RZ ;  /* 0x00009910130d7816 */ /* 0x001fc400000000ff */
[----:B------:R-:W-:Y:S01]  /*12c30*/  ISETP.LT.AND P2, PT, R4, UR15, !P0 ;  /* 0x0000000f04007c0c */ /* 0x000fe2000c741270 */
[----:B------:R0:W-:Y:S01]  /*12c40*/  @P1 STG.E.U8 desc[UR20][R80.64], R7 ;  /* 0x0000000750001986 */ /* 0x0001e2000c101114 */
[CC--:B------:R-:W-:Y:S02]  /*12c50*/  IADD3 R4, P1, PT, R92.reuse, R2.reuse, RZ ;  /* 0x000000025c047210 */ /* 0x0c0fe40007f3e0ff */
[----:B------:R-:W-:Y:S01]  /*12c60*/  SHF.R.S32.HI R13, RZ, 0x8, R13 ;  /* 0x00000008ff0d7819 */ /* 0x000fe2000001140d */
[----:B------:R4:W-:Y:S01]  /*12c70*/  @P6 STG.E.U8 desc[UR20][R82.64], R17 ;  /* 0x0000001152006986 */ /* 0x0009e2000c101114 */
[C---:B--2---:R-:W-:Y:S01]  /*12c80*/  LEA.HI.X.SX32 R5, R92.reuse, R3, 0x1, P1 ;  /* 0x000000035c057211 */ /* 0x044fe200008f0eff */
[----:B------:R-:W-:Y:S01]  /*12c90*/  VIADD R92, R92, UR6 ;  /* 0x000000065c5c7c36 */ /* 0x000fe20008000000 */
[----:B------:R-:W-:Y:S02]  /*12ca0*/  ISETP.LT.AND P1, PT, R6, UR15, !P0 ;  /* 0x0000000f06007c0c */ /* 0x000fe4000c721270 */
[----:B---3--:R-:W-:Y:S01]  /*12cb0*/  PRMT R15, R61, 0x9910, RZ ;  /* 0x000099103d0f7816 */ /* 0x008fe200000000ff */
[----:B------:R2:W-:Y:S01]  /*12cc0*/  @P5 STG.E.U8 desc[UR20][R4.64], R11 ;  /* 0x0000000b04005986 */ /* 0x0005e2000c101114 */
[C---:B------:R-:W-:Y:S01]  /*12cd0*/  IADD3 R6, P5, PT, R92.reuse, R2, RZ ;  /* 0x000000025c067210 */ /* 0x040fe20007fbe0ff */
[----:B------:R-:W-:Y:S01]  /*12ce0*/  VIADD R10, R92, UR6 ;  /* 0x000000065c0a7c36 */ /* 0x000fe20008000000 */
[----:B------:R-:W-:-:S02]  /*12cf0*/  SHF.R.S32.HI R15, RZ, 0x8, R15 ;  /* 0x00000008ff0f7819 */ /* 0x000fc4000001140f */
[-C--:B0-----:R-:W-:Y:S02]  /*12d00*/  LEA.HI.X.SX32 R7, R92, R3.reuse, 0x1, P5 ;  /* 0x000000035c077211 */ /* 0x081fe400028f0eff */
[----:B------:R-:W-:Y:S02]  /*12d10*/  ISETP.LT.AND P5, PT, R8, UR15, !P0 ;  /* 0x0000000f08007c0c */ /* 0x000fe4000c7a1270 */
[----:B------:R-:W-:Y:S01]  /*12d20*/  IADD3 R8, P6, PT, R10, R2, RZ ;  /* 0x000000020a087210 */ /* 0x000fe20007fde0ff */
[----:B------:R0:W-:Y:S01]  /*12d30*/  @P4 STG.E.U8 desc[UR20][R6.64], R19 ;  /* 0x0000001306004986 */ /* 0x0001e2000c101114 */
[----:B------:R-:W-:Y:S01]  /*12d40*/  ISETP.LT.AND P4, PT, R12, UR15, !P0 ;  /* 0x0000000f0c007c0c */ /* 0x000fe2000c781270 */
[----:B------:R-:W-:Y:S01]  /*12d50*/  VIADD R12, R0, 0x14 ;  /* 0x00000014000c7836 */ /* 0x000fe20000000000 */
[C---:B------:R-:W-:Y:S01]  /*12d60*/  LEA.HI.X.SX32 R9, R10.reuse, R3, 0x1, P6 ;  /* 0x000000030a097211 */ /* 0x040fe200030f0eff */
[----:B------:R-:W-:Y:S01]  /*12d70*/  VIADD R10, R10, UR6 ;  /* 0x000000060a0a7c36 */ /* 0x000fe20008000000 */
[----:B----4-:R-:W-:-:S03]  /*12d80*/  PRMT R17, R65, 0x9910, RZ ;  /* 0x0000991041117816 */ /* 0x010fc600000000ff */
[----:B------:R3:W-:Y:S01]  /*12d90*/  @P3 STG.E.U8 desc[UR20][R8.64], R13 ;  /* 0x0000000d08003986 */ /* 0x0007e2000c101114 */
[CC--:B--2---:R-:W-:Y:S01]  /*12da0*/  IADD3 R4, P3, PT, R10.reuse, R2.reuse, RZ ;  /* 0x000000020a047210 */ /* 0x0c4fe20007f7e0ff */
[C---:B------:R-:W-:Y:S01]  /*12db0*/  VIADD R11, R10.reuse, UR6 ;  /* 0x000000060a0b7c36 */ /* 0x040fe20008000000 */
[----:B------:R-:W-:Y:S02]  /*12dc0*/  SHF.R.S32.HI R17, RZ, 0x8, R17 ;  /* 0x00000008ff117819 */ /* 0x000fe40000011411 */
[-C--:B------:R-:W-:Y:S01]  /*12dd0*/  LEA.HI.X.SX32 R5, R10, R3.reuse, 0x1, P3 ;  /* 0x000000030a057211 */ /* 0x080fe200018f0eff */
[----:B------:R-:W-:Y:S01]  /*12de0*/  IMAD.MOV.U32 R10, RZ, RZ, R14 ;  /* 0x000000ffff0a7224 */ /* 0x000fe200078e000e */
[----:B0-----:R-:W-:Y:S02]  /*12df0*/  IADD3 R6, P6, PT, R11, R2, RZ ;  /* 0x000000020b067210 */ /* 0x001fe40007fde0ff */
[----:B------:R-:W-:Y:S01]  /*12e00*/  PRMT R14, R23, 0x9910, RZ ;  /* 0x00009910170e7816 */ /* 0x000fe200000000ff */
[----:B------:R0:W-:Y:S01]  /*12e10*/  @P2 STG.E.U8 desc[UR20][R4.64], R21 ;  /* 0x0000001504002986 */ /* 0x0001e2000c101114 */
[C---:B------:R-:W-:Y:S01]  /*12e20*/  LEA.HI.X.SX32 R7, R11.reuse, R3, 0x1, P6 ;  /* 0x000000030b077211 */ /* 0x040fe200030f0eff */
[----:B------:R-:W-:Y:S01]  /*12e30*/  VIADD R11, R11, UR6 ;  /* 0x000000060b0b7c36 */ /* 0x000fe20008000000 */
[----:B---3--:R-:W-:-:S02]  /*12e40*/  SHF.R.S32.HI R13, RZ, 0x8, R10 ;  /* 0x00000008ff0d7819 */ /* 0x008fc4000001140a */
[----:B------:R-:W-:Y:S01]  /*12e50*/  ISETP.LT.AND P3, PT, R12, UR15, !P0 ;  /* 0x0000000f0c007c0c */ /* 0x000fe2000c761270 */
[----:B------:R-:W-:Y:S01]  /*12e60*/  VIADD R10, R11, UR6 ;  /* 0x000000060b0a7c36 */ /* 0x000fe20008000000 */
[----:B------:R-:W-:Y:S01]  /*12e70*/  PRMT R19, R67, 0x9910, RZ ;  /* 0x0000991043137816 */ /* 0x000fe200000000ff */
[----:B------:R2:W-:Y:S01]  /*12e80*/  @P1 STG.E.U8 desc[UR20][R6.64], R13 ;  /* 0x0000000d06001986 */ /* 0x0005e2000c101114 */
[CC--:B------:R-:W-:Y:S01]  /*12e90*/  IADD3 R8, P1, PT, R11.reuse, R2.reuse, RZ ;  /* 0x000000020b087210 */ /* 0x0c0fe20007f3e0ff */
[----:B------:R-:W-:Y:S01]  /*12ea0*/  VIADD R12, R0, 0x15 ;  /* 0x00000015000c7836 */ /* 0x000fe20000000000 */
[----:B------:R-:W-:Y:S02]  /*12eb0*/  SHF.R.S32.HI R19, RZ, 0x8, R19 ;  /* 0x00000008ff137819 */ /* 0x000fe40000011413 */
[----:B------:R-:W-:Y:S01]  /*12ec0*/  LEA.HI.X.SX32 R9, R11, R3, 0x1, P1 ;  /* 0x000000030b097211 */ /* 0x000fe200008f0eff */
[----:B------:R-:W-:Y:S01]  /*12ed0*/  IMAD.MOV.U32 R11, RZ, RZ, R14 ;  /* 0x000000ffff0b7224 */ /* 0x000fe200078e000e */
[----:B0-----:R-:W-:-:S02]  /*12ee0*/  IADD3 R4, P6, PT, R10, R2, RZ ;  /* 0x000000020a047210 */ /* 0x001fc40007fde0ff */
[----:B------:R-:W-:Y:S01]  /*12ef0*/  PRMT R14, R25, 0x9910, RZ ;  /* 0x00009910190e7816 */ /* 0x000fe200000000ff */
[----:B------:R0:W-:Y:S01]  /*12f00*/  @P5 STG.E.U8 desc[UR20][R8.64], R23 ;  /* 0x0000001708005986 */ /* 0x0001e2000c101114 */
[C---:B------:R-:W-:Y:S01]  /*12f10*/  LEA.HI.X.SX32 R5, R10.reuse, R3, 0x1, P6 ;  /* 0x000000030a057211 */ /* 0x040fe200030f0eff */
[----:B------:R-:W-:Y:S01]  /*12f20*/  VIADD R10, R10, UR6 ;  /* 0x000000060a0a7c36 */ /* 0x000fe20008000000 */
[----:B--2---:R-:W-:Y:S02]  /*12f30*/  SHF.R.S32.HI R13, RZ, 0x8, R11 ;  /* 0x00000008ff0d7819 */ /* 0x004fe4000001140b */
[----:B------:R-:W-:Y:S01]  /*12f40*/  ISETP.LT.AND P2, PT, R12, UR15, !P0 ;  /* 0x0000000f0c007c0c */ /* 0x000fe2000c741270 */
[C---:B------:R-:W-:Y:S02]  /*12f50*/  VIADD R11, R10.reuse, UR6 ;  /* 0x000000060a0b7c36 */ /* 0x040fe40008000000 */
[----:B------:R2:W-:Y:S01]  /*12f60*/  @P4 STG.E.U8 desc[UR20][R4.64], R13 ;  /* 0x0000000d04004986 */ /* 0x0005e2000c101114 */
[-C--:B------:R-:W-:Y:S01]  /*12f70*/  IADD3 R6, P4, PT, R10, R2.reuse, RZ ;  /* 0x000000020a067210 */ /* 0x080fe20007f9e0ff */
[----:B------:R-:W-:Y:S01]  /*12f80*/  VIADD R12, R0, 0x16 ;  /* 0x00000016000c7836 */ /* 0x000fe20000000000 */
[----:B0-----:R-:W-:-:S02]  /*12f90*/  IADD3 R8, P6, PT, R11, R2, RZ ;  /* 0x000000020b087210 */ /* 0x001fc40007fde0ff */
[-C--:B------:R-:W-:Y:S01]  /*12fa0*/  LEA.HI.X.SX32 R7, R10, R3.reuse, 0x1, P4 ;  /* 0x000000030a077211 */ /* 0x080fe200020f0eff */
[----:B------:R-:W-:Y:S01]  /*12fb0*/  IMAD.MOV.U32 R10, RZ, RZ, R14 ;  /* 0x000000ffff0a7224 */ /* 0x000fe200078e000e */
[C---:B------:R-:W-:Y:S01]  /*12fc0*/  LEA.HI.X.SX32 R9, R11.reuse, R3, 0x1, P6 ;  /* 0x000000030b097211 */ /* 0x040fe200030f0eff */
[----:B------:R-:W-:Y:S01]  /*12fd0*/  VIADD R11, R11, UR6 ;  /* 0x000000060b0b7c36 */ /* 0x000fe20008000000 */
[----:B------:R-:W-:Y:S01]  /*12fe0*/  ISETP.LT.AND P1, PT, R12, UR15, !P0 ;  /* 0x0000000f0c007c0c */ /* 0x000fe2000c721270 */
[----:B------:R-:W-:Y:S01]  /*12ff0*/  VIADD R12, R0, 0x17 ;  /* 0x00000017000c7836 */ /* 0x000fe20000000000 */
[----:B--2---:R-:W-:Y:S01]  /*13000*/  SHF.R.S32.HI R13, RZ, 0x8, R10 ;  /* 0x00000008ff0d7819 */ /* 0x004fe2000001140a */
[----:B------:R0:W-:Y:S01]  /*13010*/  @P3 STG.E.U8 desc[UR20][R6.64], R25 ;  /* 0x0000001906003986 */ /* 0x0001e2000c101114 */
[----:B------:R-:W-:Y:S01]  /*13020*/  PRMT R14, R27, 0x9910, RZ ;  /* 0x000099101b0e7816 */ /* 0x000fe200000000ff */
[C---:B------:R-:W-:Y:S01]  /*13030*/  VIADD R10, R11.reuse, UR6 ;  /* 0x000000060b0a7c36 */ /* 0x040fe20008000000 */
[----:B------:R-:W-:Y:S01]  /*13040*/  ISETP.LT.AND P5, PT, R12, UR15, !P0 ;  /* 0x0000000f0c007c0c */ /* 0x000fe2000c7a1270 */
[----:B------:R2:W-:Y:S01]  /*13050*/  @P2 STG.E.U8 desc[UR20][R8.64], R13 ;  /* 0x0000000d08002986 */ /* 0x0005e2000c101114 */
[----:B------:R-:W-:Y:S01]  /*13060*/  IADD3 R4, P2, PT, R11, R2, RZ ;  /* 0x000000020b047210 */ /* 0x000fe20007f5e0ff */
[----:B------:R-:W-:-:S03]  /*13070*/  VIADD R12, R0, 0x18 ;  /* 0x00000018000c7836 */ /* 0x000fc60000000000 */
[-C--:B------:R-:W-:Y:S01]  /*13080*/  LEA.HI.X.SX32 R5, R11, R3.reuse, 0x1, P2 ;  /* 0x000000030b057211 */ /* 0x080fe200010f0eff */
[----:B------:R-:W-:Y:S01]  /*13090*/  IMAD.MOV.U32 R11, RZ, RZ, R14 ;  /* 0x000000ffff0b7224 */ /* 0x000fe200078e000e */
[----:B------:R-:W-:Y:S01]  /*130a0*/  ISETP.LT.AND P4, PT, R12, UR15, !P0 ;  /* 0x0000000f0c007c0c */ /* 0x000fe2000c781270 */
[----:B------:R-:W-:Y:S01]  /*130b0*/  VIADD R12, R0, 0x19 ;  /* 0x00000019000c7836 */ /* 0x000fe20000000000 */
[C---:B0-----:R-:W-:Y:S01]  /*130c0*/  IADD3 R6, P6, PT, R10.reuse, R2, RZ ;  /* 0x000000020a067210 */ /* 0x041fe20007fde0ff */
[----:B------:R0:W-:Y:S01]  /*130d0*/  @P1 STG.E.U8 desc[UR20][R4.64], R27 ;  /* 0x0000001b04001986 */ /* 0x0001e2000c101114 */
[----:B------:R-:W-:Y:S02]  /*130e0*/  PRMT R14, R29, 0x9910, RZ ;  /* 0x000099101d0e7816 */ /* 0x000fe400000000ff */
[C---:B------:R-:W-:Y:S01]  /*130f0*/  LEA.HI.X.SX32 R7, R10.reuse, R3, 0x1, P6 ;  /* 0x000000030a077211 */ /* 0x040fe200030f0eff */
[----:B------:R-:W-:Y:S01]  /*13100*/  VIADD R10, R10, UR6 ;  /* 0x000000060a0a7c36 */ /* 0x000fe20008000000 */
[----:B--2---:R-:W-:-:S02]  /*13110*/  SHF.R.S32.HI R13, RZ, 0x8, R11 ;  /* 0x00000008ff0d7819 */ /* 0x004fc4000001140b */
[----:B------:R-:W-:Y:S01]  /*13120*/  ISETP.LT.AND P3, PT, R12, UR15, !P0 ;  /* 0x0000000f0c007c0c */ /* 0x000fe2000c761270 */
[C---:B------:R-:W-:Y:S02]  /*13130*/  VIADD R11, R10.reuse, UR6 ;  /* 0x000000060a0b7c36 */ /* 0x040fe40008000000 */
[----:B------:R2:W-:Y:S01]  /*13140*/  @P5 STG.E.U8 desc[UR20][R6.64], R13 ;  /* 0x0000000d06005986 */ /* 0x0005e2000c101114 */
[-C--:B------:R-:W-:Y:S01]  /*13150*/  IADD3 R8, P5, PT, R10, R2.reuse, RZ ;  /* 0x000000020a087210 */ /* 0x080fe20007fbe0ff */
[----:B------:R-:W-:Y:S01]  /*13160*/  VIADD R12, R0, 0x1a ;  /* 0x0000001a000c7836 */ /* 0x000fe20000000000 */
[C---:B0-----:R-:W-:Y:S02]  /*13170*/  IADD3 R4, P6, PT, R11.reuse, R2, RZ ;  /* 0x000000020b047210 */ /* 0x041fe40007fde0ff */
[-C--:B------:R-:W-:Y:S01]  /*13180*/  LEA.HI.X.SX32 R9, R10, R3.reuse, 0x1, P5 ;  /* 0x000000030a097211 */ /* 0x080fe200028f0eff */
[----:B------:R-:W-:Y:S01]  /*13190*/  IMAD.MOV.U32 R10, RZ, RZ, R14 ;  /* 0x000000ffff0a7224 */ /* 0x000fe200078e000e */
[C---:B------:R-:W-:Y:S01]  /*131a0*/  LEA.HI.X.SX32 R5, R11.reuse, R3, 0x1, P6 ;  /* 0x000000030b057211 */ /* 0x040fe200030f0eff */
[----:B------:R-:W-:Y:S01]  /*131b0*/  VIADD R11, R11, UR6 ;  /* 0x000000060b0b7c36 */ /* 0x000fe20008000000 */
[----:B------:R-:W-:Y:S01]  /*131c0*/  ISETP.LT.AND P2, PT, R12, UR15, !P0 ;  /* 0x0000000f0c007c0c */ /* 0x000fe2000c741270 */
[----:B------:R-:W-:Y:S01]  /*131d0*/  VIADD R12, R0, 0x1b ;  /* 0x0000001b000c7836 */ /* 0x000fe20000000000 */
[----:B------:R0:W-:Y:S01]  /*131e0*/  @P4 STG.E.U8 desc[UR20][R8.64], R29 ;  /* 0x0000001d08004986 */ /* 0x0001e2000c101114 */
[----:B--2---:R-:W-:Y:S01]  /*131f0*/  SHF.R.S32.HI R13, RZ, 0x8, R10 ;  /* 0x00000008ff0d7819 */ /* 0x004fe2000001140a */
[----:B------:R-:W-:Y:S01]  /*13200*/  VIADD R10, R11, UR6 ;  /* 0x000000060b0a7c36 */ /* 0x000fe20008000000 */
[----:B------:R-:W-:-:S02]  /*13210*/  PRMT R14, R31, 0x9910, RZ ;  /* 0x000099101f0e7816 */ /* 0x000fc400000000ff */
[----:B------:R-:W-:Y:S01]  /*13220*/  ISETP.LT.AND P1, PT, R12, UR15, !P0 ;  /* 0x0000000f0c007c0c */ /* 0x000fe2000c721270 */
[----:B------:R2:W-:Y:S01]  /*13230*/  @P3 STG.E.U8 desc[UR20][R4.64], R13 ;  /* 0x0000000d04003986 */ /* 0x0005e2000c101114 */
[----:B------:R-:W-:Y:S01]  /*13240*/  IADD3 R6, P3, PT, R11, R2, RZ ;  /* 0x000000020b067210 */ /* 0x000fe20007f7e0ff */
[----:B------:R-:W-:-:S03]  /*13250*/  VIADD R12, R0, 0x1c ;  /* 0x0000001c000c7836 */ /* 0x000fc60000000000 */
[-C--:B------:R-:W-:Y:S01]  /*13260*/  LEA.HI.X.SX32 R7, R11, R3.reuse, 0x1, P3 ;  /* 0x000000030b077211 */ /* 0x080fe200018f0eff */
[----:B------:R-:W-:Y:S01]  /*13270*/  IMAD.MOV.U32 R11, RZ, RZ, R14 ;  /* 0x000000ffff0b7224 */ /* 0x000fe200078e000e */
[-C--:B0-----:R-:W-:Y:S02]  /*13280*/  IADD3 R8, P6, PT, R10, R2.reuse, RZ ;  /* 0x000000020a087210 */ /* 0x081fe40007fde0ff */
[----:B------:R-:W-:Y:S01]  /*13290*/  ISETP.LT.AND P5, PT, R12, UR15, !P0 ;  /* 0x0000000f0c007c0c */ /* 0x000fe2000c7a1270 */
[----:B------:R-:W-:Y:S01]  /*132a0*/  VIADD R12, R0, 0x1d ;  /* 0x0000001d000c7836 */ /* 0x000fe20000000000 */
[C---:B------:R-:W-:Y:S01]  /*132b0*/  LEA.HI.X.SX32 R9, R10.reuse, R3, 0x1, P6 ;  /* 0x000000030a097211 */ /* 0x040fe200030f0eff */
[----:B------:R-:W-:Y:S01]  /*132c0*/  VIADD R10, R10, UR6 ;  /* 0x000000060a0a7c36 */ /* 0x000fe20008000000 */
[----:B--2---:R-:W-:Y:S01]  /*132d0*/  SHF.R.S32.HI R13, RZ, 0x8, R11 ;  /* 0x00000008ff0d7819 */ /* 0x004fe2000001140b */
[----:B------:R0:W-:Y:S01]  /*132e0*/  @P2 STG.E.U8 desc[UR20][R6.64], R31 ;  /* 0x0000001f06002986 */ /* 0x0001e2000c101114 */
[----:B------:R-:W-:Y:S01]  /*132f0*/  PRMT R14, R33, 0x9910, RZ ;  /* 0x00009910210e7816 */ /* 0x000fe200000000ff */
[----:B------:R-:W-:Y:S01]  /*13300*/  VIADD R11, R10, UR6 ;  /* 0x000000060a0b7c36 */ /* 0x000fe20008000000 */
        /* <DEDUP_REMOVED lines=8> */
[----:B0-----:R-:W-:Y:S01]  /*13390*/  IADD3 R6, P6, PT, R11, R2, RZ ;  /* 0x000000020b067210 */ /* 0x001fe20007fde0ff */
        /* <DEDUP_REMOVED lines=8> */
[CC--:B------:R-:W-:Y:S01]  /*13420*/  IADD3 R8, P4, PT, R11.reuse, R2.reuse, RZ ;  /* 0x000000020b087210 */ /* 0x0c0fe20007f9e0ff */
        /* <DEDUP_REMOVED lines=18> */
[CC--:B0-----:R-:W-:Y:S02]  /*13550*/  IADD3 R8, P6, PT, R11.reuse, R2.reuse, RZ ;  /* 0x000000020b087210 */ /* 0x0c1fe40007fde0ff */
[----:B------:R-:W-:Y:S01]  /*13560*/  ISETP.LT.AND P4, PT, R12, UR15, !P0 ;  /* 0x0000000f0c007c0c */ /* 0x000fe2000c781270 */
[----:B------:R-:W-:Y:S01]  /*13570*/  VIADD R12, R0, 0x23 ;  /* 0x00000023000c7836 */ /* 0x000fe20000000000 */
[C---:B------:R-:W-:Y:S01]  /*13580*/  LEA.HI.X.SX32 R9, R11.reuse, R3, 0x1, P6 ;  /* 0x000000030b097211 */ /* 0x040fe200030f0eff */
[----:B------:R-:W-:Y:S01]  /*13590*/  VIADD R11, R11, UR6 ;  /* 0x000000060b0b7c36 */ /* 0x000fe20008000000 */
        /* <DEDUP_REMOVED lines=158> */
[CC--:B0-----:R-:W-:Y:S02]  /*13f80*/  IADD3 R4, P6, PT, R10.reuse, R2.reuse, RZ ;  /* 0x000000020a047210 */ /* 0x0c1fe40007fde0ff */
[-C--:B------:R-:W-:Y:S01]  /*13f90*/  LEA.HI.X.SX32 R9, R11, R3.reuse, 0x1, P5 ;  /* 0x000000030b097211 */ /* 0x080fe200028f0eff */
[----:B------:R-:W-:Y:S01]  /*13fa0*/  IMAD.MOV.U32 R11, RZ, RZ, R14 ;  /* 0x000000ffff0b7224 */ /* 0x000fe200078e000e */
[CC--:B------:R-:W-:Y:S01]  /*13fb0*/  LEA.HI.X.SX32 R5, R10.reuse, R3.reuse, 0x1, P6 ;  /* 0x000000030a057211 */ /* 0x0c0fe200030f0eff */
[----:B------:R-:W-:Y:S01]  /*13fc0*/  VIADD R10, R10, UR6 ;  /* 0x000000060a0a7c36 */ /* 0x000fe20008000000 */
[----:B------:R-:W-:Y:S01]  /*13fd0*/  ISETP.LT.AND P2, PT, R12, UR15, !P0 ;  /* 0x0000000f0c007c0c */ /* 0x000fe2000c741270 */
[C---:B------:R-:W-:Y:S01]  /*13fe0*/  VIADD R12, R0.reuse, 0x39 ;  /* 0x00000039000c7836 */ /* 0x040fe20000000000 */
[----:B------:R0:W-:Y:S01]  /*13ff0*/  @P4 STG.E.U8 desc[UR20][R8.64], R59 ;  /* 0x0000003b08004986 */ /* 0x0001e2000c101114 */
[----:B--2---:R-:W-:Y:S01]  /*14000*/  SHF.R.S32.HI R13, RZ, 0x8, R11 ;  /* 0x00000008ff0d7819 */ /* 0x004fe2000001140b */
[----:B------:R-:W-:Y:S01]  /*14010*/  VIADD R7, R0, 0x3c ;  /* 0x0000003c00077836 */ /* 0x000fe20000000000 */
[CC--:B------:R-:W-:Y:S01]  /*14020*/  IADD3 R6, P6, PT, R10.reuse, R2.reuse, RZ ;  /* 0x000000020a067210 */ /* 0x0c0fe20007fde0ff */
[----:B------:R-:W-:Y:S01]  /*14030*/  VIADD R11, R10, UR6 ;  /* 0x000000060a0b7c36 */ /* 0x000fe20008000000 */
[----:B------:R-:W-:Y:S01]  /*14040*/  ISETP.LT.AND P1, PT, R12, UR15, !P0 ;  /* 0x0000000f0c007c0c */ /* 0x000fe2000c721270 */
[----:B------:R2:W-:Y:S01]  /*14050*/  @P3 STG.E.U8 desc[UR20][R4.64], R13 ;  /* 0x0000000d04003986 */ /* 0x0005e2000c101114 */
[----:B------:R-:W-:Y:S01]  /*14060*/  ISETP.LT.AND P3, PT, R7, UR15, !P0 ;  /* 0x0000000f07007c0c */ /* 0x000fe2000c761270 */
[----:B------:R-:W-:Y:S01]  /*14070*/  VIADD R12, R0, 0x3a ;  /* 0x0000003a000c7836 */ /* 0x000fe20000000000 */
[----:B------:R-:W-:Y:S01]  /*14080*/  LEA.HI.X.SX32 R7, R10, R3, 0x1, P6 ;  /* 0x000000030a077211 */ /* 0x000fe200030f0eff */
[----:B------:R-:W-:Y:S01]  /*14090*/  VIADD R10, R0, 0x3d ;  /* 0x0000003d000a7836 */ /* 0x000fe20000000000 */
[----:B0-----:R-:W-:-:S02]  /*140a0*/  IADD3 R8, P6, PT, R11, R2, RZ ;  /* 0x000000020b087210 */ /* 0x001fc40007fde0ff */
[----:B------:R-:W-:Y:S01]  /*140b0*/  ISETP.LT.AND P5, PT, R12, UR15, !P0 ;  /* 0x0000000f0c007c0c */ /* 0x000fe2000c7a1270 */
[----:B------:R-:W-:Y:S01]  /*140c0*/  VIADD R12, R0, 0x3b ;  /* 0x0000003b000c7836 */ /* 0x000fe20000000000 */
[CC--:B------:R-:W-:Y:S01]  /*140d0*/  LEA.HI.X.SX32 R9, R11.reuse, R3.reuse, 0x1, P6 ;  /* 0x000000030b097211 */ /* 0x0c0fe200030f0eff */
[----:B------:R-:W-:Y:S01]  /*140e0*/  @P2 STG.E.U8 desc[UR20][R6.64], R61 ;  /* 0x0000003d06002986 */ /* 0x000fe2000c101114 */
[----:B--2---:R-:W-:Y:S01]  /*140f0*/  VIADD R5, R11, UR6 ;  /* 0x000000060b057c36 */ /* 0x004fe20008000000 */
[----:B------:R-:W-:Y:S02]  /*14100*/  ISETP.LT.AND P2, PT, R10, UR15, !P0 ;  /* 0x0000000f0a007c0c */ /* 0x000fe4000c741270 */
[----:B------:R-:W-:Y:S01]  /*14110*/  ISETP.LT.AND P4, PT, R12, UR15, !P0 ;  /* 0x0000000f0c007c0c */ /* 0x000fe2000c781270 */
[C---:B------:R-:W-:Y:S01]  /*14120*/  VIADD R11, R5.reuse, UR6 ;  /* 0x00000006050b7c36 */ /* 0x040fe20008000000 */
[----:B------:R-:W-:Y:S01]  /*14130*/  IADD3 R4, P6, PT, R5, R2, RZ ;  /* 0x0000000205047210 */ /* 0x000fe20007fde0ff */
[----:B------:R0:W-:Y:S02]  /*14140*/  @P1 STG.E.U8 desc[UR20][R8.64], R15 ;  /* 0x0000000f08001986 */ /* 0x0001e4000c101114 */
[----:B------:R-:W-:Y:S01]  /*14150*/  VIADD R13, R11, UR6 ;  /* 0x000000060b0d7c36 */ /* 0x000fe20008000000 */
[----:B------:R-:W-:-:S02]  /*14160*/  LEA.HI.X.SX32 R5, R5, R3, 0x1, P6 ;  /* 0x0000000305057211 */ /* 0x000fc400030f0eff */
[-C--:B------:R-:W-:Y:S01]  /*14170*/  IADD3 R10, P1, PT, R11, R2.reuse, RZ ;  /* 0x000000020b0a7210 */ /* 0x080fe20007f3e0ff */
[C---:B------:R-:W-:Y:S01]  /*14180*/  VIADD R14, R13.reuse, UR6 ;  /* 0x000000060d0e7c36 */ /* 0x040fe20008000000 */
[-C--:B------:R-:W-:Y:S01]  /*14190*/  IADD3 R12, P6, PT, R13, R2.reuse, RZ ;  /* 0x000000020d0c7210 */ /* 0x080fe20007fde0ff */
[----:B------:R2:W-:Y:S01]  /*141a0*/  @P5 STG.E.U8 desc[UR20][R4.64], R63 ;  /* 0x0000003f04005986 */ /* 0x0005e2000c101114 */
[-C--:B------:R-:W-:Y:S02]  /*141b0*/  LEA.HI.X.SX32 R11, R11, R3.reuse, 0x1, P1 ;  /* 0x000000030b0b7211 */ /* 0x080fe400008f0eff */
[-C--:B------:R-:W-:Y:S01]  /*141c0*/  LEA.HI.X.SX32 R13, R13, R3.reuse, 0x1, P6 ;  /* 0x000000030d0d7211 */ /* 0x080fe200030f0eff */
[C---:B0-----:R-:W-:Y:S01]  /*141d0*/  VIADD R9, R14.reuse, UR6 ;  /* 0x000000060e097c36 */ /* 0x041fe20008000000 */
[----:B------:R-:W-:Y:S01]  /*141e0*/  IADD3 R6, P6, PT, R14, R2, RZ ;  /* 0x000000020e067210 */ /* 0x000fe20007fde0ff */
[----:B------:R-:W-:Y:S01]  /*141f0*/  VIADD R15, R0, 0x3f ;  /* 0x0000003f000f7836 */ /* 0x000fe20000000000 */
[----:B------:R-:W-:Y:S01]  /*14200*/  ISETP.LT.AND P1, PT, R16, UR15, !P0 ;  /* 0x0000000f10007c0c */ /* 0x000fe2000c721270 */
[----:B------:R-:W-:Y:S01]  /*14210*/  VIADD R0, R9, UR6 ;  /* 0x0000000609007c36 */ /* 0x000fe20008000000 */
[----:B------:R-:W-:-:S02]  /*14220*/  LEA.HI.X.SX32 R7, R14, R3, 0x1, P6 ;  /* 0x000000030e077211 */ /* 0x000fc400030f0eff */
[-C--:B------:R-:W-:Y:S02]  /*14230*/  IADD3 R8, P6, PT, R9, R2.reuse, RZ ;  /* 0x0000000209087210 */ /* 0x080fe40007fde0ff */
[----:B------:R-:W-:Y:S02]  /*14240*/  ISETP.LT.AND P0, PT, R15, UR15, !P0 ;  /* 0x0000000f0f007c0c */ /* 0x000fe4000c701270 */
[----:B------:R-:W-:Y:S02]  /*14250*/  PRMT R15, R63, 0x9910, RZ ;  /* 0x000099103f0f7816 */ /* 0x000fe400000000ff */
[----:B------:R-:W-:Y:S02]  /*14260*/  LEA.HI.X.SX32 R9, R9, R3, 0x1, P6 ;  /* 0x0000000309097211 */ /* 0x000fe400030f0eff */
[----:B------:R-:W-:Y:S02]  /*14270*/  IADD3 R2, P6, PT, R0, R2, RZ ;  /* 0x0000000200027210 */ /* 0x000fe40007fde0ff */
[----:B------:R-:W-:-:S02]  /*14280*/  SHF.R.S32.HI R15, RZ, 0x8, R15 ;  /* 0x00000008ff0f7819 */ /* 0x000fc4000001140f */
[----:B------:R-:W-:-:S03]  /*14290*/  LEA.HI.X.SX32 R3, R0, R3, 0x1, P6 ;  /* 0x0000000300037211 */ /* 0x000fc600030f0eff */
[----:B------:R2:W-:Y:S04]  /*142a0*/  @P4 STG.E.U8 desc[UR20][R10.64], R15 ;  /* 0x0000000f0a004986 */ /* 0x0005e8000c101114 */
[----:B------:R2:W-:Y:S04]  /*142b0*/  @P3 STG.E.U8 desc[UR20][R12.64], R65 ;  /* 0x000000410c003986 */ /* 0x0005e8000c101114 */
[----:B------:R2:W-:Y:S04]  /*142c0*/  @P2 STG.E.U8 desc[UR20][R6.64], R17 ;  /* 0x0000001106002986 */ /* 0x0005e8000c101114 */
[----:B------:R2:W-:Y:S04]  /*142d0*/  @P1 STG.E.U8 desc[UR20][R8.64], R67 ;  /* 0x0000004308001986 */ /* 0x0005e8000c101114 */
[----:B------:R2:W-:Y:S01]  /*142e0*/  @P0 STG.E.U8 desc[UR20][R2.64], R19 ;  /* 0x0000001302000986 */ /* 0x0005e2000c101114 */
[----:B-1----:R-:W-:Y:S06]  /*142f0*/  BAR.SYNC.DEFER_BLOCKING 0x0 ;  /* 0x0000000000007b1d */ /* 0x002fec0000010000 */
[----:B------:R-:W-:Y:S05]  /*14300*/  BRA.U UP0, `(.L_x_13) ;  /* 0x0000000100a07547 */ /* 0x000fea000b800000 */
[----:B------:R-:W0:Y:S01]  /*14310*/  S2UR UR5, SR_CgaCtaId ;  /* 0x00000000000579c3 */ /* 0x000e220000008800 */
[----:B------:R-:W-:Y:S01]  /*14320*/  NOP ;  /* 0x0000000000007918 */ /* 0x000fe20000000000 */
[----:B------:R-:W-:Y:S01]  /*14330*/  UMOV UR4, 0x50 ;  /* 0x0000005000047882 */ /* 0x000fe20000000000 */
[----:B------:R-:W-:Y:S02]  /*14340*/  IMAD.U32 R0, RZ, RZ, UR8 ;  /* 0x00000008ff007e24 */ /* 0x000fe4000f8e00ff */
[----:B--2---:R-:W-:Y:S02]  /*14350*/  IMAD.MOV.U32 R3, RZ, RZ, 0xf ;  /* 0x0000000fff037424 */ /* 0x004fe400078e00ff */
[----:B------:R-:W-:Y:S01]  /*14360*/  IMAD.MOV.U32 R7, RZ, RZ, 0x1 ;  /* 0x00000001ff077424 */ /* 0x000fe200078e00ff */
[----:B------:R-:W-:-:S04]  /*14370*/  LOP3.LUT R0, R0, 0xffff, RZ, 0xc0, !PT ;  /* 0x0000ffff00007812 */ /* 0x000fc800078ec0ff */
[----:B------:R-:W-:-:S05]  /*14380*/  SHF.R.U32.HI R0, RZ, 0x5, R0 ;  /* 0x00000005ff007819 */ /* 0x000fca0000011600 */
[----:B------:R-:W-:Y:S01]  /*14390*/  VIADD R2, R0, 0x10 ;  /* 0x0000001000027836 */ /* 0x000fe20000000000 */
[----:B------:R-:W-:Y:S01]  /*143a0*/  SHF.L.U32 R0, R3, R0, RZ ;  /* 0x0000000003007219 */ /* 0x000fe200000006ff */
[----:B0-----:R-:W-:-:S03]  /*143b0*/  ULEA UR6, UR5, UR4, 0x18 ;  /* 0x0000000405067291 */ /* 0x001fc6000f8ec0ff */
[----:B------:R-:W-:-:S04]  /*143c0*/  SHF.L.U32 R3, R7, R2, RZ ;  /* 0x0000000207037219 */ /* 0x000fc800000006ff */
[----:B------:R-:W-:Y:S02]  /*143d0*/  LOP3.LUT R0, R3, R0, RZ, 0xfc, !PT ;  /* 0x0000000003007212 */ /* 0x000fe400078efcff */
[----:B------:R-:W0:Y:S02]  /*143e0*/  LDS R5, [UR6] ;  /* 0x00000006ff057984 */ /* 0x000e240008000800 */
[C---:B------:R-:W-:Y:S02]  /*143f0*/  LOP3.LUT R2, R0.reuse, 0xffff, RZ, 0xc0, !PT ;  /* 0x0000ffff00027812 */ /* 0x040fe400078ec0ff */
[----:B0-----:R-:W-:-:S04]  /*14400*/  LOP3.LUT R3, R0, 0xffff, R5, 0x80, !PT ;  /* 0x0000ffff00037812 */ /* 0x001fc800078e8005 */
[----:B------:R-:W-:-:S13]  /*14410*/  ISETP.NE.AND P0, PT, R3, R2, PT ;  /* 0x000000020300720c */ /* 0x000fda0003f05270 */
[----:B------:R-:W-:Y:S05]  /*14420*/  @P0 BRA `(.L_x_14) ;  /* 0x0000000000500947 */ /* 0x000fea0003800000 */
[----:B------:R-:W-:Y:S02]  /*14430*/  SHF.R.U32.HI R5, RZ, 0x10, R5 ;  /* 0x00000010ff057819 */ /* 0x000fe40000011605 */
[----:B------:R-:W-:-:S04]  /*14440*/  SHF.R.U32.HI R2, RZ, 0x10, R0 ;  /* 0x00000010ff027819 */ /* 0x000fc80000011600 */
[----:B------:R-:W-:-:S04]  /*14450*/  LOP3.LUT R5, R5, R2, RZ, 0xc0, !PT ;  /* 0x0000000205057212 */ /* 0x000fc800078ec0ff */
[----:B------:R-:W-:-:S13]  /*14460*/  ISETP.NE.AND P0, PT, R5, R2, PT ;  /* 0x000000020500720c */ /* 0x000fda0003f05270 */
[----:B------:R-:W-:Y:S05]  /*14470*/  @P0 BRA `(.L_x_15) ;  /* 0x0000000000300947 */ /* 0x000fea0003800000 */
[----:B------:R-:W-:Y:S01]  /*14480*/  R2UR UR4, R0 ;  /* 0x00000000000472ca */ /* 0x000fe200000e0000 */
[----:B------:R-:W-:Y:S01]  /*14490*/  VOTEU.ANY UR5, UPT, PT ;  /* 0x0000000000057886 */ /* 0x000fe200038e0100 */
[----:B------:R-:W0:Y:S01]  /*144a0*/  S2R R0, SR_LANEID ;  /* 0x0000000000007919 */ /* 0x000e220000000000 */
[----:B------:R-:W-:-:S10]  /*144b0*/  UFLO.U32 UR5, UR5 ;  /* 0x00000005000572bd */ /* 0x000fd400080e0000 */
[----:B------:R-:W-:-:S06]  /*144c0*/  ULOP3.LUT UR4, URZ, UR4, URZ, 0x33, !UPT ;  /* 0x00000004ff047292 */ /* 0x000fcc000f8e33ff */
[----:B------:R-:W-:-:S04]  /*144d0*/  IMAD.U32 R2, RZ, RZ, UR4 ;  /* 0x00000004ff027e24 */ /* 0x000fc8000f8e00ff */
[----:B------:R-:W1:Y:S02]  /*144e0*/  REDUX UR7, R2 ;  /* 0x00000000020773c4 */ /* 0x000e640000000000 */
[----:B------:R3:W-:Y:S01]  /*144f0*/  UTCATOMSWS.AND URZ, UR4 ;  /* 0x0000000400ff79e3 */ /* 0x0007e20008000000 */
[----:B0-----:R-:W-:Y:S01]  /*14500*/  ISETP.EQ.U32.AND P0, PT, R0, UR5, PT ;  /* 0x0000000500007c0c */ /* 0x001fe2000bf02070 */
[----:B-1----:R-:W-:-:S12]  /*14510*/  IMAD.U32 R0, RZ, RZ, UR7 ;  /* 0x00000007ff007e24 */ /* 0x002fd8000f8e00ff */
[----:B------:R3:W-:Y:S01]  /*14520*/  @P0 ATOMS.AND RZ, [UR6], R0 ;  /* 0x00000000ffff098c */ /* 0x0007e2000a800006 */
[----:B------:R-:W-:Y:S05]  /*14530*/  BRA `(.L_x_13) ;  /* 0x0000000000147947 */ /* 0x000fea0003800000 */
.L_x_15:
[----:B------:R-:W-:-:S07]  /*14540*/  MOV R2, 0x14560 ;  /* 0x0001456000027802 */ /* 0x000fce0000000f00 */
[----:B------:R-:W-:Y:S05]  /*14550*/  CALL.REL.NOINC `($__internal_0_$__cuda_sm10x_tcgen05_guardrail_trap_col_being_dealloced_not_returned_by_alloc) ;  /* 0x00000000002c7944 */ /* 0x000fea0003c00000 */
[----:B------:R-:W-:Y:S05]  /*14560*/  BRA `(.L_x_13) ;  /* 0x0000000000087947 */ /* 0x000fea0003800000 */
.L_x_14:
[----:B------:R-:W-:-:S07]  /*14570*/  MOV R2, 0x14590 ;  /* 0x0001459000027802 */ /* 0x000fce0000000f00 */
[----:B------:R-:W-:Y:S05]  /*14580*/  CALL.REL.NOINC `($__internal_2_$__cuda_sm10x_tcgen05_guardrail_trap_unallocated_columns_being_dealloced) ;  /* 0x0000000000387944 */ /* 0x000fea0003c00000 */
.L_x_13:
[----:B------:R-:W-:Y:S01]  /*14590*/  NOP ;  /* 0x0000000000007918 */ /* 0x000fe20000000000 */
[----:B---3--:R-:W-:Y:S05]  /*145a0*/  EXIT ;  /* 0x000000000000794d */ /* 0x008fea0003800000 */
.L_x_8:
[----:B------:R-:W1:Y:S02]  /*145b0*/  SYNCS.PHASECHK.TRANS64.TRYWAIT P2, [UR11], R48 ;  /* 0x00000030ff0075a7 */ /* 0x000e64000804110b */
[----:B-1----:R-:W-:Y:S05]  /*145c0*/  @!P2 BRA `(.L_x_8) ;  /* 0xfffffffc00f8a947 */ /* 0x002fea000383ffff */
[----:B------:R-:W-:Y:S05]  /*145d0*/  BRA `(.L_x_16) ;  /* 0xffffff60005c7947 */ /* 0x000fea000383ffff */
.L_x_12:
[----:B------:R-:W1:Y:S02]  /*145e0*/  SYNCS.PHASECHK.TRANS64.TRYWAIT P0, [UR11], R2 ;  /* 0x00000002ff0075a7 */ /* 0x000e64000800110b */
[----:B-1----:R-:W-:Y:S05]  /*145f0*/  @!P0 BRA `(.L_x_12) ;  /* 0xfffffffc00f88947 */ /* 0x002fea000383ffff */
[----:B------:R-:W-:Y:S05]  /*14600*/  BRA `(.L_x_11) ;  /* 0xffffffdc00307947 */ /* 0x000fea000383ffff */
        .weak           $__internal_0_$__cuda_sm10x_tcgen05_guardrail_trap_col_being_dealloced_not_returned_by_alloc
        .type           $__internal_0_$__cuda_sm10x_tcgen05_guardrail_trap_col_being_dealloced_not_returned_by_alloc,@function
        .size           $__internal_0_$__cuda_sm10x_tcgen05_guardrail_trap_col_being_dealloced_not_returned_by_alloc,($__internal_1_$__cuda_sm10x_tcgen05_guardrail_trap_phase_invalid_during_alloc - $__internal_0_$__cuda_sm10x_tcgen05_guardrail_trap_col_being_dealloced_not_returned_by_alloc)
$__internal_0_$__cuda_sm10x_tcgen05_guardrail_trap_col_being_dealloced_not_returned_by_alloc:
[----:B------:R-:W-:Y:S05]  /*14610*/  BPT.TRAP 0x1 ;  /* 0x000000040000795c */ /* 0x000fea0000300000 */
[----:B------:R-:W-:-:S04]  /*14620*/  IMAD.MOV.U32 R3, RZ, RZ, 0x0 ;  /* 0x00000000ff037424 */ /* 0x000fc800078e00ff */
[----:B------:R-:W-:Y:S05]  /*14630*/  RET.REL.NODEC R2 `(matmul_kernel) ;  /* 0xfffffeb802707950 */ /* 0x000fea0003c3ffff */
        .weak           $__internal_1_$__cuda_sm10x_tcgen05_guardrail_trap_phase_invalid_during_alloc
        .type           $__internal_1_$__cuda_sm10x_tcgen05_guardrail_trap_phase_invalid_during_alloc,@function
        .size           $__internal_1_$__cuda_sm10x_tcgen05_guardrail_trap_phase_invalid_during_alloc,($__internal_2_$__cuda_sm10x_tcgen05_guardrail_trap_unallocated_columns_being_dealloced - $__internal_1_$__cuda_sm10x_tcgen05_guardrail_trap_phase_invalid_during_alloc)
$__internal_1_$__cuda_sm10x_tcgen05_guardrail_trap_phase_invalid_during_alloc:
[----:B------:R-:W-:Y:S05]  /*14640*/  BPT.TRAP 0x1 ;  /* 0x000000040000795c */ /* 0x000fea0000300000 */
[----:B------:R-:W-:-:S04]  /*14650*/  IMAD.MOV.U32 R3, RZ, RZ, 0x0 ;  /* 0x00000000ff037424 */ /* 0x000fc800078e00ff */
[----:B------:R-:W-:Y:S05]  /*14660*/  RET.REL.NODEC R2 `(matmul_kernel) ;  /* 0xfffffeb802647950 */ /* 0x000fea0003c3ffff */
        .weak           $__internal_2_$__cuda_sm10x_tcgen05_guardrail_trap_unallocated_columns_being_dealloced
        .type           $__internal_2_$__cuda_sm10x_tcgen05_guardrail_trap_unallocated_columns_being_dealloced,@function
        .size           $__internal_2_$__cuda_sm10x_tcgen05_guardrail_trap_unallocated_columns_being_dealloced,(.L_x_20 - $__internal_2_$__cuda_sm10x_tcgen05_guardrail_trap_unallocated_columns_being_dealloced)
$__internal_2_$__cuda_sm10x_tcgen05_guardrail_trap_unallocated_columns_being_dealloced:
[----:B------:R-:W-:Y:S05]  /*14670*/  BPT.TRAP 0x1 ;  /* 0x000000040000795c */ /* 0x000fea0000300000 */
[----:B------:R-:W-:-:S04]  /*14680*/  IMAD.MOV.U32 R3, RZ, RZ, 0x0 ;  /* 0x00000000ff037424 */ /* 0x000fc800078e00ff */
[----:B------:R-:W-:Y:S05]  /*14690*/  RET.REL.NODEC R2 `(matmul_kernel) ;  /* 0xfffffeb802587950 */ /* 0x000fea0003c3ffff */
.L_x_17:
[----:B------:R-:W-:-:S00]  /*146a0*/  BRA `(.L_x_17) ;  /* 0xfffffffc00fc7947 */ /* 0x000fc0000383ffff */
[----:B------:R-:W-:-:S00]  /*146b0*/  NOP ;  /* 0x0000000000007918 */ /* 0x000fc00000000000 */
        /* <DEDUP_REMOVED lines=12> */
.L_x_20:


//--------------------- .nv.shared.matmul_kernel  --------------------------
	.section	.nv.shared.matmul_kernel,"aw",@nobits
	.sectionflags	@""
	.align	16
	.zero		1024


//--------------------- .nv.shared.reserved.0     --------------------------
	.section	.nv.shared.reserved.0,"aw",@nobits
	.align	8
	.weak		__nv_reservedSMEM_offset_0_alias
	.size		__nv_reservedSMEM_offset_0_alias, 0, 64
	.other		__nv_reservedSMEM_offset_0_alias,@"STO_CUDA_RESERVED_SHARED STV_DEFAULT"
__nv_reservedSMEM_offset_0_alias:
	.zero		0
.nv.shared.reserved.0:
	.zero		64
	.weak		__nv_reservedSMEM_allocation_phase
	.type		__nv_reservedSMEM_allocation_phase,@object
	.size		__nv_reservedSMEM_allocation_phase,(.L_0 - __nv_reservedSMEM_allocation_phase)
__nv_reservedSMEM_allocation_phase:
	.zero		1
.L_0:
	.zero		7
	.weak		__nv_reservedSMEM_devtool_atexit_pc
	.type		__nv_reservedSMEM_devtool_atexit_pc,@object
	.size		__nv_reservedSMEM_devtool_atexit_pc,(__nv_reservedSMEM_allocation_mask - __nv_reservedSMEM_devtool_atexit_pc)
__nv_reservedSMEM_devtool_atexit_pc:
	.zero		8
	.weak		__nv_reservedSMEM_allocation_mask
	.type		__nv_reservedSMEM_allocation_mask,@object
	.size		__nv_reservedSMEM_allocation_mask,(.L_2 - __nv_reservedSMEM_allocation_mask)
__nv_reservedSMEM_allocation_mask:
	.zero		4
.L_2:


//--------------------- .nv.constant0.matmul_kernel --------------------------
	.section	.nv.constant0.matmul_kernel,"a",@progbits
	.sectionflags	@""
	.align	4
.nv.constant0.matmul_kernel:
	.zero		976


//--------------------- SYMBOLS --------------------------

	.type		.nv.reservedSmem.offset0,@object
	.size		.nv.reservedSmem.offset0,0x4
	.type		.nv.reservedSmem.cap,@object
	.size		.nv.reservedSmem.cap,0x4
